def matmul_kernel(
    a_ptr,
    b_ptr,
    c_ptr,
    M,
    N,
    K,
    stride_am,
    stride_ak,
    stride_bk,
    stride_bn,
    stride_cm,
    stride_cn,
    BLOCK_M: tl.constexpr,
    BLOCK_N: tl.constexpr,
    BLOCK_K: tl.constexpr,
    GROUP_M: tl.constexpr,
):
    pid = tl.program_id(axis=0)
    num_pid_m = tl.cdiv(M, BLOCK_M)
    num_pid_n = tl.cdiv(N, BLOCK_N)
    num_pid_in_group = GROUP_M * num_pid_n
    group_id = pid // num_pid_in_group
    first_pid_m = group_id * GROUP_M
    group_size_m = min(num_pid_m - first_pid_m, GROUP_M)
    pid_m = first_pid_m + ((pid % num_pid_in_group) % group_size_m)
    pid_n = (pid % num_pid_in_group) // group_size_m

    offs_am = (pid_m * BLOCK_M + tl.arange(0, BLOCK_M)) % M
    offs_bn = (pid_n * BLOCK_N + tl.arange(0, BLOCK_N)) % N
    offs_k = tl.arange(0, BLOCK_K)
    a_ptrs = a_ptr + offs_am[:, None] * stride_am + offs_k[None, :] * stride_ak
    b_ptrs = b_ptr + offs_k[:, None] * stride_bk + offs_bn[None, :] * stride_bn

    acc = tl.zeros((BLOCK_M, BLOCK_N), dtype=tl.float32)
    for kk in range(0, tl.cdiv(K, BLOCK_K)):
        a = tl.load(a_ptrs, mask=offs_k[None, :] < K - kk * BLOCK_K, other=0.0)
        b = tl.load(b_ptrs, mask=offs_k[:, None] < K - kk * BLOCK_K, other=0.0)
        acc = tl.dot(a, b, acc)
        a_ptrs += BLOCK_K * stride_ak
        b_ptrs += BLOCK_K * stride_bk

    c = acc.to(c_ptr.dtype.element_ty)
    offs_cm = pid_m * BLOCK_M + tl.arange(0, BLOCK_M)
    offs_cn = pid_n * BLOCK_N + tl.arange(0, BLOCK_N)
    c_ptrs = c_ptr + offs_cm[:, None] * stride_cm + offs_cn[None, :] * stride_cn
    mask = (offs_cm[:, None] < M) & (offs_cn[None, :] < N)
    tl.store(c_ptrs, c, mask=mask)

# config = {"BLOCK_K": 64, "BLOCK_M": 512, "BLOCK_N": 64, "GROUP_M": 8, "arch": "sm_100", "dtype": "bf16", "num_ctas": 1, "num_stages": 3, "num_warps": 4}
# arch = sm_100


// ===== COMPILED SASS (sm_100a) =====

	.target	sm_100a

	.elftype	@"ET_EXEC"


//--------------------- .note.nv.tkinfo           --------------------------
	.section	.note.nv.tkinfo,"",@"SHT_NOTE"
	.sectionflags	@"SHF_NOTE_NV_TKINFO"
	.tkinfo
        /*0018*/ 	.word	0x00000081
        /*0030*/ 	.string	""
        /*0030*/ 	.string	"ptxas-blackwell"
        /*0030*/ 	.string	"Cuda compilation tools, release 12.9, V12.9.86"
        /*0030*/ 	.string	"Build cuda_12.9.r12.9/compiler.36037853_0"
        /*0030*/ 	.string	"-v  -suppress-debug-info  -lineinfo  -arch sm_100a "



//--------------------- .note.nv.cuver            --------------------------
	.section	.note.nv.cuver,"",@"SHT_NOTE"
	.sectionflags	@"SHF_NOTE_NV_CUVER"
        /*0018*/ 	.short	0x0001
        /*001a*/ 	.short	0x0064
        /*001c*/ 	.short	0x0001
        /*001e*/ 	.short	0x0000
        /*0020*/ 	.short	0x0001
        /*0022*/ 	.short	0x0000


//--------------------- .nv.info                  --------------------------
	.section	.nv.info,"",@"SHT_CUDA_INFO"
	.align	4


	//----- nvinfo : EIATTR_REGCOUNT
	.align		4
        /*0000*/ 	.byte	0x04, 0x2f
        /*0002*/ 	.short	(.L_4 - .L_3)
	.align		4
.L_3:
        /*0004*/ 	.word	index@(matmul_kernel)
        /*0008*/ 	.word	0x00000060


	//----- nvinfo : EIATTR_FRAME_SIZE
	.align		4
.L_4:
        /*000c*/ 	.byte	0x04, 0x11
        /*000e*/ 	.short	(.L_6 - .L_5)
	.align		4
.L_5:
        /*0010*/ 	.word	index@($__internal_2_$__cuda_sm10x_tcgen05_guardrail_trap_unallocated_columns_being_dealloced)
        /*0014*/ 	.word	0x00001ac0


	//----- nvinfo : EIATTR_FRAME_SIZE
	.align		4
.L_6:
        /*0018*/ 	.byte	0x04, 0x11
        /*001a*/ 	.short	(.L_8 - .L_7)
	.align		4
.L_7:
        /*001c*/ 	.word	index@($__internal_1_$__cuda_sm10x_tcgen05_guardrail_trap_phase_invalid_during_alloc)
        /*0020*/ 	.word	0x00001ac0


	//----- nvinfo : EIATTR_FRAME_SIZE
	.align		4
.L_8:
        /*0024*/ 	.byte	0x04, 0x11
        /*0026*/ 	.short	(.L_10 - .L_9)
	.align		4
.L_9:
        /*0028*/ 	.word	index@($__internal_0_$__cuda_sm10x_tcgen05_guardrail_trap_col_being_dealloced_not_returned_by_alloc)
        /*002c*/ 	.word	0x00001ac0


	//----- nvinfo : EIATTR_FRAME_SIZE
	.align		4
.L_10:
        /*0030*/ 	.byte	0x04, 0x11
        /*0032*/ 	.short	(.L_12 - .L_11)
	.align		4
.L_11:
        /*0034*/ 	.word	index@(matmul_kernel)
        /*0038*/ 	.word	0x00001ac0


	//----- nvinfo : EIATTR_MIN_STACK_SIZE
	.align		4
.L_12:
        /*003c*/ 	.byte	0x04, 0x12
        /*003e*/ 	.short	(.L_14 - .L_13)
	.align		4
.L_13:
        /*0040*/ 	.word	index@(matmul_kernel)
        /*0044*/ 	.word	0x00001ac0
.L_14:


//--------------------- .nv.info.matmul_kernel    --------------------------
	.section	.nv.info.matmul_kernel,"",@"SHT_CUDA_INFO"
	.sectionflags	@""
	.align	4


	//----- nvinfo : EIATTR_CUDA_API_VERSION
	.align		4
        /*0000*/ 	.byte	0x04, 0x37
        /*0002*/ 	.short	(.L_16 - .L_15)
.L_15:
        /*0004*/ 	.word	0x00000081


	//----- nvinfo : EIATTR_KPARAM_INFO
	.align		4
.L_16:
        /*0008*/ 	.byte	0x04, 0x17
        /*000a*/ 	.short	(.L_18 - .L_17)
.L_17:
        /*000c*/ 	.word	0x00000000
        /*0010*/ 	.short	0x000d
        /*0012*/ 	.short	0x0048
        /*0014*/ 	.byte	0x00, 0xf4, 0x21, 0x00


	//----- nvinfo : EIATTR_KPARAM_INFO
	.align		4
.L_18:
        /*0018*/ 	.byte	0x04, 0x17
        /*001a*/ 	.short	(.L_20 - .L_19)
.L_19:
        /*001c*/ 	.word	0x00000000
        /*0020*/ 	.short	0x000c
        /*0022*/ 	.short	0x0040
        /*0024*/ 	.byte	0x00, 0xf4, 0x21, 0x00


	//----- nvinfo : EIATTR_KPARAM_INFO
	.align		4
.L_20:
        /*0028*/ 	.byte	0x04, 0x17
        /*002a*/ 	.short	(.L_22 - .L_21)
.L_21:
        /*002c*/ 	.word	0x00000000
        /*0030*/ 	.short	0x000b
        /*0032*/ 	.short	0x0038
        /*0034*/ 	.byte	0x00, 0xf0, 0x11, 0x00


	//----- nvinfo : EIATTR_KPARAM_INFO
	.align		4
.L_22:
        /*0038*/ 	.byte	0x04, 0x17
        /*003a*/ 	.short	(.L_24 - .L_23)
.L_23:
        /*003c*/ 	.word	0x00000000
        /*0040*/ 	.short	0x000a
        /*0042*/ 	.short	0x0034
        /*0044*/ 	.byte	0x00, 0xf0, 0x11, 0x00


	//----- nvinfo : EIATTR_KPARAM_INFO
	.align		4
.L_24:
        /*0048*/ 	.byte	0x04, 0x17
        /*004a*/ 	.short	(.L_26 - .L_25)
.L_25:
        /*004c*/ 	.word	0x00000000
        /*0050*/ 	.short	0x0009
        /*0052*/ 	.short	0x0030
        /*0054*/ 	.byte	0x00, 0xf0, 0x11, 0x00


	//----- nvinfo : EIATTR_KPARAM_INFO
	.align		4
.L_26:
        /*0058*/ 	.byte	0x04, 0x17
        /*005a*/ 	.short	(.L_28 - .L_27)
.L_27:
        /*005c*/ 	.word	0x00000000
        /*0060*/ 	.short	0x0008
        /*0062*/ 	.short	0x002c
        /*0064*/ 	.byte	0x00, 0xf0, 0x11, 0x00


	//----- nvinfo : EIATTR_KPARAM_INFO
	.align		4
.L_28:
        /*0068*/ 	.byte	0x04, 0x17
        /*006a*/ 	.short	(.L_30 - .L_29)
.L_29:
        /*006c*/ 	.word	0x00000000
        /*0070*/ 	.short	0x0007
        /*0072*/ 	.short	0x0028
        /*0074*/ 	.byte	0x00, 0xf0, 0x11, 0x00


	//----- nvinfo : EIATTR_KPARAM_INFO
	.align		4
.L_30:
        /*0078*/ 	.byte	0x04, 0x17
        /*007a*/ 	.short	(.L_32 - .L_31)
.L_31:
        /*007c*/ 	.word	0x00000000
        /*0080*/ 	.short	0x0006
        /*0082*/ 	.short	0x0024
        /*0084*/ 	.byte	0x00, 0xf0, 0x11, 0x00


	//----- nvinfo : EIATTR_KPARAM_INFO
	.align		4
.L_32:
        /*0088*/ 	.byte	0x04, 0x17
        /*008a*/ 	.short	(.L_34 - .L_33)
.L_33:
        /*008c*/ 	.word	0x00000000
        /*0090*/ 	.short	0x0005
        /*0092*/ 	.short	0x0020
        /*0094*/ 	.byte	0x00, 0xf0, 0x11, 0x00


	//----- nvinfo : EIATTR_KPARAM_INFO
	.align		4
.L_34:
        /*0098*/ 	.byte	0x04, 0x17
        /*009a*/ 	.short	(.L_36 - .L_35)
.L_35:
        /*009c*/ 	.word	0x00000000
        /*00a0*/ 	.short	0x0004
        /*00a2*/ 	.short	0x001c
        /*00a4*/ 	.byte	0x00, 0xf0, 0x11, 0x00


	//----- nvinfo : EIATTR_KPARAM_INFO
	.align		4
.L_36:
        /*00a8*/ 	.byte	0x04, 0x17
        /*00aa*/ 	.short	(.L_38 - .L_37)
.L_37:
        /*00ac*/ 	.word	0x00000000
        /*00b0*/ 	.short	0x0003
        /*00b2*/ 	.short	0x0018
        /*00b4*/ 	.byte	0x00, 0xf0, 0x11, 0x00


	//----- nvinfo : EIATTR_KPARAM_INFO
	.align		4
.L_38:
        /*00b8*/ 	.byte	0x04, 0x17
        /*00ba*/ 	.short	(.L_40 - .L_39)
.L_39:
        /*00bc*/ 	.word	0x00000000
        /*00c0*/ 	.short	0x0002
        /*00c2*/ 	.short	0x0010
        /*00c4*/ 	.byte	0x00, 0xf4, 0x21, 0x00


	//----- nvinfo : EIATTR_KPARAM_INFO
	.align		4
.L_40:
        /*00c8*/ 	.byte	0x04, 0x17
        /*00ca*/ 	.short	(.L_42 - .L_41)
.L_41:
        /*00cc*/ 	.word	0x00000000
        /*00d0*/ 	.short	0x0001
        /*00d2*/ 	.short	0x0008
        /*00d4*/ 	.byte	0x00, 0xf4, 0x21, 0x00


	//----- nvinfo : EIATTR_KPARAM_INFO
	.align		4
.L_42:
        /*00d8*/ 	.byte	0x04, 0x17
        /*00da*/ 	.short	(.L_44 - .L_43)
.L_43:
        /*00dc*/ 	.word	0x00000000
        /*00e0*/ 	.short	0x0000
        /*00e2*/ 	.short	0x0000
        /*00e4*/ 	.byte	0x00, 0xf4, 0x21, 0x00


	//----- nvinfo : EIATTR_AT_ENTRY_FRAGMENTS
	.align		4
.L_44:
        /*00e8*/ 	.byte	0x04, 0x4f
        /*00ea*/ 	.short	(.L_46 - .L_45)


	//   ....[0]....
.L_45:
        /*00ec*/ 	.word	0x00000004


	//----- nvinfo : EIATTR_RESERVED_SMEM_USED
	.align		4
.L_46:
        /*00f0*/ 	.byte	0x01, 0x41
	.zero		2


	//----- nvinfo : EIATTR_SPARSE_MMA_MASK
	.align		4
        /*00f4*/ 	.byte	0x03, 0x50
        /*00f6*/ 	.short	0x0000


	//----- nvinfo : EIATTR_TCGEN05_1CTA_USED
	.align		4
        /*00f8*/ 	.byte	0x01, 0x51
	.zero		2


	//----- nvinfo : EIATTR_MAXREG_COUNT
	.align		4
        /*00fc*/ 	.byte	0x03, 0x1b
        /*00fe*/ 	.short	0x00ff


	//----- nvinfo : EIATTR_NUM_BARRIERS
	.align		4
        /*0100*/ 	.byte	0x02, 0x4c
        /*0102*/ 	.byte	0x01
	.zero		1


	//----- nvinfo : EIATTR_ANNOTATIONS
	.align		4
        /*0104*/ 	.byte	0x04, 0x55
        /*0106*/ 	.short	(.L_48 - .L_47)


	//   ....[0]....
.L_47:
        /*0108*/ 	.word	0x00000001
        /*010c*/ 	.byte	0x70, 0x09, 0x00, 0x00, 0x01, 0x00, 0x00, 0x00, 0x30, 0x0a, 0x00, 0x00, 0x01, 0x00, 0x00, 0x00
        /* <DEDUP_REMOVED lines=2386> */
        /*963c*/ 	.byte	0x90, 0xa1, 0x02, 0x00, 0x01, 0x00, 0x00, 0x00, 0xd0, 0xa1, 0x02, 0x00


	//----- nvinfo : EIATTR_INT_WARP_WIDE_INSTR_OFFSETS
	.align		4
.L_48:
        /*9648*/ 	.byte	0x04, 0x31
        /*964a*/ 	.short	(.L_50 - .L_49)


	//   ....[0]....
.L_49:
        /*964c*/ 	.word	0x00001d80


	//   ....[1]....
        /*9650*/ 	.word	0x00001e40


	//   ....[2]....
        /*9654*/ 	.word	0x000062f0


	//   ....[3]....
        /*9658*/ 	.word	0x0002a680


	//   ....[4]....
        /*965c*/ 	.word	0x0002a6d0


	//----- nvinfo : EIATTR_COOP_GROUP_MASK_REGIDS
	.align		4
.L_50:
        /*9660*/ 	.byte	0x04, 0x29
        /*9662*/ 	.short	(.L_52 - .L_51)


	//   ....[0]....
.L_51:
        /*9664*/ 	.word	0xffffffff


	//   ....[1]....
        /*9668*/ 	.word	0xffffffff


	//   ....[2]....
        /*966c*/ 	.word	0xffffffff


	//   ....[3]....
        /*9670*/ 	.word	0xffffffff


	//----- nvinfo : EIATTR_COOP_GROUP_INSTR_OFFSETS
	.align		4
.L_52:
        /*9674*/ 	.byte	0x04, 0x28
        /*9676*/ 	.short	(.L_54 - .L_53)


	//   ....[0]....
.L_53:
        /*9678*/ 	.word	0x00000070


	//   ....[1]....
        /*967c*/ 	.word	0x00000330


	//   ....[2]....
        /*9680*/ 	.word	0x0002a510


	//   ....[3]....
        /*9684*/ 	.word	0x0002a780


	//----- nvinfo : EIATTR_VRC_CTA_INIT_COUNT
	.align		4
.L_54:
        /*9688*/ 	.byte	0x02, 0x4a
        /*968a*/ 	.byte	0x80
	.zero		1


	//----- nvinfo : EIATTR_MBARRIER_INSTR_OFFSETS
	.align		4
        /*968c*/ 	.byte	0x04, 0x39
        /*968e*/ 	.short	(.L_56 - .L_55)


	//   ....[0]....
.L_55:
        /*9690*/ 	.word	0x00002080
        /*9694*/ 	.word	0x000000ff
        /*9698*/ 	.word	0x00000000
        /*969c*/ 	.short	0x0100
        /*969e*/ 	.byte	0x08
	.zero		1


	//   ....[1]....
        /*96a0*/ 	.word	0x00006310
        /*96a4*/ 	.word	0x000000ff
        /*96a8*/ 	.word	0x00024008
        /*96ac*/ 	.short	0x0100
        /*96ae*/ 	.byte	0x05
	.zero		1


	//   ....[2]....
        /*96b0*/ 	.word	0x00012d70
        /*96b4*/ 	.word	0x000000ff
        /*96b8*/ 	.word	0x00000000
        /*96bc*/ 	.short	0x010a
        /*96be*/ 	.byte	0x08
	.zero		1


	//   ....[3]....
        /*96c0*/ 	.word	0x00022e60
        /*96c4*/ 	.word	0x000000ff
        /*96c8*/ 	.word	0x00000000
        /*96cc*/ 	.short	0x010a
        /*96ce*/ 	.byte	0x08
	.zero		1


	//   ....[4]....
        /*96d0*/ 	.word	0x00022f30
        /*96d4*/ 	.word	0x000000ff
        /*96d8*/ 	.word	0x00024000
        /*96dc*/ 	.short	0x0108
        /*96de*/ 	.byte	0x05
	.zero		1


	//   ....[5]....
        /*96e0*/ 	.word	0x00023140
        /*96e4*/ 	.word	0x000000ff
        /*96e8*/ 	.word	0x00024008
        /*96ec*/ 	.short	0x0108
        /*96ee*/ 	.byte	0x05
	.zero		1


	//   ....[6]....
        /*96f0*/ 	.word	0x0002a7a0
        /*96f4*/ 	.word	0x000000ff
        /*96f8*/ 	.word	0x00000000
        /*96fc*/ 	.short	0x010a
        /*96fe*/ 	.byte	0x08
	.zero		1


	//   ....[7]....
        /*9700*/ 	.word	0x0002a7d0
        /*9704*/ 	.word	0x000000ff
        /*9708*/ 	.word	0x00000000
        /*970c*/ 	.short	0x010a
        /*970e*/ 	.byte	0x08
	.zero		1


	//----- nvinfo : EIATTR_NUM_MBARRIERS
	.align		4
.L_56:
        /*9710*/ 	.byte	0x03, 0x38
        /*9712*/ 	.short	0x0002


	//----- nvinfo : EIATTR_EXIT_INSTR_OFFSETS
	.align		4
        /*9714*/ 	.byte	0x04, 0x1c
        /*9716*/ 	.short	(.L_58 - .L_57)


	//   ....[0]....
.L_57:
        /*9718*/ 	.word	0x0002a790


	//----- nvinfo : EIATTR_REQNTID
	.align		4
.L_58:
        /*971c*/ 	.byte	0x04, 0x10
        /*971e*/ 	.short	(.L_60 - .L_59)
.L_59:
        /*9720*/ 	.word	0x00000080
        /*9724*/ 	.word	0x00000001
        /*9728*/ 	.word	0x00000001


	//----- nvinfo : EIATTR_CRS_STACK_SIZE
	.align		4
.L_60:
        /*972c*/ 	.byte	0x04, 0x1e
        /*972e*/ 	.short	(.L_62 - .L_61)
.L_61:
        /*9730*/ 	.word	0x00000000


	//----- nvinfo : EIATTR_CBANK_PARAM_SIZE
	.align		4
.L_62:
        /*9734*/ 	.byte	0x03, 0x19
        /*9736*/ 	.short	0x0050


	//----- nvinfo : EIATTR_PARAM_CBANK
	.align		4
        /*9738*/ 	.byte	0x04, 0x0a
        /*973a*/ 	.short	(.L_64 - .L_63)
	.align		4
.L_63:
        /*973c*/ 	.word	index@(.nv.constant0.matmul_kernel)
        /*9740*/ 	.short	0x0380
        /*9742*/ 	.short	0x0050


	//----- nvinfo : EIATTR_SW_WAR
	.align		4
.L_64:
        /*9744*/ 	.byte	0x04, 0x36
        /*9746*/ 	.short	(.L_66 - .L_65)
.L_65:
        /*9748*/ 	.word	0x00000008
.L_66:


//--------------------- .nv.compat                --------------------------
	.section	.nv.compat,"",@"SHT_CUDA_COMPAT_INFO"
	.align	4
        /*0000*/ 	.byte	0x02, 0x02, 0x02, 0x00, 0x02, 0x05, 0x05, 0x00, 0x02, 0x03, 0x00, 0x00, 0x02, 0x06, 0x01, 0x00


//--------------------- .nv.callgraph             --------------------------
	.section	.nv.callgraph,"",@"SHT_CUDA_CALLGRAPH"
	.align	4
	.sectionentsize	8
	.align		4
        /*0000*/ 	.word	0x00000000
	.align		4
        /*0004*/ 	.word	0xffffffff
	.align		4
        /*0008*/ 	.word	0x00000000
	.align		4
        /*000c*/ 	.word	0xfffffffe
	.align		4
        /*0010*/ 	.word	0x00000000
	.align		4
        /*0014*/ 	.word	0xfffffffd
	.align		4
        /*0018*/ 	.word	0x00000000
	.align		4
        /*001c*/ 	.word	0xfffffffc


//--------------------- .text.matmul_kernel       --------------------------
	.section	.text.matmul_kernel,"ax",@progbits
	.align	128
        .global         matmul_kernel
        .type           matmul_kernel,@function
        .size           matmul_kernel,(.L_x_20 - matmul_kernel)
        .other          matmul_kernel,@"STO_CUDA_ENTRY STV_DEFAULT"
matmul_kernel:
.text.matmul_kernel:
[----:B------:R-:W0:Y:S01]  /*0000*/  LDC R1, c[0x0][0x37c] ;  /* 0x0000df00ff017b82 */ /* 0x000e220000000800 */
[----:B------:R-:W1:Y:S01]  /*0010*/  S2R R0, SR_TID.X ;  /* 0x0000000000007919 */ /* 0x000e620000002100 */
[----:B0-----:R-:W-:Y:S01]  /*0020*/  VIADD R1, R1, 0xffffe540 ;  /* 0xffffe54001017836 */ /* 0x001fe20000000000 */
[----:B-1----:R-:W-:-:S13]  /*0030*/  ISETP.GE.U32.AND P0, PT, R0, 0x20, PT ;  /* 0x000000200000780c */ /* 0x002fda0003f06070 */
[----:B------:R-:W-:Y:S02]  /*0040*/  VOTEU.ANY UP0, P0 ;  /* 0x0000000000ff7886 */ /* 0x000fe40000000100 */
[----:B------:R-:W-:Y:S05]  /*0050*/  BRA.U UP0, `(.L_x_0) ;  /* 0x0000000100b87547 */ /* 0x000fea000b800000 */
[----:B------:R-:W0:Y:S01]  /*0060*/  S2UR UR6, SR_CgaCtaId ;  /* 0x00000000000679c3 */ /* 0x000e220000008800 */
[----:B------:R-:W-:Y:S01]  /*0070*/  NOP ;  /* 0x0000000000007918 */ /* 0x000fe20000000000 */
[----:B------:R-:W-:Y:S02]  /*0080*/  UMOV UR4, 0x40 ;  /* 0x0000004000047882 */ /* 0x000fe40000000000 */
[----:B0-----:R-:W-:-:S09]  /*0090*/  ULEA UR4, UR6, UR4, 0x18 ;  /* 0x0000000406047291 */ /* 0x001fd2000f8ec0ff */
[----:B------:R-:W0:Y:S01]  /*00a0*/  LDS.U8 R0, [UR4] ;  /* 0x00000004ff007984 */ /* 0x000e220008000000 */
[----:B------:R-:W-:Y:S02]  /*00b0*/  UMOV UR4, 0x400 ;  /* 0x0000040000047882 */ /* 0x000fe40000000000 */
[----:B------:R-:W-:Y:S01]  /*00c0*/  ULEA UR4, UR6, UR4, 0x18 ;  /* 0x0000000406047291 */ /* 0x000fe2000f8ec0ff */
[----:B0-----:R-:W-:-:S13]  /*00d0*/  ISETP.NE.AND P0, PT, R0, RZ, PT ;  /* 0x000000ff0000720c */ /* 0x001fda0003f05270 */
[----:B------:R-:W-:Y:S05]  /*00e0*/  @P0 BRA `(.L_x_1) ;  /* 0x00000000007c0947 */ /* 0x000fea0003800000 */
[----:B------:R-:W-:-:S13]  /*00f0*/  ELECT P0, URZ, PT ;  /* 0x0000000000ff782f */ /* 0x000fda0003800000 */
[----:B------:R-:W-:Y:S05]  /*0100*/  @!P0 BRA `(.L_x_2) ;  /* 0x0000000000848947 */ /* 0x000fea0003800000 */
[----:B------:R-:W-:Y:S01]  /*0110*/  UMOV UR5, 0x8 ;  /* 0x0000000800057882 */ /* 0x000fe20000000000 */
[----:B------:R-:W-:Y:S02]  /*0120*/  IMAD.MOV.U32 R4, RZ, RZ, 0x1 ;  /* 0x00000001ff047424 */ /* 0x000fe400078e00ff */
[----:B------:R-:W-:Y:S02]  /*0130*/  IMAD.MOV.U32 R5, RZ, RZ, 0xff ;  /* 0x000000ffff057424 */ /* 0x000fe400078e00ff */
[----:B------:R-:W-:Y:S04]  /*0140*/  DEPBAR.LE SB0, 0x36 ;  /* 0x00008d800000791a */ /* 0x000fe80000000000 */
[----:B------:R-:W0:Y:S02]  /*0150*/  UTCATOMSWS.FIND_AND_SET.ALIGN UP1, UR5, UR5 ;  /* 0x00000005000575e3 */ /* 0x000e240008020800 */
[----:B0-----:R-:W-:-:S04]  /*0160*/  PLOP3.LUT P0, PT, PT, PT, UP1, 0x80, 0x8 ;  /* 0x000000000008781c */ /* 0x001fc80003f0f018 */
[----:B------:R-:W-:-:S04]  /*0170*/  SEL R0, RZ, 0xffffffff, !P0 ;  /* 0xffffffffff007807 */ /* 0x000fc80004000000 */
[----:B------:R-:W-:Y:S01]  /*0180*/  ISETP.NE.AND P0, PT, R0, RZ, PT ;  /* 0x000000ff0000720c */ /* 0x000fe20003f05270 */
[----:B------:R-:W-:-:S12]  /*0190*/  IMAD.U32 R0, RZ, RZ, UR5 ;  /* 0x00000005ff007e24 */ /* 0x000fd8000f8e00ff */
[----:B------:R-:W-:Y:S05]  /*01a0*/  @P0 BRA `(.L_x_3) ;  /* 0x0000000000240947 */ /* 0x000fea0003800000 */
.L_x_4:
[----:B------:R-:W-:Y:S05]  /*01b0*/  NANOSLEEP 0x64 ;  /* 0x000000640000795d */ /* 0x000fea0003800000 */
[----:B------:R-:W-:-:S05]  /*01c0*/  UMOV UR5, 0x8 ;  /* 0x0000000800057882 */ /* 0x000fca0000000000 */
[----:B------:R-:W-:Y:S04]  /*01d0*/  DEPBAR.LE SB0, 0x36 ;  /* 0x00008d800000791a */ /* 0x000fe80000000000 */
[----:B------:R-:W0:Y:S02]  /*01e0*/  UTCATOMSWS.FIND_AND_SET.ALIGN UP1, UR5, UR5 ;  /* 0x00000005000575e3 */ /* 0x000e240008020800 */
[----:B0-----:R-:W-:-:S04]  /*01f0*/  PLOP3.LUT P0, PT, PT, PT, UP1, 0x80, 0x8 ;  /* 0x000000000008781c */ /* 0x001fc80003f0f018 */
[----:B------:R-:W-:-:S04]  /*0200*/  SEL R0, RZ, 0xffffffff, !P0 ;  /* 0xffffffffff007807 */ /* 0x000fc80004000000 */
[----:B------:R-:W-:Y:S01]  /*0210*/  ISETP.NE.AND P0, PT, R0, RZ, PT ;  /* 0x000000ff0000720c */ /* 0x000fe20003f05270 */
[----:B------:R-:W-:-:S12]  /*0220*/  IMAD.U32 R0, RZ, RZ, UR5 ;  /* 0x00000005ff007e24 */ /* 0x000fd8000f8e00ff */
[----:B------:R-:W-:Y:S05]  /*0230*/  @!P0 BRA `(.L_x_4) ;  /* 0xfffffffc00dc8947 */ /* 0x000fea000383ffff */
.L_x_3:
[C---:B------:R-:W-:Y:S01]  /*0240*/  VIADD R3, R0.reuse, 0x10 ;  /* 0x0000001000037836 */ /* 0x040fe20000000000 */
[----:B------:R-:W-:Y:S01]  /*0250*/  UMOV UR5, 0x50 ;  /* 0x0000005000057882 */ /* 0x000fe20000000000 */
[----:B------:R-:W-:Y:S01]  /*0260*/  SHF.L.U32 R2, R5, R0, RZ ;  /* 0x0000000005027219 */ /* 0x000fe200000006ff */
[----:B------:R-:W-:Y:S01]  /*0270*/  ULEA UR5, UR6, UR5, 0x18 ;  /* 0x0000000506057291 */ /* 0x000fe2000f8ec0ff */
[----:B------:R-:W-:Y:S01]  /*0280*/  IMAD.SHL.U32 R0, R0, 0x20, RZ ;  /* 0x0000002000007824 */ /* 0x000fe200078e00ff */
[----:B------:R-:W-:-:S04]  /*0290*/  SHF.L.U32 R3, R4, R3, RZ ;  /* 0x0000000304037219 */ /* 0x000fc800000006ff */
[----:B------:R-:W-:-:S05]  /*02a0*/  LOP3.LUT R2, R3, R2, RZ, 0xfc, !PT ;  /* 0x0000000203027212 */ /* 0x000fca00078efcff */
[----:B------:R0:W-:Y:S04]  /*02b0*/  ATOMS.OR RZ, [UR5], R2 ;  /* 0x00000002ffff798c */ /* 0x0001e8000b000005 */
[----:B------:R0:W-:Y:S01]  /*02c0*/  STS [UR4], R0 ;  /* 0x00000000ff007988 */ /* 0x0001e20008000804 */
[----:B------:R-:W-:Y:S05]  /*02d0*/  BRA `(.L_x_2) ;  /* 0x0000000000107947 */ /* 0x000fea0003800000 */
.L_x_1:
[----:B------:R-:W-:Y:S01]  /*02e0*/  IMAD.MOV.U32 R0, RZ, RZ, -0x1 ;  /* 0xffffffffff007424 */ /* 0x000fe200078e00ff */
[----:B------:R-:W-:-:S04]  /*02f0*/  MOV R2, 0x320 ;  /* 0x0000032000027802 */ /* 0x000fc80000000f00 */
[----:B------:R0:W-:Y:S03]  /*0300*/  STS [UR4], R0 ;  /* 0x00000000ff007988 */ /* 0x0001e60008000804 */
[----:B0-----:R-:W-:Y:S05]  /*0310*/  CALL.REL.NOINC `($__internal_1_$__cuda_sm10x_tcgen05_guardrail_trap_phase_invalid_during_alloc) ;  /* 0x000002a400447944 */ /* 0x001fea0003c00000 */
.L_x_2:
[----:B------:R-:W-:Y:S05]  /*0320*/  WARPSYNC.ALL ;  /* 0x0000000000007948 */ /* 0x000fea0003800000 */
[----:B------:R-:W-:Y:S01]  /*0330*/  NOP ;  /* 0x0000000000007918 */ /* 0x000fe20000000000 */
.L_x_0:
[----:B------:R-:W1:Y:S01]  /*0340*/  LDC.64 R4, c[0x0][0x398] ;  /* 0x0000e600ff047b82 */ /* 0x000e620000000a00 */
[----:B------:R-:W2:Y:S01]  /*0350*/  S2R R7, SR_CTAID.X ;  /* 0x0000000000077919 */ /* 0x000ea20000002500 */
[----:B------:R-:W-:Y:S01]  /*0360*/  UMOV UR5, 0x400 ;  /* 0x0000040000057882 */ /* 0x000fe20000000000 */
[----:B------:R-:W3:Y:S01]  /*0370*/  LDCU UR8, c[0x0][0x3a4] ;  /* 0x00007480ff0877ac */ /* 0x000ee20008000800 */
[----:B------:R-:W4:Y:S01]  /*0380*/  S2R R16, SR_TID.X ;  /* 0x0000000000107919 */ /* 0x000f220000002100 */
[----:B------:R-:W5:Y:S03]  /*0390*/  LDCU.128 UR12, c[0x0][0x380] ;  /* 0x00007000ff0c77ac */ /* 0x000f660008000c00 */
[----:B------:R-:W0:Y:S01]  /*03a0*/  S2UR UR4, SR_CgaCtaId ;  /* 0x00000000000479c3 */ /* 0x000e220000008800 */
[----:B------:R-:W-:Y:S01]  /*03b0*/  UMOV UR10, 0x1 ;  /* 0x00000001000a7882 */ /* 0x000fe20000000000 */
[----:B01----:R-:W-:-:S05]  /*03c0*/  VIADD R0, R5, 0x3f ;  /* 0x0000003f05007836 */ /* 0x003fca0000000000 */
[----:B------:R-:W-:Y:S01]  /*03d0*/  SHF.R.S32.HI R3, RZ, 0x1f, R0 ;  /* 0x0000001fff037819 */ /* 0x000fe20000011400 */
[----:B------:R-:W-:-:S03]  /*03e0*/  ULEA UR5, UR4, UR5, 0x18 ;  /* 0x0000000504057291 */ /* 0x000fc6000f8ec0ff */
[----:B------:R-:W-:Y:S02]  /*03f0*/  LEA.HI R3, R3, R0, RZ, 0x6 ;  /* 0x0000000003037211 */ /* 0x000fe400078f30ff */
[----:B--2---:R-:W-:Y:S02]  /*0400*/  IABS R10, R7 ;  /* 0x00000007000a7213 */ /* 0x004fe40000000000 */
[----:B------:R-:W-:Y:S02]  /*0410*/  SHF.R.S32.HI R3, RZ, 0x6, R3 ;  /* 0x00000006ff037819 */ /* 0x000fe40000011403 */
[----:B----4-:R-:W-:-:S03]  /*0420*/  SHF.R.U32.HI R14, RZ, 0x5, R16 ;  /* 0x00000005ff0e7819 */ /* 0x010fc60000011610 */
[----:B------:R-:W-:-:S05]  /*0430*/  IMAD.SHL.U32 R6, R3, 0x8, RZ ;  /* 0x0000000803067824 */ /* 0x000fca00078e00ff */
[-C--:B------:R-:W-:Y:S02]  /*0440*/  IABS R9, R6.reuse ;  /* 0x0000000600097213 */ /* 0x080fe40000000000 */
[----:B------:R-:W-:Y:S02]  /*0450*/  IABS R12, R6 ;  /* 0x00000006000c7213 */ /* 0x000fe40000000000 */
[----:B------:R-:W0:Y:S08]  /*0460*/  I2F.RP R0, R9 ;  /* 0x0000000900007306 */ /* 0x000e300000209400 */
[----:B0-----:R-:W0:Y:S02]  /*0470*/  MUFU.RCP R0, R0 ;  /* 0x0000000000007308 */ /* 0x001e240000001000 */
[----:B0-----:R-:W-:-:S02]  /*0480*/  VIADD R2, R0, 0xffffffe ;  /* 0x0ffffffe00027836 */ /* 0x001fc40000000000 */
[----:B------:R-:W-:-:S04]  /*0490*/  IMAD.MOV R0, RZ, RZ, -R12 ;  /* 0x000000ffff007224 */ /* 0x000fc800078e0a0c */
[----:B------:R0:W1:Y:S02]  /*04a0*/  F2I.FTZ.U32.TRUNC.NTZ R3, R2 ;  /* 0x0000000200037305 */ /* 0x000064000021f000 */
[----:B0-----:R-:W-:Y:S02]  /*04b0*/  IMAD.MOV.U32 R2, RZ, RZ, RZ ;  /* 0x000000ffff027224 */ /* 0x001fe400078e00ff */
[----:B-1----:R-:W-:-:S04]  /*04c0*/  IMAD.MOV R8, RZ, RZ, -R3 ;  /* 0x000000ffff087224 */ /* 0x002fc800078e0a03 */
[----:B------:R-:W-:Y:S02]  /*04d0*/  IMAD R11, R8, R9, RZ ;  /* 0x00000009080b7224 */ /* 0x000fe400078e02ff */
[----:B------:R-:W-:Y:S02]  /*04e0*/  IMAD.MOV.U32 R8, RZ, RZ, R10 ;  /* 0x000000ffff087224 */ /* 0x000fe400078e000a */
[----:B------:R-:W-:Y:S01]  /*04f0*/  IMAD.HI.U32 R3, R3, R11, R2 ;  /* 0x0000000b03037227 */ /* 0x000fe200078e0002 */
[----:B------:R-:W-:-:S05]  /*0500*/  IABS R11, R4 ;  /* 0x00000004000b7213 */ /* 0x000fca0000000000 */
[----:B------:R-:W-:-:S04]  /*0510*/  IMAD.HI.U32 R3, R3, R8, RZ ;  /* 0x0000000803037227 */ /* 0x000fc800078e00ff */
[----:B------:R-:W-:Y:S01]  /*0520*/  IMAD R0, R3, R0, R8 ;  /* 0x0000000003007224 */ /* 0x000fe200078e0208 */
[----:B------:R-:W-:Y:S04]  /*0530*/  BAR.SYNC.DEFER_BLOCKING 0x0 ;  /* 0x0000000000007b1d */ /* 0x000fe80000010000 */
[----:B------:R-:W-:-:S13]  /*0540*/  ISETP.GT.U32.AND P1, PT, R9, R0, PT ;  /* 0x000000000900720c */ /* 0x000fda0003f24070 */
[----:B------:R-:W-:Y:S02]  /*0550*/  @!P1 IMAD.IADD R0, R0, 0x1, -R9 ;  /* 0x0000000100009824 */ /* 0x000fe400078e0a09 */
[----:B------:R-:W-:Y:S01]  /*0560*/  @!P1 VIADD R3, R3, 0x1 ;  /* 0x0000000103039836 */ /* 0x000fe20000000000 */
[----:B------:R-:W-:Y:S02]  /*0570*/  ISETP.NE.AND P1, PT, R6, RZ, PT ;  /* 0x000000ff0600720c */ /* 0x000fe40003f25270 */
[----:B------:R-:W-:Y:S02]  /*0580*/  ISETP.GE.U32.AND P0, PT, R0, R9, PT ;  /* 0x000000090000720c */ /* 0x000fe40003f06070 */
[----:B------:R-:W-:-:S04]  /*0590*/  LOP3.LUT R0, R7, R6, RZ, 0x3c, !PT ;  /* 0x0000000607007212 */ /* 0x000fc800078e3cff */
[----:B------:R-:W-:Y:S01]  /*05a0*/  ISETP.GE.AND P2, PT, R0, RZ, PT ;  /* 0x000000ff0000720c */ /* 0x000fe20003f46270 */
[----:B------:R-:W-:-:S06]  /*05b0*/  VIADD R0, R4, 0x1ff ;  /* 0x000001ff04007836 */ /* 0x000fcc0000000000 */
[----:B------:R-:W-:-:S04]  /*05c0*/  @P0 VIADD R3, R3, 0x1 ;  /* 0x0000000103030836 */ /* 0x000fc80000000000 */
[----:B------:R-:W-:Y:S01]  /*05d0*/  IMAD.MOV.U32 R2, RZ, RZ, R3 ;  /* 0x000000ffff027224 */ /* 0x000fe200078e0003 */
[----:B------:R-:W-:-:S03]  /*05e0*/  SHF.R.S32.HI R3, RZ, 0x1f, R0 ;  /* 0x0000001fff037819 */ /* 0x000fc60000011400 */
[----:B------:R-:W-:Y:S01]  /*05f0*/  @!P2 IMAD.MOV R2, RZ, RZ, -R2 ;  /* 0x000000ffff02a224 */ /* 0x000fe200078e0a02 */
[----:B------:R-:W-:Y:S02]  /*0600*/  @!P1 LOP3.LUT R2, RZ, R6, RZ, 0x33, !PT ;  /* 0x00000006ff029212 */ /* 0x000fe400078e33ff */
[----:B------:R-:W-:-:S03]  /*0610*/  LEA.HI R3, R3, R0, RZ, 0x9 ;  /* 0x0000000003037211 */ /* 0x000fc600078f48ff */
[----:B------:R-:W-:Y:S02]  /*0620*/  IMAD.SHL.U32 R12, R2, 0x8, RZ ;  /* 0x00000008020c7824 */ /* 0x000fe400078e00ff */
[----:B------:R-:W-:-:S03]  /*0630*/  IMAD.MOV R2, RZ, RZ, -R2 ;  /* 0x000000ffff027224 */ /* 0x000fc600078e0a02 */
[----:B------:R-:W-:Y:S01]  /*0640*/  LEA.HI.SX32 R3, R3, -R12, 0x17 ;  /* 0x8000000c03037211 */ /* 0x000fe200078fbaff */
[----:B------:R-:W-:Y:S02]  /*0650*/  IMAD R10, R6, R2, R7 ;  /* 0x00000002060a7224 */ /* 0x000fe400078e0207 */
[----:B------:R-:W-:Y:S01]  /*0660*/  IMAD.MOV.U32 R2, RZ, RZ, RZ ;  /* 0x000000ffff027224 */ /* 0x000fe200078e00ff */
[----:B------:R-:W-:Y:S02]  /*0670*/  VIMNMX R13, PT, PT, R3, 0x8, PT ;  /* 0x00000008030d7848 */ /* 0x000fe40003fe0100 */
[----:B------:R-:W-:Y:S02]  /*0680*/  IABS R6, R10 ;  /* 0x0000000a00067213 */ /* 0x000fe40000000000 */
[----:B------:R-:W-:-:S04]  /*0690*/  IABS R9, R13 ;  /* 0x0000000d00097213 */ /* 0x000fc80000000000 */
[----:B------:R-:W0:Y:S08]  /*06a0*/  I2F.RP R0, R9 ;  /* 0x0000000900007306 */ /* 0x000e300000209400 */
[----:B0-----:R-:W0:Y:S02]  /*06b0*/  MUFU.RCP R0, R0 ;  /* 0x0000000000007308 */ /* 0x001e240000001000 */
[----:B0-----:R-:W-:Y:S01]  /*06c0*/  VIADD R3, R0, 0xffffffe ;  /* 0x0ffffffe00037836 */ /* 0x001fe20000000000 */
[----:B------:R-:W-:-:S05]  /*06d0*/  IABS R0, R5 ;  /* 0x0000000500007213 */ /* 0x000fca0000000000 */
[----:B------:R-:W0:Y:S02]  /*06e0*/  F2I.FTZ.U32.TRUNC.NTZ R3, R3 ;  /* 0x0000000300037305 */ /* 0x000e24000021f000 */
[----:B0-----:R-:W-:-:S04]  /*06f0*/  IMAD.MOV R8, RZ, RZ, -R3 ;  /* 0x000000ffff087224 */ /* 0x001fc800078e0a03 */
[----:B------:R-:W-:Y:S01]  /*0700*/  IMAD R7, R8, R9, RZ ;  /* 0x0000000908077224 */ /* 0x000fe200078e02ff */
[----:B------:R-:W-:-:S03]  /*0710*/  IABS R8, R13 ;  /* 0x0000000d00087213 */ /* 0x000fc60000000000 */
[----:B------:R-:W-:-:S04]  /*0720*/  IMAD.HI.U32 R2, R3, R7, R2 ;  /* 0x0000000703027227 */ /* 0x000fc800078e0002 */
[----:B------:R-:W-:Y:S02]  /*0730*/  IMAD.MOV R7, RZ, RZ, -R8 ;  /* 0x000000ffff077224 */ /* 0x000fe400078e0a08 */
[----:B------:R-:W-:Y:S01]  /*0740*/  IMAD.HI.U32 R3, R2, R6, RZ ;  /* 0x0000000602037227 */ /* 0x000fe200078e00ff */
[----:B------:R-:W0:Y:S03]  /*0750*/  I2F.RP R8, R0 ;  /* 0x0000000000087306 */ /* 0x000e260000209400 */
[----:B------:R-:W-:Y:S02]  /*0760*/  IMAD.MOV.U32 R2, RZ, RZ, R11 ;  /* 0x000000ffff027224 */ /* 0x000fe400078e000b */
[----:B------:R-:W-:Y:S01]  /*0770*/  IMAD R6, R3, R7, R6 ;  /* 0x0000000703067224 */ /* 0x000fe200078e0206 */
[----:B------:R-:W1:Y:S02]  /*0780*/  LDS R11, [UR5] ;  /* 0x00000005ff0b7984 */ /* 0x000e640008000800 */
[----:B------:R-:W2:Y:S01]  /*0790*/  I2F.RP R7, R2 ;  /* 0x0000000200077306 */ /* 0x000ea20000209400 */
[----:B------:R-:W-:Y:S01]  /*07a0*/  BAR.SYNC.DEFER_BLOCKING 0x0 ;  /* 0x0000000000007b1d */ /* 0x000fe20000010000 */
[----:B------:R-:W-:-:S06]  /*07b0*/  ISETP.GT.U32.AND P1, PT, R9, R6, PT ;  /* 0x000000060900720c */ /* 0x000fcc0003f24070 */
[----:B0-----:R-:W0:Y:S08]  /*07c0*/  MUFU.RCP R8, R8 ;  /* 0x0000000800087308 */ /* 0x001e300000001000 */
[----:B--2---:R-:W2:Y:S01]  /*07d0*/  MUFU.RCP R7, R7 ;  /* 0x0000000700077308 */ /* 0x004ea20000001000 */
[----:B------:R-:W-:Y:S02]  /*07e0*/  @!P1 IMAD.IADD R6, R6, 0x1, -R9 ;  /* 0x0000000106069824 */ /* 0x000fe400078e0a09 */
[----:B------:R-:W-:Y:S01]  /*07f0*/  @!P1 VIADD R3, R3, 0x1 ;  /* 0x0000000103039836 */ /* 0x000fe20000000000 */
[----:B------:R-:W-:-:S02]  /*0800*/  ISETP.NE.AND P1, PT, R13, RZ, PT ;  /* 0x000000ff0d00720c */ /* 0x000fc40003f25270 */
[----:B------:R-:W-:Y:S02]  /*0810*/  ISETP.GE.U32.AND P0, PT, R6, R9, PT ;  /* 0x000000090600720c */ /* 0x000fe40003f06070 */
[----:B------:R-:W-:Y:S01]  /*0820*/  LOP3.LUT R6, R10, R13, RZ, 0x3c, !PT ;  /* 0x0000000d0a067212 */ /* 0x000fe200078e3cff */
[----:B0-----:R-:W-:Y:S01]  /*0830*/  VIADD R20, R8, 0xffffffe ;  /* 0x0ffffffe08147836 */ /* 0x001fe20000000000 */
[----:B------:R-:W-:Y:S02]  /*0840*/  SHF.R.U32.HI R9, RZ, 0x6, R16 ;  /* 0x00000006ff097819 */ /* 0x000fe40000011610 */
[----:B------:R-:W-:Y:S01]  /*0850*/  ISETP.GE.AND P2, PT, R6, RZ, PT ;  /* 0x000000ff0600720c */ /* 0x000fe20003f46270 */
[----:B------:R-:W0:Y:S01]  /*0860*/  F2I.FTZ.U32.TRUNC.NTZ R21, R20 ;  /* 0x0000001400157305 */ /* 0x000e22000021f000 */
[----:B--2---:R-:W-:-:S05]  /*0870*/  VIADD R6, R7, 0xffffffe ;  /* 0x0ffffffe07067836 */ /* 0x004fca0000000000 */
[----:B------:R-:W-:Y:S02]  /*0880*/  @P0 VIADD R3, R3, 0x1 ;  /* 0x0000000103030836 */ /* 0x000fe40000000000 */
[----:B------:R-:W2:Y:S01]  /*0890*/  F2I.FTZ.U32.TRUNC.NTZ R7, R6 ;  /* 0x0000000600077305 */ /* 0x000ea2000021f000 */
[----:B-1----:R-:W-:Y:S01]  /*08a0*/  R2UR UR6, R11 ;  /* 0x000000000b0672ca */ /* 0x002fe200000e0000 */
[----:B------:R-:W-:Y:S02]  /*08b0*/  IMAD.MOV.U32 R8, RZ, RZ, R3 ;  /* 0x000000ffff087224 */ /* 0x000fe400078e0003 */
[----:B------:R-:W-:Y:S02]  /*08c0*/  IMAD.SHL.U32 R3, R14, 0x200000, RZ ;  /* 0x002000000e037824 */ /* 0x000fe400078e00ff */
[----:B------:R-:W-:Y:S01]  /*08d0*/  @!P2 IMAD.MOV R8, RZ, RZ, -R8 ;  /* 0x000000ffff08a224 */ /* 0x000fe200078e0a08 */
[----:B------:R-:W-:Y:S01]  /*08e0*/  @!P1 LOP3.LUT R8, RZ, R13, RZ, 0x33, !PT ;  /* 0x0000000dff089212 */ /* 0x000fe200078e33ff */
[----:B0-----:R-:W-:Y:S01]  /*08f0*/  IMAD.MOV R14, RZ, RZ, -R21 ;  /* 0x000000ffff0e7224 */ /* 0x001fe200078e0a15 */
[----:B------:R-:W-:Y:S01]  /*0900*/  LOP3.LUT R3, R3, 0x600000, RZ, 0xc0, !PT ;  /* 0x0060000003037812 */ /* 0x000fe200078ec0ff */
[----:B------:R-:W-:-:S02]  /*0910*/  IMAD.MOV.U32 R20, RZ, RZ, RZ ;  /* 0x000000ffff147224 */ /* 0x000fc400078e00ff */
[----:B------:R-:W-:Y:S01]  /*0920*/  IMAD.SHL.U32 R15, R8, 0x40, RZ ;  /* 0x00000040080f7824 */ /* 0x000fe200078e00ff */
[----:B------:R-:W-:Y:S01]  /*0930*/  R2UR UR9, R3 ;  /* 0x00000000030972ca */ /* 0x000fe200000e0000 */
[----:B------:R-:W-:Y:S01]  /*0940*/  IMAD.MOV R8, RZ, RZ, -R8 ;  /* 0x000000ffff087224 */ /* 0x000fe200078e0a08 */
[----:B------:R-:W-:Y:S01]  /*0950*/  SGXT.U32 R3, R9, 0x1 ;  /* 0x000000010903781a */ /* 0x000fe20000000000 */
[----:B--2---:R-:W-:Y:S01]  /*0960*/  IMAD.MOV R6, RZ, RZ, -R7 ;  /* 0x000000ffff067224 */ /* 0x004fe200078e0a07 */
[----:B------:R0:W-:Y:S01]  /*0970*/  STL [R1+0x9ac], R15 ;  /* 0x0009ac0f01007387 */ /* 0x0001e20000100800 */
[----:B------:R-:W-:Y:S01]  /*0980*/  IMAD.MOV.U32 R9, RZ, RZ, R14 ;  /* 0x000000ffff097224 */ /* 0x000fe200078e000e */
[----:B------:R-:W-:Y:S01]  /*0990*/  LOP3.LUT R3, R15, R3, RZ, 0xfc, !PT ;  /* 0x000000030f037212 */ /* 0x000fe200078efcff */
[----:B------:R-:W-:Y:S02]  /*09a0*/  IMAD.MOV.U32 R11, RZ, RZ, R6 ;  /* 0x000000ffff0b7224 */ /* 0x000fe400078e0006 */
[----:B------:R-:W-:Y:S01]  /*09b0*/  IMAD R9, R9, R0, RZ ;  /* 0x0000000009097224 */ /* 0x000fe200078e02ff */
[----:B------:R-:W-:Y:S01]  /*09c0*/  IABS R6, R3 ;  /* 0x0000000300067213 */ /* 0x000fe20000000000 */
[----:B------:R-:W-:Y:S01]  /*09d0*/  IMAD R8, R13, R8, R10 ;  /* 0x000000080d087224 */ /* 0x000fe200078e020a */
[----:B------:R-:W-:Y:S01]  /*09e0*/  LOP3.LUT R14, R3, 0x2, RZ, 0xfc, !PT ;  /* 0x00000002030e7812 */ /* 0x000fe200078efcff */
[----:B------:R-:W-:Y:S01]  /*09f0*/  IMAD.HI.U32 R20, R21, R9, R20 ;  /* 0x0000000915147227 */ /* 0x000fe200078e0014 */
[----:B0-----:R-:W-:-:S02]  /*0a00*/  LOP3.LUT R15, R3, 0x4, RZ, 0xfc, !PT ;  /* 0x00000004030f7812 */ /* 0x001fc400078efcff */
[----:B------:R-:W-:Y:S01]  /*0a10*/  LOP3.LUT R17, R3, 0x6, RZ, 0xfc, !PT ;  /* 0x0000000603117812 */ /* 0x000fe200078efcff */
[----:B------:R-:W-:Y:S01]  /*0a20*/  IMAD R9, R11, R2, RZ ;  /* 0x000000020b097224 */ /* 0x000fe200078e02ff */
[----:B------:R0:W-:Y:S01]  /*0a30*/  STL [R1+0x7d4], R14 ;  /* 0x0007d40e01007387 */ /* 0x0001e20000100800 */
[----:B------:R-:W-:Y:S01]  /*0a40*/  IMAD.MOV.U32 R11, RZ, RZ, R6 ;  /* 0x000000ffff0b7224 */ /* 0x000fe200078e0006 */
[----:B------:R-:W-:Y:S01]  /*0a50*/  LOP3.LUT R21, R3, 0x26, RZ, 0xfc, !PT ;  /* 0x0000002603157812 */ /* 0x000fe200078efcff */
[----:B------:R-:W-:Y:S01]  /*0a60*/  IMAD.MOV.U32 R6, RZ, RZ, RZ ;  /* 0x000000ffff067224 */ /* 0x000fe200078e00ff */
[----:B------:R1:W-:Y:S01]  /*0a70*/  STL [R1+0x7d8], R15 ;  /* 0x0007d80f01007387 */ /* 0x0003e20000100800 */
[----:B------:R-:W-:Y:S01]  /*0a80*/  IMAD.IADD R8, R12, 0x1, R8 ;  /* 0x000000010c087824 */ /* 0x000fe200078e0208 */
[----:B------:R-:W-:Y:S01]  /*0a90*/  IABS R12, R15 ;  /* 0x0000000f000c7213 */ /* 0x000fe20000000000 */
[----:B------:R-:W-:Y:S01]  /*0aa0*/  IMAD.HI.U32 R6, R7, R9, R6 ;  /* 0x0000000907067227 */ /* 0x000fe200078e0006 */
[----:B------:R-:W-:-:S02]  /*0ab0*/  LOP3.LUT R7, R16, 0x7f, RZ, 0xc0, !PT ;  /* 0x0000007f10077812 */ /* 0x000fc400078ec0ff */
[----:B0-----:R-:W-:Y:S01]  /*0ac0*/  IABS R14, R14 ;  /* 0x0000000e000e7213 */ /* 0x001fe20000000000 */
[----:B------:R-:W-:Y:S01]  /*0ad0*/  IMAD.HI.U32 R9, R20, R11, RZ ;  /* 0x0000000b14097227 */ /* 0x000fe200078e00ff */
[----:B------:R-:W-:Y:S02]  /*0ae0*/  ISETP.NE.U32.AND P1, PT, R7, RZ, PT ;  /* 0x000000ff0700720c */ /* 0x000fe40003f25070 */
[C---:B------:R-:W-:Y:S01]  /*0af0*/  LOP3.LUT R16, R3.reuse, 0x8, RZ, 0xfc, !PT ;  /* 0x0000000803107812 */ /* 0x040fe200078efcff */
[----:B------:R-:W-:Y:S01]  /*0b00*/  IMAD.MOV R9, RZ, RZ, -R9 ;  /* 0x000000ffff097224 */ /* 0x000fe200078e0a09 */
[C---:B-1----:R-:W-:Y:S01]  /*0b10*/  LOP3.LUT R15, R3.reuse, 0xa, RZ, 0xfc, !PT ;  /* 0x0000000a030f7812 */ /* 0x042fe200078efcff */
[----:B------:R-:W-:Y:S01]  /*0b20*/  IMAD.MOV.U32 R13, RZ, RZ, R14 ;  /* 0x000000ffff0d7224 */ /* 0x000fe200078e000e */
[C---:B------:R-:W-:Y:S01]  /*0b30*/  LOP3.LUT R14, R3.reuse, 0xc, RZ, 0xfc, !PT ;  /* 0x0000000c030e7812 */ /* 0x040fe200078efcff */
[----:B------:R-:W-:Y:S01]  /*0b40*/  IMAD R40, R0, R9, R11 ;  /* 0x0000000900287224 */ /* 0x000fe200078e020b */
[----:B------:R-:W-:Y:S01]  /*0b50*/  IABS R11, R17 ;  /* 0x00000011000b7213 */ /* 0x000fe20000000000 */
[----:B------:R-:W-:Y:S01]  /*0b60*/  IMAD.MOV.U32 R9, RZ, RZ, R12 ;  /* 0x000000ffff097224 */ /* 0x000fe200078e000c */
[C---:B------:R-:W-:Y:S01]  /*0b70*/  LOP3.LUT R12, R3.reuse, 0xe, RZ, 0xfc, !PT ;  /* 0x0000000e030c7812 */ /* 0x040fe200078efcff */
[----:B------:R-:W-:Y:S01]  /*0b80*/  IMAD R38, R8, 0x200, R7 ;  /* 0x0000020008267824 */ /* 0x000fe200078e0207 */
[C---:B------:R-:W-:Y:S01]  /*0b90*/  LOP3.LUT R25, R3.reuse, 0x2e, RZ, 0xfc, !PT ;  /* 0x0000002e03197812 */ /* 0x040fe200078efcff */
[----:B------:R-:W-:Y:S01]  /*0ba0*/  IMAD.HI.U32 R7, R20, R9, RZ ;  /* 0x0000000914077227 */ /* 0x000fe200078e00ff */
[----:B------:R-:W-:-:S02]  /*0bb0*/  LOP3.LUT R23, R3, 0x30, RZ, 0xfc, !PT ;  /* 0x0000003003177812 */ /* 0x000fc400078efcff */
[----:B------:R-:W-:Y:S01]  /*0bc0*/  STL [R1+0x9cc], R38 ;  /* 0x0009cc2601007387 */ /* 0x000fe20000100800 */
[----:B------:R-:W-:Y:S01]  /*0bd0*/  IMAD.HI.U32 R10, R20, R13, RZ ;  /* 0x0000000d140a7227 */ /* 0x000fe200078e00ff */
[C---:B------:R-:W-:Y:S02]  /*0be0*/  LOP3.LUT R24, R3.reuse, 0x32, RZ, 0xfc, !PT ;  /* 0x0000003203187812 */ /* 0x040fe400078efcff */
[----:B------:R0:W-:Y:S01]  /*0bf0*/  STL [R1+0x7dc], R17 ;  /* 0x0007dc1101007387 */ /* 0x0001e20000100800 */
[----:B------:R-:W-:Y:S01]  /*0c00*/  IMAD.MOV R7, RZ, RZ, -R7 ;  /* 0x000000ffff077224 */ /* 0x000fe200078e0a07 */
[----:B------:R-:W-:Y:S01]  /*0c10*/  LOP3.LUT R22, R3, 0x34, RZ, 0xfc, !PT ;  /* 0x0000003403167812 */ /* 0x000fe200078efcff */
[----:B------:R-:W-:Y:S01]  /*0c20*/  IMAD.MOV R10, RZ, RZ, -R10 ;  /* 0x000000ffff0a7224 */ /* 0x000fe200078e0a0a */
[----:B------:R1:W-:Y:S01]  /*0c30*/  STL [R1+0x7e0], R16 ;  /* 0x0007e01001007387 */ /* 0x0003e20000100800 */
[C---:B------:R-:W-:Y:S01]  /*0c40*/  IMAD R37, R0.reuse, R7, R9 ;  /* 0x0000000700257224 */ /* 0x040fe200078e0209 */
[----:B------:R-:W-:Y:S01]  /*0c50*/  IABS R27, R22 ;  /* 0x00000016001b7213 */ /* 0x000fe20000000000 */
[----:B------:R-:W-:Y:S01]  /*0c60*/  IMAD R39, R0, R10, R13 ;  /* 0x0000000a00277224 */ /* 0x000fe200078e020d */
[----:B------:R2:W-:Y:S01]  /*0c70*/  STL [R1+0x7e4], R15 ;  /* 0x0007e40f01007387 */ /* 0x0005e20000100800 */
[----:B------:R-:W-:Y:S01]  /*0c80*/  IMAD.HI.U32 R7, R20, R11, RZ ;  /* 0x0000000b14077227 */ /* 0x000fe200078e00ff */
[----:B0-----:R-:W-:-:S02]  /*0c90*/  IABS R17, R14 ;  /* 0x0000000e00117213 */ /* 0x001fc40000000000 */
[----:B------:R-:W-:Y:S01]  /*0ca0*/  IABS R13, R16 ;  /* 0x00000010000d7213 */ /* 0x000fe20000000000 */
[----:B------:R0:W-:Y:S01]  /*0cb0*/  STL [R1+0x7e8], R14 ;  /* 0x0007e80e01007387 */ /* 0x0001e20000100800 */
[----:B------:R-:W-:Y:S01]  /*0cc0*/  IMAD.MOV R7, RZ, RZ, -R7 ;  /* 0x000000ffff077224 */ /* 0x000fe200078e0a07 */
[C---:B-1----:R-:W-:Y:S01]  /*0cd0*/  LOP3.LUT R16, R3.reuse, 0x28, RZ, 0xfc, !PT ;  /* 0x0000002803107812 */ /* 0x042fe200078efcff */
[C---:B------:R-:W-:Y:S01]  /*0ce0*/  IMAD.HI.U32 R10, R20.reuse, R17, RZ ;  /* 0x00000011140a7227 */ /* 0x040fe200078e00ff */
[----:B------:R1:W-:Y:S01]  /*0cf0*/  STL [R1+0x7ec], R12 ;  /* 0x0007ec0c01007387 */ /* 0x0003e20000100800 */
[----:B--2---:R-:W-:Y:S02]  /*0d00*/  IABS R15, R15 ;  /* 0x0000000f000f7213 */ /* 0x004fe40000000000 */
[----:B------:R-:W-:Y:S01]  /*0d10*/  IMAD.MOV R10, RZ, RZ, -R10 ;  /* 0x000000ffff0a7224 */ /* 0x000fe200078e0a0a */
[C---:B------:R-:W-:Y:S01]  /*0d20*/  LOP3.LUT R41, R3.reuse, 0x3a, RZ, 0xfc, !PT ;  /* 0x0000003a03297812 */ /* 0x040fe200078efcff */
[----:B------:R-:W-:Y:S01]  /*0d30*/  IMAD.HI.U32 R8, R20, R13, RZ ;  /* 0x0000000d14087227 */ /* 0x000fe200078e00ff */
[----:B0-----:R-:W-:-:S02]  /*0d40*/  LOP3.LUT R14, R3, 0x2a, RZ, 0xfc, !PT ;  /* 0x0000002a030e7812 */ /* 0x001fc400078efcff */
[C---:B------:R-:W-:Y:S01]  /*0d50*/  LOP3.LUT R33, R3.reuse, 0x3c, RZ, 0xfc, !PT ;  /* 0x0000003c03217812 */ /* 0x040fe200078efcff */
[----:B------:R-:W-:Y:S01]  /*0d60*/  IMAD.HI.U32 R9, R20, R15, RZ ;  /* 0x0000000f14097227 */ /* 0x000fe200078e00ff */
[----:B-1----:R-:W-:Y:S02]  /*0d70*/  IABS R12, R12 ;  /* 0x0000000c000c7213 */ /* 0x002fe40000000000 */
[C---:B------:R-:W-:Y:S01]  /*0d80*/  ISETP.GT.U32.AND P4, PT, R0.reuse, R40, PT ;  /* 0x000000280000720c */ /* 0x040fe20003f84070 */
[----:B------:R-:W-:Y:S02]  /*0d90*/  IMAD.MOV R9, RZ, RZ, -R9 ;  /* 0x000000ffff097224 */ /* 0x000fe400078e0a09 */
[C---:B------:R-:W-:Y:S01]  /*0da0*/  IMAD R36, R0.reuse, R7, R11 ;  /* 0x0000000700247224 */ /* 0x040fe200078e020b */
[----:B------:R-:W-:Y:S01]  /*0db0*/  LOP3.LUT R11, R3, 0x10, RZ, 0xfc, !PT ;  /* 0x00000010030b7812 */ /* 0x000fe200078efcff */
[----:B------:R-:W-:Y:S02]  /*0dc0*/  IMAD R7, R0, R10, R17 ;  /* 0x0000000a00077224 */ /* 0x000fe400078e0211 */
[----:B------:R-:W-:-:S02]  /*0dd0*/  IMAD.MOV R8, RZ, RZ, -R8 ;  /* 0x000000ffff087224 */ /* 0x000fc400078e0a08 */
[C---:B------:R-:W-:Y:S01]  /*0de0*/  IMAD R32, R0.reuse, R9, R15 ;  /* 0x0000000900207224 */ /* 0x040fe200078e020f */
[----:B------:R0:W-:Y:S01]  /*0df0*/  STL [R1+0x5c], R7 ;  /* 0x00005c0701007387 */ /* 0x0001e20000100800 */
[----:B------:R-:W-:Y:S01]  /*0e00*/  IMAD.MOV.U32 R9, RZ, RZ, R12 ;  /* 0x000000ffff097224 */ /* 0x000fe200078e000c */
[C---:B------:R-:W-:Y:S01]  /*0e10*/  LOP3.LUT R12, R3.reuse, 0x14, RZ, 0xfc, !PT ;  /* 0x00000014030c7812 */ /* 0x040fe200078efcff */
[----:B------:R-:W-:Y:S01]  /*0e20*/  IMAD R34, R0, R8, R13 ;  /* 0x0000000800227224 */ /* 0x000fe200078e020d */
[C---:B------:R-:W-:Y:S01]  /*0e30*/  LOP3.LUT R13, R3.reuse, 0x12, RZ, 0xfc, !PT ;  /* 0x00000012030d7812 */ /* 0x040fe200078efcff */
[----:B------:R1:W-:Y:S01]  /*0e40*/  STL [R1+0x7f0], R11 ;  /* 0x0007f00b01007387 */ /* 0x0003e20000100800 */
[----:B------:R-:W-:Y:S01]  /*0e50*/  LOP3.LUT R8, R3, 0x16, RZ, 0xfc, !PT ;  /* 0x0000001603087812 */ /* 0x000fe200078efcff */
[----:B------:R-:W-:Y:S01]  /*0e60*/  VIADD R35, R38, 0x80 ;  /* 0x0000008026237836 */ /* 0x000fe20000000000 */
[----:B------:R-:W-:Y:S01]  /*0e70*/  IABS R15, R12 ;  /* 0x0000000c000f7213 */ /* 0x000fe20000000000 */
[----:B------:R2:W-:Y:S01]  /*0e80*/  STL [R1+0x7f4], R13 ;  /* 0x0007f40d01007387 */ /* 0x0005e20000100800 */
[----:B0-----:R-:W-:Y:S01]  /*0e90*/  IMAD.HI.U32 R7, R20, R9, RZ ;  /* 0x0000000914077227 */ /* 0x001fe200078e00ff */
[----:B------:R-:W-:-:S02]  /*0ea0*/  IABS R17, R8 ;  /* 0x0000000800117213 */ /* 0x000fc40000000000 */
[----:B------:R0:W-:Y:S01]  /*0eb0*/  STL [R1+0x7f8], R12 ;  /* 0x0007f80c01007387 */ /* 0x0001e20000100800 */
[----:B------:R-:W-:Y:S01]  /*0ec0*/  IMAD.MOV R7, RZ, RZ, -R7 ;  /* 0x000000ffff077224 */ /* 0x000fe200078e0a07 */
[----:B-1----:R-:W-:Y:S01]  /*0ed0*/  IABS R11, R11 ;  /* 0x0000000b000b7213 */ /* 0x002fe20000000000 */
[----:B------:R-:W-:Y:S01]  /*0ee0*/  IMAD.HI.U32 R10, R20, R17, RZ ;  /* 0x00000011140a7227 */ /* 0x000fe200078e00ff */
[----:B------:R1:W-:Y:S01]  /*0ef0*/  STL [R1+0x7fc], R8 ;  /* 0x0007fc0801007387 */ /* 0x0003e20000100800 */
[----:B--2---:R-:W-:Y:S02]  /*0f00*/  IABS R13, R13 ;  /* 0x0000000d000d7213 */ /* 0x004fe40000000000 */
[----:B------:R-:W-:Y:S02]  /*0f10*/  IMAD.MOV R10, RZ, RZ, -R10 ;  /* 0x000000ffff0a7224 */ /* 0x000fe400078e0a0a */
[C---:B------:R-:W-:Y:S01]  /*0f20*/  VIADD R30, R38.reuse, 0x100 ;  /* 0x00000100261e7836 */ /* 0x040fe20000000000 */
[----:B0-----:R-:W-:Y:S01]  /*0f30*/  LOP3.LUT R12, R3, 0x18, RZ, 0xfc, !PT ;  /* 0x00000018030c7812 */ /* 0x001fe200078efcff */
[----:B------:R-:W-:-:S02]  /*0f40*/  VIADD R28, R38, 0x180 ;  /* 0x00000180261c7836 */ /* 0x000fc40000000000 */
[----:B------:R-:W-:Y:S01]  /*0f50*/  @!P4 IMAD.IADD R40, R40, 0x1, -R0 ;  /* 0x000000012828c824 */ /* 0x000fe200078e0a00 */
[----:B------:R-:W-:Y:S01]  /*0f60*/  IABS R93, R12 ;  /* 0x0000000c005d7213 */ /* 0x000fe20000000000 */
[----:B-1----:R-:W-:Y:S01]  /*0f70*/  IMAD R8, R0, R7, R9 ;  /* 0x0000000700087224 */ /* 0x002fe200078e0209 */
[----:B------:R-:W-:Y:S01]  /*0f80*/  IABS R29, R30 ;  /* 0x0000001e001d7213 */ /* 0x000fe20000000000 */
[----:B------:R-:W-:Y:S01]  /*0f90*/  IMAD.HI.U32 R7, R20, R11, RZ ;  /* 0x0000000b14077227 */ /* 0x000fe200078e00ff */
[----:B------:R-:W-:Y:S02]  /*0fa0*/  IABS R31, R28 ;  /* 0x0000001c001f7213 */ /* 0x000fe40000000000 */
[----:B------:R0:W-:Y:S01]  /*0fb0*/  STL [R1+0x58], R8 ;  /* 0x0000580801007387 */ /* 0x0001e20000100800 */
[----:B------:R-:W-:Y:S01]  /*0fc0*/  IMAD.MOV R7, RZ, RZ, -R7 ;  /* 0x000000ffff077224 */ /* 0x000fe200078e0a07 */
[----:B------:R-:W-:Y:S01]  /*0fd0*/  ISETP.GT.U32.AND P4, PT, R0, R39, PT ;  /* 0x000000270000720c */ /* 0x000fe20003f84070 */
[----:B------:R-:W-:Y:S01]  /*0fe0*/  IMAD.HI.U32 R9, R20, R15, RZ ;  /* 0x0000000f14097227 */ /* 0x000fe200078e00ff */
[----:B------:R1:W-:Y:S03]  /*0ff0*/  STL [R1+0x800], R12 ;  /* 0x0008000c01007387 */ /* 0x0003e60000100800 */
[----:B------:R-:W-:-:S02]  /*1000*/  IMAD R11, R0, R7, R11 ;  /* 0x00000007000b7224 */ /* 0x000fc400078e020b */
[----:B------:R-:W-:Y:S02]  /*1010*/  IMAD.MOV R9, RZ, RZ, -R9 ;  /* 0x000000ffff097224 */ /* 0x000fe400078e0a09 */
[----:B0-----:R-:W-:Y:S01]  /*1020*/  IMAD.HI.U32 R8, R20, R13, RZ ;  /* 0x0000000d14087227 */ /* 0x001fe200078e00ff */
[----:B------:R0:W-:Y:S01]  /*1030*/  STL [R1+0x54], R11 ;  /* 0x0000540b01007387 */ /* 0x0001e20000100800 */
[----:B-1----:R-:W-:Y:S02]  /*1040*/  LOP3.LUT R12, R3, 0x1c, RZ, 0xfc, !PT ;  /* 0x0000001c030c7812 */ /* 0x002fe400078efcff */
[----:B------:R-:W-:Y:S02]  /*1050*/  IMAD.MOV R8, RZ, RZ, -R8 ;  /* 0x000000ffff087224 */ /* 0x000fe400078e0a08 */
[----:B------:R-:W-:Y:S01]  /*1060*/  @!P4 IMAD.IADD R39, R39, 0x1, -R0 ;  /* 0x000000012727c824 */ /* 0x000fe200078e0a00 */
[----:B------:R-:W-:Y:S01]  /*1070*/  IABS R19, R12 ;  /* 0x0000000c00137213 */ /* 0x000fe20000000000 */
[----:B------:R-:W-:Y:S01]  /*1080*/  IMAD R7, R0, R8, R13 ;  /* 0x0000000800077224 */ /* 0x000fe200078e020d */
[----:B------:R-:W-:Y:S01]  /*1090*/  ISETP.GE.AND P4, PT, R38, RZ, PT ;  /* 0x000000ff2600720c */ /* 0x000fe20003f86270 */
[----:B------:R-:W-:Y:S01]  /*10a0*/  IMAD R8, R0, R9, R15 ;  /* 0x0000000900087224 */ /* 0x000fe200078e020f */
[----:B0-----:R-:W-:-:S02]  /*10b0*/  LOP3.LUT R11, R3, 0x1a, RZ, 0xfc, !PT ;  /* 0x0000001a030b7812 */ /* 0x001fc400078efcff */
[----:B------:R0:W-:Y:S01]  /*10c0*/  STL [R1+0x50], R7 ;  /* 0x0000500701007387 */ /* 0x0001e20000100800 */
[C---:B------:R-:W-:Y:S02]  /*10d0*/  LOP3.LUT R9, R3.reuse, 0x1e, RZ, 0xfc, !PT ;  /* 0x0000001e03097812 */ /* 0x040fe400078efcff */
[C---:B------:R-:W-:Y:S01]  /*10e0*/  LOP3.LUT R15, R3.reuse, 0x24, RZ, 0xfc, !PT ;  /* 0x00000024030f7812 */ /* 0x040fe200078efcff */
[----:B------:R1:W-:Y:S01]  /*10f0*/  STL [R1+0x4c], R8 ;  /* 0x00004c0801007387 */ /* 0x0003e20000100800 */
[----:B------:R-:W-:Y:S01]  /*1100*/  IABS R13, R9 ;  /* 0x00000009000d7213 */ /* 0x000fe20000000000 */
[----:B0-----:R-:W-:Y:S01]  /*1110*/  IMAD R7, R0, R10, R17 ;  /* 0x0000000a00077224 */ /* 0x001fe200078e0211 */
[----:B-1----:R-:W-:-:S04]  /*1120*/  LOP3.LUT R8, R3, 0x20, RZ, 0xfc, !PT ;  /* 0x0000002003087812 */ /* 0x002fc800078efcff */
[----:B------:R0:W-:Y:S01]  /*1130*/  STL [R1+0x48], R7 ;  /* 0x0000480701007387 */ /* 0x0001e20000100800 */
[----:B------:R-:W-:-:S03]  /*1140*/  IABS R17, R8 ;  /* 0x0000000800117213 */ /* 0x000fc60000000000 */
[----:B------:R1:W-:Y:S04]  /*1150*/  STL [R1+0x804], R11 ;  /* 0x0008040b01007387 */ /* 0x0003e80000100800 */
[----:B------:R2:W-:Y:S01]  /*1160*/  STL [R1+0x808], R12 ;  /* 0x0008080c01007387 */ /* 0x0005e20000100800 */
[----:B------:R-:W-:-:S03]  /*1170*/  IMAD.HI.U32 R10, R20, R17, RZ ;  /* 0x00000011140a7227 */ /* 0x000fc600078e00ff */
[----:B------:R4:W-:Y:S01]  /*1180*/  STL [R1+0x80c], R9 ;  /* 0x00080c0901007387 */ /* 0x0009e20000100800 */
[----:B0-----:R-:W-:Y:S01]  /*1190*/  IMAD.HI.U32 R7, R20, R93, RZ ;  /* 0x0000005d14077227 */ /* 0x001fe200078e00ff */
[----:B-1----:R-:W-:Y:S02]  /*11a0*/  IABS R11, R11 ;  /* 0x0000000b000b7213 */ /* 0x002fe40000000000 */
[----:B------:R-:W-:Y:S01]  /*11b0*/  STL [R1+0x810], R8 ;  /* 0x0008100801007387 */ /* 0x000fe20000100800 */
[----:B------:R-:W-:Y:S01]  /*11c0*/  IMAD.MOV R7, RZ, RZ, -R7 ;  /* 0x000000ffff077224 */ /* 0x000fe200078e0a07 */
[----:B--2---:R-:W-:Y:S01]  /*11d0*/  LOP3.LUT R12, R3, 0x22, RZ, 0xfc, !PT ;  /* 0x00000022030c7812 */ /* 0x004fe200078efcff */
[----:B------:R-:W-:Y:S02]  /*11e0*/  IMAD.MOV R10, RZ, RZ, -R10 ;  /* 0x000000ffff0a7224 */ /* 0x000fe400078e0a0a */
[----:B------:R-:W-:Y:S02]  /*11f0*/  IMAD R93, R0, R7, R93 ;  /* 0x00000007005d7224 */ /* 0x000fe400078e025d */
[C---:B----4-:R-:W-:Y:S01]  /*1200*/  IMAD.HI.U32 R9, R20.reuse, R13, RZ ;  /* 0x0000000d14097227 */ /* 0x050fe200078e00ff */
[----:B------:R0:W-:Y:S03]  /*1210*/  STL [R1+0x814], R12 ;  /* 0x0008140c01007387 */ /* 0x0001e60000100800 */
[----:B------:R-:W-:Y:S01]  /*1220*/  IMAD.HI.U32 R7, R20, R11, RZ ;  /* 0x0000000b14077227 */ /* 0x000fe200078e00ff */
[----:B------:R1:W-:Y:S03]  /*1230*/  STL [R1+0x818], R15 ;  /* 0x0008180f01007387 */ /* 0x0003e60000100800 */
[----:B------:R-:W-:Y:S01]  /*1240*/  IMAD.MOV R9, RZ, RZ, -R9 ;  /* 0x000000ffff097224 */ /* 0x000fe200078e0a09 */
[----:B------:R2:W-:Y:S01]  /*1250*/  STL [R1+0x81c], R21 ;  /* 0x00081c1501007387 */ /* 0x0005e20000100800 */
[----:B------:R-:W-:Y:S01]  /*1260*/  IMAD.MOV R7, RZ, RZ, -R7 ;  /* 0x000000ffff077224 */ /* 0x000fe200078e0a07 */
[----:B0-----:R-:W-:Y:S01]  /*1270*/  IABS R12, R12 ;  /* 0x0000000c000c7213 */ /* 0x001fe20000000000 */
[----:B------:R-:W-:Y:S01]  /*1280*/  IMAD R18, R0, R9, R13 ;  /* 0x0000000900127224 */ /* 0x000fe200078e020d */
[----:B------:R0:W-:Y:S01]  /*1290*/  STL [R1+0x820], R16 ;  /* 0x0008201001007387 */ /* 0x0001e20000100800 */
[----:B------:R-:W-:Y:S01]  /*12a0*/  IMAD.HI.U32 R8, R20, R19, RZ ;  /* 0x0000001314087227 */ /* 0x000fe200078e00ff */
[----:B-1----:R-:W-:-:S02]  /*12b0*/  IABS R15, R15 ;  /* 0x0000000f000f7213 */ /* 0x002fc40000000000 */
[----:B------:R-:W-:Y:S01]  /*12c0*/  IABS R13, R16 ;  /* 0x00000010000d7213 */ /* 0x000fe20000000000 */
[----:B------:R-:W-:Y:S01]  /*12d0*/  IMAD.MOV.U32 R9, RZ, RZ, R12 ;  /* 0x000000ffff097224 */ /* 0x000fe200078e000c */
[----:B------:R-:W-:Y:S01]  /*12e0*/  LOP3.LUT R12, R3, 0x2c, RZ, 0xfc, !PT ;  /* 0x0000002c030c7812 */ /* 0x000fe200078efcff */
[----:B------:R-:W-:Y:S01]  /*12f0*/  IMAD R92, R0, R7, R11 ;  /* 0x00000007005c7224 */ /* 0x000fe200078e020b */
[----:B------:R-:W-:Y:S01]  /*1300*/  IABS R11, R21 ;  /* 0x00000015000b7213 */ /* 0x000fe20000000000 */
[----:B------:R-:W-:Y:S01]  /*1310*/  IMAD.MOV R8, RZ, RZ, -R8 ;  /* 0x000000ffff087224 */ /* 0x000fe200078e0a08 */
[----:B--2---:R-:W-:Y:S01]  /*1320*/  IABS R21, R14 ;  /* 0x0000000e00157213 */ /* 0x004fe20000000000 */
[----:B------:R-:W-:Y:S01]  /*1330*/  IMAD.HI.U32 R7, R20, R9, RZ ;  /* 0x0000000914077227 */ /* 0x000fe200078e00ff */
[----:B------:R-:W-:Y:S03]  /*1340*/  STL [R1+0x824], R14 ;  /* 0x0008240e01007387 */ /* 0x000fe60000100800 */
[----:B------:R-:W-:Y:S01]  /*1350*/  IMAD R19, R0, R8, R19 ;  /* 0x0000000800137224 */ /* 0x000fe200078e0213 */
[----:B------:R1:W-:Y:S01]  /*1360*/  STL [R1+0x828], R12 ;  /* 0x0008280c01007387 */ /* 0x0003e20000100800 */
[----:B------:R-:W-:-:S02]  /*1370*/  IMAD.MOV R7, RZ, RZ, -R7 ;  /* 0x000000ffff077224 */ /* 0x000fc400078e0a07 */
[----:B------:R-:W-:Y:S01]  /*1380*/  IMAD.HI.U32 R8, R20, R11, RZ ;  /* 0x0000000b14087227 */ /* 0x000fe200078e00ff */
[----:B------:R-:W-:Y:S03]  /*1390*/  STL [R1+0x82c], R25 ;  /* 0x00082c1901007387 */ /* 0x000fe60000100800 */
[----:B0-----:R-:W-:Y:S01]  /*13a0*/  IMAD R16, R0, R7, R9 ;  /* 0x0000000700107224 */ /* 0x001fe200078e0209 */
[----:B------:R0:W-:Y:S01]  /*13b0*/  STL [R1+0x830], R23 ;  /* 0x0008301701007387 */ /* 0x0001e20000100800 */
[----:B------:R-:W-:Y:S01]  /*13c0*/  IMAD.HI.U32 R7, R20, R15, RZ ;  /* 0x0000000f14077227 */ /* 0x000fe200078e00ff */
[----:B-1----:R-:W-:Y:S02]  /*13d0*/  IABS R12, R12 ;  /* 0x0000000c000c7213 */ /* 0x002fe40000000000 */
[----:B------:R1:W-:Y:S01]  /*13e0*/  STL [R1+0x834], R24 ;  /* 0x0008341801007387 */ /* 0x0003e20000100800 */
[----:B------:R-:W-:-:S02]  /*13f0*/  IMAD.MOV R8, RZ, RZ, -R8 ;  /* 0x000000ffff087224 */ /* 0x000fc400078e0a08 */
[----:B------:R-:W-:Y:S01]  /*1400*/  IMAD R17, R0, R10, R17 ;  /* 0x0000000a00117224 */ /* 0x000fe200078e0211 */
[----:B------:R2:W-:Y:S01]  /*1410*/  STL [R1+0x838], R22 ;  /* 0x0008381601007387 */ /* 0x0005e20000100800 */
[----:B------:R-:W-:Y:S01]  /*1420*/  IMAD.HI.U32 R10, R20, R21, RZ ;  /* 0x00000015140a7227 */ /* 0x000fe200078e00ff */
[----:B0-----:R-:W-:-:S03]  /*1430*/  IABS R23, R23 ;  /* 0x0000001700177213 */ /* 0x001fc60000000000 */
[----:B------:R-:W-:Y:S02]  /*1440*/  IMAD.MOV R7, RZ, RZ, -R7 ;  /* 0x000000ffff077224 */ /* 0x000fe400078e0a07 */
[----:B------:R-:W-:Y:S02]  /*1450*/  IMAD R14, R0, R8, R11 ;  /* 0x00000008000e7224 */ /* 0x000fe400078e020b */
[----:B------:R-:W-:Y:S02]  /*1460*/  IMAD.MOV.U32 R11, RZ, RZ, R12 ;  /* 0x000000ffff0b7224 */ /* 0x000fe400078e000c */
[----:B------:R-:W-:Y:S02]  /*1470*/  IMAD.MOV R10, RZ, RZ, -R10 ;  /* 0x000000ffff0a7224 */ /* 0x000fe400078e0a0a */
[----:B------:R-:W-:-:S04]  /*1480*/  IMAD.HI.U32 R9, R20, R13, RZ ;  /* 0x0000000d14097227 */ /* 0x000fc800078e00ff */
[----:B------:R-:W-:Y:S02]  /*1490*/  IMAD R15, R0, R7, R15 ;  /* 0x00000007000f7224 */ /* 0x000fe400078e020f */
[----:B------:R-:W-:-:S04]  /*14a0*/  IMAD.HI.U32 R7, R20, R11, RZ ;  /* 0x0000000b14077227 */ /* 0x000fc800078e00ff */
[----:B------:R-:W-:Y:S01]  /*14b0*/  IMAD R12, R0, R10, R21 ;  /* 0x0000000a000c7224 */ /* 0x000fe200078e0215 */
[----:B------:R-:W-:Y:S01]  /*14c0*/  IABS R21, R25 ;  /* 0x0000001900157213 */ /* 0x000fe20000000000 */
[----:B------:R-:W-:Y:S01]  /*14d0*/  IMAD.MOV R9, RZ, RZ, -R9 ;  /* 0x000000ffff097224 */ /* 0x000fe200078e0a09 */
[----:B------:R-:W-:Y:S01]  /*14e0*/  IABS R25, R24 ;  /* 0x0000001800197213 */ /* 0x000fe20000000000 */
[----:B------:R-:W-:Y:S01]  /*14f0*/  IMAD.MOV R7, RZ, RZ, -R7 ;  /* 0x000000ffff077224 */ /* 0x000fe200078e0a07 */
[----:B-1----:R-:W-:Y:S01]  /*1500*/  LOP3.LUT R24, R3, 0x36, RZ, 0xfc, !PT ;  /* 0x0000003603187812 */ /* 0x002fe200078efcff */
[----:B------:R-:W-:-:S03]  /*1510*/  IMAD.HI.U32 R8, R20, R23, RZ ;  /* 0x0000001714087227 */ /* 0x000fc600078e00ff */
[----:B------:R-:W-:Y:S01]  /*1520*/  IABS R26, R24 ;  /* 0x00000018001a7213 */ /* 0x000fe20000000000 */
[C---:B------:R-:W-:Y:S01]  /*1530*/  IMAD R13, R0.reuse, R9, R13 ;  /* 0x00000009000d7224 */ /* 0x040fe200078e020d */
[----:B------:R0:W-:Y:S01]  /*1540*/  STL [R1+0x83c], R24 ;  /* 0x00083c1801007387 */ /* 0x0001e20000100800 */
[----:B------:R-:W-:Y:S02]  /*1550*/  IMAD R11, R0, R7, R11 ;  /* 0x00000007000b7224 */ /* 0x000fe400078e020b */
[C---:B------:R-:W-:Y:S01]  /*1560*/  IMAD.HI.U32 R9, R20.reuse, R25, RZ ;  /* 0x0000001914097227 */ /* 0x040fe200078e00ff */
[----:B------:R-:W-:Y:S03]  /*1570*/  STL [R1+0xa50], R35 ;  /* 0x000a502301007387 */ /* 0x000fe60000100800 */
[C---:B------:R-:W-:Y:S01]  /*1580*/  IMAD.HI.U32 R7, R20.reuse, R21, RZ ;  /* 0x0000001514077227 */ /* 0x040fe200078e00ff */
[----:B------:R-:W-:Y:S03]  /*1590*/  STL [R1+0xa4c], R30 ;  /* 0x000a4c1e01007387 */ /* 0x000fe60000100800 */
[----:B------:R-:W-:Y:S01]  /*15a0*/  IMAD.MOV R8, RZ, RZ, -R8 ;  /* 0x000000ffff087224 */ /* 0x000fe200078e0a08 */
[----:B------:R-:W-:Y:S01]  /*15b0*/  STL [R1+0xa48], R28 ;  /* 0x000a481c01007387 */ /* 0x000fe20000100800 */
[----:B------:R-:W-:-:S04]  /*15c0*/  IMAD.HI.U32 R10, R20, R27, RZ ;  /* 0x0000001b140a7227 */ /* 0x000fc800078e00ff */
[----:B--2---:R-:W-:Y:S02]  /*15d0*/  IMAD.MOV R22, RZ, RZ, -R9 ;  /* 0x000000ffff167224 */ /* 0x004fe400078e0a09 */
[----:B------:R-:W-:Y:S02]  /*15e0*/  IMAD.MOV R7, RZ, RZ, -R7 ;  /* 0x000000ffff077224 */ /* 0x000fe400078e0a07 */
[C---:B------:R-:W-:Y:S02]  /*15f0*/  IMAD R9, R0.reuse, R8, R23 ;  /* 0x0000000800097224 */ /* 0x040fe400078e0217 */
[----:B------:R-:W-:Y:S01]  /*1600*/  IMAD.MOV.U32 R23, RZ, RZ, R26 ;  /* 0x000000ffff177224 */ /* 0x000fe200078e001a */
[----:B------:R-:W-:Y:S01]  /*1610*/  LOP3.LUT R26, R3, 0x38, RZ, 0xfc, !PT ;  /* 0x00000038031a7812 */ /* 0x000fe200078efcff */
[----:B0-----:R-:W-:Y:S02]  /*1620*/  IMAD.MOV R24, RZ, RZ, -R10 ;  /* 0x000000ffff187224 */ /* 0x001fe400078e0a0a */
[----:B------:R-:W-:-:S02]  /*1630*/  IMAD R10, R0, R7, R21 ;  /* 0x00000007000a7224 */ /* 0x000fc400078e0215 */
[----:B------:R-:W-:-:S04]  /*1640*/  IMAD.HI.U32 R21, R20, R23, RZ ;  /* 0x0000001714157227 */ /* 0x000fc800078e00ff */
[C---:B------:R-:W-:Y:S01]  /*1650*/  IMAD R8, R0.reuse, R22, R25 ;  /* 0x0000001600087224 */ /* 0x040fe200078e0219 */
[----:B------:R-:W-:Y:S01]  /*1660*/  IABS R25, R38 ;  /* 0x0000002600197213 */ /* 0x000fe20000000000 */
[----:B------:R-:W-:Y:S01]  /*1670*/  IMAD R7, R0, R24, R27 ;  /* 0x0000001800077224 */ /* 0x000fe200078e021b */
[----:B------:R-:W-:Y:S01]  /*1680*/  IABS R27, R35 ;  /* 0x00000023001b7213 */ /* 0x000fe20000000000 */
[----:B------:R-:W-:Y:S02]  /*1690*/  IMAD.MOV R24, RZ, RZ, -R21 ;  /* 0x000000ffff187224 */ /* 0x000fe400078e0a15 */
[----:B------:R-:W-:-:S04]  /*16a0*/  IMAD.HI.U32 R21, R6, R25, RZ ;  /* 0x0000001906157227 */ /* 0x000fc800078e00ff */
[----:B------:R-:W-:Y:S02]  /*16b0*/  IMAD R24, R0, R24, R23 ;  /* 0x0000001800187224 */ /* 0x000fe400078e0217 */
[----:B------:R-:W-:-:S03]  /*16c0*/  IMAD.HI.U32 R22, R6, R27, RZ ;  /* 0x0000001b06167227 */ /* 0x000fc600078e00ff */
[----:B------:R0:W-:Y:S01]  /*16d0*/  STL [R1+0x80], R24 ;  /* 0x0000801801007387 */ /* 0x0001e20000100800 */
[----:B------:R-:W-:-:S03]  /*16e0*/  IMAD.HI.U32 R23, R6, R29, RZ ;  /* 0x0000001d06177227 */ /* 0x000fc600078e00ff */
[----:B------:R1:W-:Y:S01]  /*16f0*/  STL [R1+0x840], R26 ;  /* 0x0008401a01007387 */ /* 0x0003e20000100800 */
[----:B------:R-:W-:-:S03]  /*1700*/  IMAD.HI.U32 R6, R6, R31, RZ ;  /* 0x0000001f06067227 */ /* 0x000fc600078e00ff */
[----:B------:R-:W-:Y:S01]  /*1710*/  STL [R1+0x844], R41 ;  /* 0x0008442901007387 */ /* 0x000fe20000100800 */
[----:B------:R-:W-:Y:S02]  /*1720*/  IMAD.MOV R21, RZ, RZ, -R21 ;  /* 0x000000ffff157224 */ /* 0x000fe400078e0a15 */
[----:B------:R-:W-:Y:S01]  /*1730*/  IMAD.MOV R22, RZ, RZ, -R22 ;  /* 0x000000ffff167224 */ /* 0x000fe200078e0a16 */
[----:B------:R2:W-:Y:S01]  /*1740*/  STL [R1+0x848], R33 ;  /* 0x0008482101007387 */ /* 0x0005e20000100800 */
[----:B0-----:R-:W-:Y:S02]  /*1750*/  IMAD.MOV R24, RZ, RZ, -R23 ;  /* 0x000000ffff187224 */ /* 0x001fe400078e0a17 */
[----:B------:R-:W-:Y:S02]  /*1760*/  IMAD.MOV R6, RZ, RZ, -R6 ;  /* 0x000000ffff067224 */ /* 0x000fe400078e0a06 */
[C---:B------:R-:W-:Y:S02]  /*1770*/  IMAD R21, R2.reuse, R21, R25 ;  /* 0x0000001502157224 */ /* 0x040fe400078e0219 */
[C---:B------:R-:W-:Y:S01]  /*1780*/  IMAD R23, R2.reuse, R22, R27 ;  /* 0x0000001602177224 */ /* 0x040fe200078e021b */
[----:B------:R-:W-:Y:S01]  /*1790*/  IABS R22, R26 ;  /* 0x0000001a00167213 */ /* 0x000fe20000000000 */
[C---:B------:R-:W-:Y:S01]  /*17a0*/  IMAD R25, R2.reuse, R24, R29 ;  /* 0x0000001802197224 */ /* 0x040fe200078e021d */
[C---:B------:R-:W-:Y:S01]  /*17b0*/  ISETP.GT.U32.AND P0, PT, R2.reuse, R21, PT ;  /* 0x000000150200720c */ /* 0x040fe20003f04070 */
[C---:B------:R-:W-:Y:S01]  /*17c0*/  IMAD R27, R2.reuse, R6, R31 ;  /* 0x00000006021b7224 */ /* 0x040fe200078e021f */
[C---:B------:R-:W-:Y:S01]  /*17d0*/  ISETP.GT.U32.AND P3, PT, R2.reuse, R23, PT ;  /* 0x000000170200720c */ /* 0x040fe20003f64070 */
[----:B------:R-:W-:Y:S01]  /*17e0*/  IMAD.MOV.U32 R29, RZ, RZ, R22 ;  /* 0x000000ffff1d7224 */ /* 0x000fe200078e0016 */
[----:B------:R-:W-:-:S02]  /*17f0*/  ISETP.GT.U32.AND P5, PT, R2, R25, PT ;  /* 0x000000190200720c */ /* 0x000fc40003fa4070 */
[----:B------:R-:W-:Y:S01]  /*1800*/  ISETP.GT.U32.AND P2, PT, R2, R27, PT ;  /* 0x0000001b0200720c */ /* 0x000fe20003f44070 */
[----:B------:R-:W-:Y:S01]  /*1810*/  IMAD.HI.U32 R6, R20, R29, RZ ;  /* 0x0000001d14067227 */ /* 0x000fe200078e00ff */
[----:B-1----:R-:W-:Y:S02]  /*1820*/  LOP3.LUT R26, R3, 0x3e, RZ, 0xfc, !PT ;  /* 0x0000003e031a7812 */ /* 0x002fe400078efcff */
[----:B------:R-:W-:Y:S01]  /*1830*/  IABS R24, R33 ;  /* 0x0000002100187213 */ /* 0x000fe20000000000 */
[----:B------:R-:W-:Y:S01]  /*1840*/  IMAD.MOV R22, RZ, RZ, -R6 ;  /* 0x000000ffff167224 */ /* 0x000fe200078e0a06 */
[----:B--2---:R-:W-:Y:S01]  /*1850*/  IABS R33, R26 ;  /* 0x0000001a00217213 */ /* 0x004fe20000000000 */
[--C-:B------:R-:W-:Y:S01]  /*1860*/  @!P0 IMAD.IADD R21, R21, 0x1, -R2.reuse ;  /* 0x0000000115158824 */ /* 0x100fe200078e0a02 */
[----:B------:R-:W-:Y:S01]  /*1870*/  IABS R31, R41 ;  /* 0x00000029001f7213 */ /* 0x000fe20000000000 */
[--C-:B------:R-:W-:Y:S01]  /*1880*/  @!P3 IMAD.IADD R23, R23, 0x1, -R2.reuse ;  /* 0x000000011717b824 */ /* 0x100fe200078e0a02 */
[----:B------:R0:W-:Y:S01]  /*1890*/  STL [R1+0x7d0], R26 ;  /* 0x0007d01a01007387 */ /* 0x0001e20000100800 */
[--C-:B------:R-:W-:Y:S01]  /*18a0*/  @!P5 IMAD.IADD R25, R25, 0x1, -R2.reuse ;  /* 0x000000011919d824 */ /* 0x100fe200078e0a02 */
[C---:B------:R-:W-:Y:S01]  /*18b0*/  ISETP.GT.U32.AND P0, PT, R2.reuse, R21, PT ;  /* 0x000000150200720c */ /* 0x040fe20003f04070 */
[----:B------:R-:W-:Y:S01]  /*18c0*/  @!P2 IMAD.IADD R27, R27, 0x1, -R2 ;  /* 0x000000011b1ba824 */ /* 0x000fe200078e0a02 */
[----:B------:R-:W-:Y:S01]  /*18d0*/  ISETP.GT.U32.AND P3, PT, R2, R23, PT ;  /* 0x000000170200720c */ /* 0x000fe20003f64070 */
[----:B------:R-:W-:Y:S01]  /*18e0*/  IMAD R22, R0, R22, R29 ;  /* 0x0000001600167224 */ /* 0x000fe200078e021d */
[----:B------:R-:W-:Y:S01]  /*18f0*/  ISETP.GT.U32.AND P5, PT, R2, R25, PT ;  /* 0x000000190200720c */ /* 0x000fe20003fa4070 */
[----:B------:R-:W-:Y:S01]  /*1900*/  IMAD.HI.U32 R6, R20, R31, RZ ;  /* 0x0000001f14067227 */ /* 0x000fe200078e00ff */
[----:B------:R-:W-:Y:S01]  /*1910*/  ISETP.GT.U32.AND P2, PT, R2, R27, PT ;  /* 0x0000001b0200720c */ /* 0x000fe20003f44070 */
[----:B0-----:R-:W0:Y:S01]  /*1920*/  LDC R26, c[0x0][0x3a0] ;  /* 0x0000e800ff1a7b82 */ /* 0x001e220000000800 */
[----:B------:R1:W-:Y:S01]  /*1930*/  STL [R1+0x7c], R22 ;  /* 0x00007c1601007387 */ /* 0x0003e20000100800 */
[----:B------:R-:W-:-:S02]  /*1940*/  IMAD.MOV.U32 R29, RZ, RZ, R24 ;  /* 0x000000ffff1d7224 */ /* 0x000fc400078e0018 */
[----:B------:R-:W-:Y:S02]  /*1950*/  IMAD.MOV R24, RZ, RZ, -R6 ;  /* 0x000000ffff187224 */ /* 0x000fe400078e0a06 */
[--C-:B------:R-:W-:Y:S01]  /*1960*/  @!P0 IMAD.IADD R21, R21, 0x1, -R2.reuse ;  /* 0x0000000115158824 */ /* 0x100fe200078e0a02 */
[C---:B------:R-:W-:Y:S01]  /*1970*/  ISETP.GT.U32.AND P0, PT, R0.reuse, R37, PT ;  /* 0x000000250000720c */ /* 0x040fe20003f04070 */
[--C-:B------:R-:W-:Y:S01]  /*1980*/  @!P3 IMAD.IADD R23, R23, 0x1, -R2.reuse ;  /* 0x000000011717b824 */ /* 0x100fe200078e0a02 */
[C---:B------:R-:W-:Y:S01]  /*1990*/  ISETP.GT.U32.AND P3, PT, R0.reuse, R36, PT ;  /* 0x000000240000720c */ /* 0x040fe20003f64070 */
[----:B------:R-:W-:Y:S01]  /*19a0*/  @!P5 IMAD.IADD R25, R25, 0x1, -R2 ;  /* 0x000000011919d824 */ /* 0x000fe200078e0a02 */
[----:B------:R-:W-:Y:S01]  /*19b0*/  ISETP.GT.U32.AND P5, PT, R0, R34, PT ;  /* 0x000000220000720c */ /* 0x000fe20003fa4070 */
[----:B-1----:R-:W-:-:S04]  /*19c0*/  IMAD.HI.U32 R22, R20, R33, RZ ;  /* 0x0000002114167227 */ /* 0x002fc800078e00ff */
[----:B------:R-:W-:Y:S02]  /*19d0*/  IMAD.MOV R22, RZ, RZ, -R22 ;  /* 0x000000ffff167224 */ /* 0x000fe400078e0a16 */
[----:B------:R-:W-:Y:S01]  /*19e0*/  @!P2 IMAD.IADD R27, R27, 0x1, -R2 ;  /* 0x000000011b1ba824 */ /* 0x000fe200078e0a02 */
[C---:B------:R-:W-:Y:S01]  /*19f0*/  ISETP.GT.U32.AND P2, PT, R0.reuse, R32, PT ;  /* 0x000000200000720c */ /* 0x040fe20003f44070 */
[----:B------:R-:W-:Y:S02]  /*1a00*/  IMAD R6, R0, R22, R33 ;  /* 0x0000001600067224 */ /* 0x000fe400078e0221 */
[----:B------:R-:W-:-:S03]  /*1a10*/  IMAD.HI.U32 R20, R20, R29, RZ ;  /* 0x0000001d14147227 */ /* 0x000fc600078e00ff */
[C---:B------:R-:W-:Y:S01]  /*1a20*/  ISETP.GT.U32.AND P6, PT, R0.reuse, R6, PT ;  /* 0x000000060000720c */ /* 0x040fe20003fc4070 */
[----:B------:R-:W-:Y:S02]  /*1a30*/  IMAD.MOV R20, RZ, RZ, -R20 ;  /* 0x000000ffff147224 */ /* 0x000fe400078e0a14 */
[C---:B------:R-:W-:Y:S02]  /*1a40*/  IMAD R22, R0.reuse, R24, R31 ;  /* 0x0000001800167224 */ /* 0x040fe400078e021f */
[----:B------:R-:W-:Y:S02]  /*1a50*/  IMAD R20, R0, R20, R29 ;  /* 0x0000001400147224 */ /* 0x000fe400078e021d */
[--C-:B------:R-:W-:Y:S01]  /*1a60*/  @!P0 IMAD.IADD R37, R37, 0x1, -R0.reuse ;  /* 0x0000000125258824 */ /* 0x100fe200078e0a00 */
[----:B------:R-:W-:Y:S01]  /*1a70*/  STL [R1+0x78], R22 ;  /* 0x0000781601007387 */ /* 0x000fe20000100800 */
[--C-:B------:R-:W-:Y:S01]  /*1a80*/  @!P3 IMAD.IADD R36, R36, 0x1, -R0.reuse ;  /* 0x000000012424b824 */ /* 0x100fe200078e0a00 */
[----:B------:R-:W-:Y:S01]  /*1a90*/  ISETP.GE.AND P3, PT, R35, RZ, PT ;  /* 0x000000ff2300720c */ /* 0x000fe20003f66270 */
[--C-:B------:R-:W-:Y:S01]  /*1aa0*/  @!P5 IMAD.IADD R34, R34, 0x1, -R0.reuse ;  /* 0x000000012222d824 */ /* 0x100fe200078e0a00 */
[----:B------:R-:W-:Y:S01]  /*1ab0*/  STL [R1+0x74], R40 ;  /* 0x0000742801007387 */ /* 0x000fe20000100800 */
[--C-:B------:R-:W-:Y:S01]  /*1ac0*/  @!P2 IMAD.IADD R32, R32, 0x1, -R0.reuse ;  /* 0x000000012020a824 */ /* 0x100fe200078e0a00 */
[----:B------:R-:W-:Y:S01]  /*1ad0*/  ISETP.GE.AND P2, PT, R30, RZ, PT ;  /* 0x000000ff1e00720c */ /* 0x000fe20003f46270 */
[----:B0-----:R-:W-:Y:S01]  /*1ae0*/  VIADD R2, R26, 0xffffffff ;  /* 0xffffffff1a027836 */ /* 0x001fe20000000000 */
[----:B------:R0:W-:Y:S01]  /*1af0*/  STL [R1+0x84], R20 ;  /* 0x0000841401007387 */ /* 0x0001e20000100800 */
[----:B------:R-:W-:Y:S01]  /*1b00*/  @!P6 IMAD.IADD R6, R6, 0x1, -R0 ;  /* 0x000000010606e824 */ /* 0x000fe200078e0a00 */
[----:B------:R-:W-:Y:S01]  /*1b10*/  ISETP.GE.AND P6, PT, R28, RZ, PT ;  /* 0x000000ff1c00720c */ /* 0x000fe20003fc6270 */
[----:B------:R-:W-:Y:S01]  /*1b20*/  @!P4 IMAD.MOV R21, RZ, RZ, -R21 ;  /* 0x000000ffff15c224 */ /* 0x000fe200078e0a15 */
[----:B------:R1:W-:Y:S01]  /*1b30*/  STL [R1+0x70], R39 ;  /* 0x0000702701007387 */ /* 0x0003e20000100800 */
[----:B------:R-:W-:Y:S01]  /*1b40*/  ISETP.GE.U32.AND P0, PT, R2, 0x7fffffc0, PT ;  /* 0x7fffffc00200780c */ /* 0x000fe20003f06070 */
[----:B------:R-:W-:Y:S01]  /*1b50*/  VIADD R2, R26, 0xfffffff7 ;  /* 0xfffffff71a027836 */ /* 0x000fe20000000000 */
[----:B------:R-:W-:Y:S01]  /*1b60*/  ISETP.NE.AND P5, PT, R4, RZ, PT ;  /* 0x000000ff0400720c */ /* 0x000fe20003fa5270 */
[----:B------:R1:W-:Y:S01]  /*1b70*/  STL [R1+0x6c], R37 ;  /* 0x00006c2501007387 */ /* 0x0003e20000100800 */
[----:B------:R-:W-:Y:S01]  /*1b80*/  LOP3.LUT R4, RZ, R4, RZ, 0x33, !PT ;  /* 0x00000004ff047212 */ /* 0x000fe200078e33ff */
[----:B------:R-:W-:Y:S01]  /*1b90*/  @!P3 IMAD.MOV R23, RZ, RZ, -R23 ;  /* 0x000000ffff17b224 */ /* 0x000fe200078e0a17 */
[----:B------:R-:W-:Y:S01]  /*1ba0*/  ISETP.GE.U32.AND P4, PT, R2, 0x7fffffb8, PT ;  /* 0x7fffffb80200780c */ /* 0x000fe20003f86070 */
[----:B------:R1:W-:Y:S01]  /*1bb0*/  STL [R1+0x68], R36 ;  /* 0x0000682401007387 */ /* 0x0003e20000100800 */
[----:B------:R-:W-:Y:S01]  /*1bc0*/  VIADD R2, R26, 0xffffffe7 ;  /* 0xffffffe71a027836 */ /* 0x000fe20000000000 */
[----:B------:R-:W-:Y:S01]  /*1bd0*/  SEL R87, R4, R21, !P5 ;  /* 0x0000001504577207 */ /* 0x000fe20006800000 */
[----:B------:R-:W-:Y:S01]  /*1be0*/  @!P2 IMAD.MOV R25, RZ, RZ, -R25 ;  /* 0x000000ffff19a224 */ /* 0x000fe200078e0a19 */
[----:B------:R1:W-:Y:S01]  /*1bf0*/  STL [R1+0x64], R34 ;  /* 0x0000642201007387 */ /* 0x0003e20000100800 */
[----:B------:R-:W-:Y:S01]  /*1c00*/  @!P6 IMAD.MOV R27, RZ, RZ, -R27 ;  /* 0x000000ffff1be224 */ /* 0x000fe200078e0a1b */
[----:B------:R-:W-:Y:S01]  /*1c10*/  ISETP.GE.U32.AND P2, PT, R2, 0x7fffffa8, PT ;  /* 0x7fffffa80200780c */ /* 0x000fe20003f46070 */
[----:B0-----:R-:W-:Y:S01]  /*1c20*/  VIADD R20, R26, 0xffffffef ;  /* 0xffffffef1a147836 */ /* 0x001fe20000000000 */
[----:B------:R1:W-:Y:S01]  /*1c30*/  STL [R1+0x60], R32 ;  /* 0x0000602001007387 */ /* 0x0003e20000100800 */
[----:B---3--:R-:W-:Y:S01]  /*1c40*/  IMAD R87, R87, UR8, RZ ;  /* 0x0000000857577c24 */ /* 0x008fe2000f8e02ff */
[----:B------:R-:W-:Y:S01]  /*1c50*/  SEL R2, R4, R23, !P5 ;  /* 0x0000001704027207 */ /* 0x000fe20006800000 */
[----:B------:R-:W-:Y:S01]  /*1c60*/  VIADD R21, R26, 0xffffffdf ;  /* 0xffffffdf1a157836 */ /* 0x000fe20000000000 */
[----:B------:R-:W-:-:S02]  /*1c70*/  SEL R25, R4, R25, !P5 ;  /* 0x0000001904197207 */ /* 0x000fc40006800000 */
[----:B------:R-:W-:Y:S01]  /*1c80*/  SEL R27, R4, R27, !P5 ;  /* 0x0000001b041b7207 */ /* 0x000fe20006800000 */
[----:B------:R-:W-:Y:S01]  /*1c90*/  IMAD R2, R2, UR8, RZ ;  /* 0x0000000802027c24 */ /* 0x000fe2000f8e02ff */
[----:B------:R-:W-:Y:S01]  /*1ca0*/  ISETP.GE.U32.AND P3, PT, R20, 0x7fffffb0, PT ;  /* 0x7fffffb01400780c */ /* 0x000fe20003f66070 */
[----:B------:R-:W-:Y:S01]  /*1cb0*/  IMAD R4, R25, UR8, RZ ;  /* 0x0000000819047c24 */ /* 0x000fe2000f8e02ff */
[----:B-----5:R-:W-:Y:S01]  /*1cc0*/  LEA R86, P6, R87, UR12, 0x1 ;  /* 0x0000000c57567c11 */ /* 0x020fe2000f8c08ff */
[----:B-1----:R-:W-:-:S12]  /*1cd0*/  BRA.U UP0, `(.L_x_5) ;  /* 0x0000000100187547 */ /* 0x002fd8000b800000 */
[----:B------:R-:W-:Y:S01]  /*1ce0*/  ELECT P5, URZ, PT ;  /* 0x0000000000ff782f */ /* 0x000fe200038a0000 */
[----:B------:R-:W-:Y:S01]  /*1cf0*/  IMAD.MOV.U32 R20, RZ, RZ, 0x1 ;  /* 0x00000001ff147424 */ /* 0x000fe200078e00ff */
[----:B------:R-:W-:Y:S01]  /*1d00*/  UMOV UR7, 0x40 ;  /* 0x0000004000077882 */ /* 0x000fe20000000000 */
[----:B------:R-:W-:Y:S01]  /*1d10*/  UVIRTCOUNT.DEALLOC.SMPOOL 0x80 ;  /* 0x000000800000784c */ /* 0x000fe20000000000 */
[----:B------:R-:W-:-:S09]  /*1d20*/  ULEA UR7, UR4, UR7, 0x18 ;  /* 0x0000000704077291 */ /* 0x000fd2000f8ec0ff */
[----:B------:R0:W-:Y:S03]  /*1d30*/  @P5 STS.U8 [UR7], R20 ;  /* 0x00000014ff005988 */ /* 0x0001e60008000007 */
.L_x_5:
[----:B------:R-:W-:Y:S01]  /*1d40*/  UIADD3 UR7, UPT, UPT, UR6, UR9, URZ ;  /* 0x0000000906077290 */ /* 0x000fe2000fffe0ff */
[----:B------:R1:W-:Y:S01]  /*1d50*/  STL.64 [R1+0x1318], R68 ;  /* 0x0013184401007387 */ /* 0x0003e20000100a00 */
[----:B0-----:R-:W-:Y:S01]  /*1d60*/  IMAD R20, R27, UR8, RZ ;  /* 0x000000081b147c24 */ /* 0x001fe2000f8e02ff */
[C---:B------:R-:W-:Y:S01]  /*1d70*/  LEA R88, P5, R2.reuse, UR12, 0x1 ;  /* 0x0000000c02587c11 */ /* 0x040fe2000f8a08ff */
[----:B------:R-:W-:Y:S01]  /*1d80*/  VOTEU.ALL UP1, P1 ;  /* 0x0000000000ff7886 */ /* 0x000fe20000820000 */
[----:B------:R-:W-:Y:S01]  /*1d90*/  STL.64 [R1+0x1310], R72 ;  /* 0x0013104801007387 */ /* 0x000fe20000100a00 */
[----:B------:R-:W-:Y:S01]  /*1da0*/  LEA.HI.X.SX32 R87, R87, UR13, 0x1, P6 ;  /* 0x0000000d57577c11 */ /* 0x000fe2000b0f0eff */
[----:B------:R-:W-:Y:S01]  /*1db0*/  UIADD3 UR8, UPT, UPT, UR5, 0x24000, URZ ;  /* 0x0002400005087890 */ /* 0x000fe2000fffe0ff */
[----:B------:R-:W-:Y:S01]  /*1dc0*/  LEA.HI.X.SX32 R89, R2, UR13, 0x1, P5 ;  /* 0x0000000d02597c11 */ /* 0x000fe2000a8f0eff */
[----:B------:R-:W-:Y:S01]  /*1dd0*/  STTM.x64 tmem[UR7], RZ ;  /* 0x000000ff000079ed */ /* 0x000fe20008340007 */
[----:B------:R-:W-:Y:S01]  /*1de0*/  STTM.x64 tmem[UR7+0x40], RZ ;  /* 0x000040ff000079ed */ /* 0x000fe20008340007 */
[----:B------:R-:W-:Y:S01]  /*1df0*/  STTM.x64 tmem[UR7+0x80], RZ ;  /* 0x000080ff000079ed */ /* 0x000fe20008340007 */
[----:B------:R-:W-:Y:S01]  /*1e00*/  STTM.x64 tmem[UR7+0xc0], RZ ;  /* 0x0000c0ff000079ed */ /* 0x000fe20008340007 */
[----:B------:R-:W0:Y:S01]  /*1e10*/  FENCE.VIEW.ASYNC.T ;  /* 0x00000000000073c6 */ /* 0x000e220000000200 */
[----:B------:R-:W-:Y:S01]  /*1e20*/  STL.64 [R1+0x1308], R70 ;  /* 0x0013084601007387 */ /* 0x000fe20000100a00 */
[----:B------:R-:W-:Y:S01]  /*1e30*/  LEA R84, P6, R4, UR12, 0x1 ;  /* 0x0000000c04547c11 */ /* 0x000fe2000f8c08ff */
[----:B0-----:R-:W-:Y:S01]  /*1e40*/  VOTEU.ALL UP2, P1 ;  /* 0x0000000000ff7886 */ /* 0x001fe20000840000 */
[----:B------:R-:W-:Y:S01]  /*1e50*/  LEA R82, P5, R20, UR12, 0x1 ;  /* 0x0000000c14527c11 */ /* 0x000fe2000f8a08ff */
[----:B------:R-:W-:Y:S01]  /*1e60*/  STL.64 [R1+0x1300], R60 ;  /* 0x0013003c01007387 */ /* 0x000fe20000100a00 */
[----:B------:R-:W-:Y:S01]  /*1e70*/  LEA.HI.X.SX32 R85, R4, UR13, 0x1, P6 ;  /* 0x0000000d04557c11 */ /* 0x000fe2000b0f0eff */
[----:B------:R-:W0:Y:S01]  /*1e80*/  LDC.64 R90, c[0x0][0x3a8] ;  /* 0x0000ea00ff5a7b82 */ /* 0x000e220000000a00 */
[----:B------:R-:W-:Y:S01]  /*1e90*/  LEA.HI.X.SX32 R83, R20, UR13, 0x1, P5 ;  /* 0x0000000d14537c11 */ /* 0x000fe2000a8f0eff */
[----:B------:R2:W-:Y:S01]  /*1ea0*/  STL.64 [R1+0x1320], R60 ;  /* 0x0013203c01007387 */ /* 0x0005e20000100a00 */
[----:B------:R-:W-:-:S04]  /*1eb0*/  @!UP1 UIADD3 UR12, UPT, UPT, -UR10, 0x100000, URZ ;  /* 0x001000000a0c9890 */ /* 0x000fc8000fffe1ff */
[----:B------:R-:W-:Y:S02]  /*1ec0*/  @!UP1 USHF.L.U32 UR13, UR12, 0xb, URZ ;  /* 0x0000000b0c0d9899 */ /* 0x000fe400080006ff */
[----:B------:R-:W-:Y:S01]  /*1ed0*/  @!UP1 USHF.L.U32 UR12, UR12, 0x1, URZ ;  /* 0x000000010c0c9899 */ /* 0x000fe200080006ff */
[----:B------:R-:W3:Y:S01]  /*1ee0*/  LDCU.64 UR16, c[0x0][0x358] ;  /* 0x00006b00ff1077ac */ /* 0x000ee20008000a00 */
[----:B------:R-:W-:Y:S01]  /*1ef0*/  PRMT R20, RZ, 0x7610, R20 ;  /* 0x00007610ff147816 */ /* 0x000fe20000000014 */
[----:B------:R-:W-:Y:S01]  /*1f00*/  BAR.SYNC.DEFER_BLOCKING 0x0 ;  /* 0x0000000000007b1d */ /* 0x000fe20000010000 */
[----:B------:R-:W-:Y:S02]  /*1f10*/  PRMT R32, RZ, 0x7610, R32 ;  /* 0x00007610ff207816 */ /* 0x000fe40000000020 */
[----:B------:R-:W-:Y:S02]  /*1f20*/  PRMT R31, RZ, 0x7610, R31 ;  /* 0x00007610ff1f7816 */ /* 0x000fe4000000001f */
[----:B------:R-:W-:Y:S01]  /*1f30*/  PRMT R30, RZ, 0x7610, R30 ;  /* 0x00007610ff1e7816 */ /* 0x000fe2000000001e */
[----:B------:R-:W4:Y:S01]  /*1f40*/  LDCU UR4, c[0x0][0x3b0] ;  /* 0x00007600ff0477ac */ /* 0x000f220008000800 */
[----:B------:R-:W-:Y:S01]  /*1f50*/  PRMT R29, RZ, 0x7610, R29 ;  /* 0x00007610ff1d7816 */ /* 0x000fe2000000001d */
[----:B------:R-:W-:Y:S01]  /*1f60*/  STL.64 [R1+0x12f8], R66 ;  /* 0x0012f84201007387 */ /* 0x000fe20000100a00 */
[----:B------:R-:W-:Y:S01]  /*1f70*/  PRMT R28, RZ, 0x7610, R28 ;  /* 0x00007610ff1c7816 */ /* 0x000fe2000000001c */
[----:B------:R-:W0:Y:S01]  /*1f80*/  LDCU UR30, c[0x0][0x3b0] ;  /* 0x00007600ff1e77ac */ /* 0x000e220008000800 */
        /* <DEDUP_REMOVED lines=9> */
[----:B------:R-:W-:Y:S01]  /*2020*/  STL [R1+0x12c0], R64 ;  /* 0x0012c04001007387 */ /* 0x000fe20000100800 */
[----:B-1----:R-:W-:Y:S01]  /*2030*/  PRMT R69, RZ, 0x7610, R69 ;  /* 0x00007610ff457816 */ /* 0x002fe20000000045 */
[----:B------:R-:W1:Y:S01]  /*2040*/  LDCU UR20, c[0x0][0x3b0] ;  /* 0x00007600ff1477ac */ /* 0x000e620008000800 */
[----:B------:R-:W-:Y:S01]  /*2050*/  ISETP.GE.U32.AND P6, PT, R21, 0x7fffffa0, PT ;  /* 0x7fffffa01500780c */ /* 0x000fe20003fc6070 */
[----:B------:R-:W-:Y:S04]  /*2060*/  STL.64 [R1+0x12e0], R64 ;  /* 0x0012e04001007387 */ /* 0x000fe80000100a00 */
[----:B------:R-:W0:Y:S02]  /*2070*/  FENCE.VIEW.ASYNC.S ;  /* 0x00000000000073c6 */ /* 0x000e240000000000 */
[----:B0-----:R0:W1:Y:S01]  /*2080*/  @!UP2 SYNCS.EXCH.64 URZ, [UR8], UR12 ;  /* 0x0000000c08ffa5b2 */ /* 0x0010620008000100 */
[----:B------:R-:W-:Y:S01]  /*2090*/  PRMT R41, RZ, 0x7610, R41 ;  /* 0x00007610ff297816 */ /* 0x000fe20000000029 */
[----:B------:R-:W0:Y:S01]  /*20a0*/  LDCU UR18, c[0x0][0x3b0] ;  /* 0x00007600ff1277ac */ /* 0x000e220008000800 */
[----:B------:R-:W-:Y:S01]  /*20b0*/  STL.64 [R1+0x12b8], R50 ;  /* 0x0012b83201007387 */ /* 0x000fe20000100a00 */
[----:B------:R-:W-:-:S02]  /*20c0*/  PRMT R40, RZ, 0x7610, R40 ;  /* 0x00007610ff287816 */ /* 0x000fc40000000028 */
[----:B------:R-:W-:Y:S01]  /*20d0*/  PRMT R39, RZ, 0x7610, R39 ;  /* 0x00007610ff277816 */ /* 0x000fe20000000027 */
[----:B------:R-:W-:Y:S01]  /*20e0*/  STL.64 [R1+0x12d8], R50 ;  /* 0x0012d83201007387 */ /* 0x000fe20000100a00 */
[----:B------:R-:W-:Y:S01]  /*20f0*/  PRMT R38, RZ, 0x7610, R38 ;  /* 0x00007610ff267816 */ /* 0x000fe20000000026 */
[----:B------:R-:W1:Y:S02]  /*2100*/  LDCU UR19, c[0x0][0x3b0] ;  /* 0x00007600ff1377ac */ /* 0x000e640008000800 */
[----:B------:R-:W-:Y:S01]  /*2110*/  STL.64 [R1+0x12e8], R50 ;  /* 0x0012e83201007387 */ /* 0x000fe20000100a00 */
[----:B--2---:R-:W-:Y:S01]  /*2120*/  PRMT R60, RZ, 0x7610, R60 ;  /* 0x00007610ff3c7816 */ /* 0x004fe2000000003c */
[----:B0-----:R-:W0:Y:S02]  /*2130*/  LDCU UR12, c[0x0][0x3b0] ;  /* 0x00007600ff0c77ac */ /* 0x001e240008000800 */
[----:B------:R-:W-:Y:S01]  /*2140*/  STL.64 [R1+0x1278], R54 ;  /* 0x0012783601007387 */ /* 0x000fe20000100a00 */
[----:B------:R-:W-:Y:S01]  /*2150*/  PRMT R61, RZ, 0x7610, R61 ;  /* 0x00007610ff3d7816 */ /* 0x000fe2000000003d */
[----:B------:R-:W2:Y:S02]  /*2160*/  LDCU UR13, c[0x0][0x3b0] ;  /* 0x00007600ff0d77ac */ /* 0x000ea40008000800 */
[----:B------:R-:W-:Y:S01]  /*2170*/  STL.64 [R1+0x1298], R54 ;  /* 0x0012983601007387 */ /* 0x000fe20000100a00 */
[----:B------:R-:W-:Y:S01]  /*2180*/  PRMT R37, RZ, 0x7610, R37 ;  /* 0x00007610ff257816 */ /* 0x000fe20000000025 */
[----:B------:R-:W0:Y:S02]  /*2190*/  LDCU UR21, c[0x0][0x3b0] ;  /* 0x00007600ff1577ac */ /* 0x000e240008000800 */
        /* <DEDUP_REMOVED lines=9> */
[----:B------:R2:W-:Y:S01]  /*2230*/  STL.64 [R1+0x12a8], R56 ;  /* 0x0012a83801007387 */ /* 0x0005e20000100a00 */
[----:B------:R-:W-:Y:S01]  /*2240*/  PRMT R33, RZ, 0x7610, R33 ;  /* 0x00007610ff217816 */ /* 0x000fe20000000021 */
[----:B------:R-:W0:Y:S01]  /*2250*/  LDCU UR25, c[0x0][0x3b0] ;  /* 0x00007600ff1977ac */ /* 0x000e220008000800 */
[----:B-1----:R-:W-:Y:S01]  /*2260*/  BAR.SYNC.DEFER_BLOCKING 0x0 ;  /* 0x0000000000007b1d */ /* 0x002fe20000010000 */
[----:B------:R-:W-:-:S02]  /*2270*/  PRMT R44, RZ, 0x7610, R44 ;  /* 0x00007610ff2c7816 */ /* 0x000fc4000000002c */
[----:B------:R-:W-:-:S03]  /*2280*/  PRMT R45, RZ, 0x7610, R45 ;  /* 0x00007610ff2d7816 */ /* 0x000fc6000000002d */
[----:B------:R-:W1:Y:S02]  /*2290*/  LDCU UR26, c[0x0][0x3b0] ;  /* 0x00007600ff1a77ac */ /* 0x000e640008000800 */
[----:B--2---:R-:W2:Y:S01]  /*22a0*/  LDC R57, c[0x0][0x3a0] ;  /* 0x0000e800ff397b82 */ /* 0x004ea20000000800 */
[----:B------:R-:W-:Y:S01]  /*22b0*/  STL.64 [R1+0x1258], R52 ;  /* 0x0012583401007387 */ /* 0x000fe20000100a00 */
[----:B------:R-:W0:Y:S03]  /*22c0*/  LDCU UR27, c[0x0][0x3b0] ;  /* 0x00007600ff1b77ac */ /* 0x000e260008000800 */
[----:B------:R-:W-:Y:S01]  /*22d0*/  STL.64 [R1+0x1238], R46 ;  /* 0x0012382e01007387 */ /* 0x000fe20000100a00 */
[----:B------:R-:W0:Y:S03]  /*22e0*/  LDCU UR29, c[0x0][0x3b0] ;  /* 0x00007600ff1d77ac */ /* 0x000e260008000800 */
[----:B------:R-:W-:Y:S04]  /*22f0*/  STL.64 [R1+0x1260], R46 ;  /* 0x0012602e01007387 */ /* 0x000fe80000100a00 */
[----:B------:R-:W-:Y:S04]  /*2300*/  STL.64 [R1+0x1280], R46 ;  /* 0x0012802e01007387 */ /* 0x000fe80000100a00 */
[----:B---3--:R-:W3:Y:S04]  /*2310*/  @!P0 LDG.E.U16 R20, desc[UR16][R86.64] ;  /* 0x0000001056148981 */ /* 0x008ee8000c1e1500 */
[----:B------:R-:W3:Y:S01]  /*2320*/  @!P0 LDG.E.U16 R32, desc[UR16][R88.64] ;  /* 0x0000001058208981 */ /* 0x000ee2000c1e1500 */
[----:B--2---:R-:W-:-:S03]  /*2330*/  VIADD R2, R57, 0xffffffcf ;  /* 0xffffffcf39027836 */ /* 0x004fc60000000000 */
[----:B------:R-:W2:Y:S01]  /*2340*/  @!P0 LDG.E.U16 R31, desc[UR16][R84.64] ;  /* 0x00000010541f8981 */ /* 0x000ea2000c1e1500 */
[----:B------:R-:W-:-:S03]  /*2350*/  VIADD R22, R57, 0xffffffd7 ;  /* 0xffffffd739167836 */ /* 0x000fc60000000000 */
[----:B------:R-:W2:Y:S01]  /*2360*/  @!P0 LDG.E.U16 R30, desc[UR16][R82.64] ;  /* 0x00000010521e8981 */ /* 0x000ea2000c1e1500 */
[----:B------:R-:W-:Y:S01]  /*2370*/  ISETP.GE.U32.AND P0, PT, R2, 0x7fffff90, PT ;  /* 0x7fffff900200780c */ /* 0x000fe20003f06070 */
[----:B------:R-:W-:Y:S01]  /*2380*/  IMAD.SHL.U32 R2, R90, 0x8, RZ ;  /* 0x000000085a027824 */ /* 0x000fe200078e00ff */
[----:B------:R-:W-:Y:S01]  /*2390*/  ISETP.GE.U32.AND P5, PT, R22, 0x7fffff98, PT ;  /* 0x7fffff981600780c */ /* 0x000fe20003fa6070 */
[----:B------:R-:W-:Y:S02]  /*23a0*/  STL.64 [R1+0x12a0], R46 ;  /* 0x0012a02e01007387 */ /* 0x000fe40000100a00 */
[C---:B------:R-:W-:Y:S02]  /*23b0*/  IMAD.WIDE R80, R2.reuse, 0x2, R86 ;  /* 0x0000000202507825 */ /* 0x040fe400078e0256 */
[----:B------:R-:W-:Y:S02]  /*23c0*/  STL.64 [R1+0x1200], R48 ;  /* 0x0012003001007387 */ /* 0x000fe40000100a00 */
[----:B------:R-:W-:-:S02]  /*23d0*/  IMAD.WIDE R78, R2, 0x2, R88 ;  /* 0x00000002024e7825 */ /* 0x000fc400078e0258 */
[----:B------:R-:W3:Y:S02]  /*23e0*/  @!P4 LDG.E.U16 R29, desc[UR16][R80.64] ;  /* 0x00000010501dc981 */ /* 0x000ee4000c1e1500 */
[C---:B------:R-:W-:Y:S02]  /*23f0*/  IMAD.WIDE R76, R2.reuse, 0x2, R84 ;  /* 0x00000002024c7825 */ /* 0x040fe400078e0254 */
[----:B------:R-:W3:Y:S02]  /*2400*/  @!P4 LDG.E.U16 R28, desc[UR16][R78.64] ;  /* 0x000000104e1cc981 */ /* 0x000ee4000c1e1500 */
[----:B------:R-:W-:Y:S02]  /*2410*/  IMAD.WIDE R74, R2, 0x2, R82 ;  /* 0x00000002024a7825 */ /* 0x000fe400078e0252 */
[----:B------:R0:W3:Y:S04]  /*2420*/  @!P4 LDG.E.U16 R27, desc[UR16][R76.64] ;  /* 0x000000104c1bc981 */ /* 0x0000e8000c1e1500 */
[----:B------:R0:W3:Y:S04]  /*2430*/  @!P4 LDG.E.U16 R26, desc[UR16][R74.64] ;  /* 0x000000104a1ac981 */ /* 0x0000e8000c1e1500 */
[----:B------:R-:W-:Y:S04]  /*2440*/  STL.64 [R1+0x1228], R48 ;  /* 0x0012283001007387 */ /* 0x000fe80000100a00 */
[----:B------:R-:W-:Y:S04]  /*2450*/  STL.64 [R1+0x1248], R48 ;  /* 0x0012483001007387 */ /* 0x000fe80000100a00 */
[----:B------:R-:W-:Y:S04]  /*2460*/  STL.64 [R1+0x1270], R48 ;  /* 0x0012703001007387 */ /* 0x000fe80000100a00 */
[----:B------:R-:W-:Y:S04]  /*2470*/  STL.64 [R1+0x1290], R48 ;  /* 0x0012903001007387 */ /* 0x000fe80000100a00 */
[----:B------:R-:W-:Y:S04]  /*2480*/  STL.64 [R1+0x12b0], R48 ;  /* 0x0012b03001007387 */ /* 0x000fe80000100a00 */
[----:B------:R-:W-:Y:S04]  /*2490*/  STL.64 [R1+0x11f8], R42 ;  /* 0x0011f82a01007387 */ /* 0x000fe80000100a00 */
[----:B------:R-:W-:Y:S04]  /*24a0*/  STL.64 [R1+0x1218], R42 ;  /* 0x0012182a01007387 */ /* 0x000fe80000100a00 */
[----:B------:R-:W-:Y:S04]  /*24b0*/  STL [R1+0x11d8], R0 ;  /* 0x0011d80001007387 */ /* 0x000fe80000100800 */
        /* <DEDUP_REMOVED lines=13> */
[----:B------:R-:W-:Y:S01]  /*2590*/  STL [R1+0x11a0], R8 ;  /* 0x0011a00801007387 */ /* 0x000fe20000100800 */
[----:B------:R-:W-:-:S03]  /*25a0*/  VIADD R2, R57, 0xffffffc7 ;  /* 0xffffffc739027836 */ /* 0x000fc60000000000 */
[----:B------:R-:W-:Y:S04]  /*25b0*/  STL [R1+0x119c], R7 ;  /* 0x00119c0701007387 */ /* 0x000fe80000100800 */
[----:B------:R-:W-:Y:S04]  /*25c0*/  STL [R1+0x1198], R6 ;  /* 0x0011980601007387 */ /* 0x000fe80000100800 */
[----:B------:R-:W-:Y:S04]  /*25d0*/  STL [R1+0x10e0], R3 ;  /* 0x0010e00301007387 */ /* 0x000fe80000100800 */
[----:B------:R-:W-:Y:S04]  /*25e0*/  STL [R1+0x11dc], R3 ;  /* 0x0011dc0301007387 */ /* 0x000fe80000100800 */
[----:B------:R-:W-:Y:S01]  /*25f0*/  STL [R1+0x10b8], R5 ;  /* 0x0010b80501007387 */ /* 0x000fe20000100800 */
[----:B------:R-:W-:-:S03]  /*2600*/  ISETP.GE.U32.AND P4, PT, R2, 0x7fffff88, PT ;  /* 0x7fffff880200780c */ /* 0x000fc60003f86070 */
[----:B------:R-:W-:Y:S01]  /*2610*/  STL [R1+0x10b0], R91 ;  /* 0x0010b05b01007387 */ /* 0x000fe20000100800 */
[----:B------:R-:W-:-:S03]  /*2620*/  IMAD.SHL.U32 R2, R90, 0x10, RZ ;  /* 0x000000105a027824 */ /* 0x000fc600078e00ff */
[----:B------:R-:W-:Y:S04]  /*2630*/  STL [R1+0x10e4], R91 ;  /* 0x0010e45b01007387 */ /* 0x000fe80000100800 */
[----:B------:R-:W-:Y:S01]  /*2640*/  STL [R1+0x11e0], R91 ;  /* 0x0011e05b01007387 */ /* 0x000fe20000100800 */
[----:B------:R-:W-:Y:S01]  /*2650*/  PRMT R22, RZ, 0x7610, R22 ;  /* 0x00007610ff167816 */ /* 0x000fe20000000016 */
[----:B------:R-:W-:-:S04]  /*2660*/  IMAD.WIDE R70, R2, 0x2, R84 ;  /* 0x0000000202467825 */ /* 0x000fc800078e0254 */
[C---:B------:R-:W-:Y:S01]  /*2670*/  IMAD.WIDE R66, R2.reuse, 0x2, R82 ;  /* 0x0000000202427825 */ /* 0x040fe200078e0252 */
[----:B------:R0:W4:Y:S04]  /*2680*/  @!P3 LDG.E.U16 R23, desc[UR16][R70.64] ;  /* 0x000000104617b981 */ /* 0x000128000c1e1500 */
[----:B------:R0:W4:Y:S04]  /*2690*/  @!P3 LDG.E.U16 R22, desc[UR16][R66.64] ;  /* 0x000000104216b981 */ /* 0x000128000c1e1500 */
[----:B--2---:R-:W-:Y:S04]  /*26a0*/  STL.64 [R1+0x11e8], R30 ;  /* 0x0011e81e01007387 */ /* 0x004fe80000100a00 */
[----:B------:R-:W-:Y:S04]  /*26b0*/  STL.64 [R1+0x5c0], R80 ;  /* 0x0005c05001007387 */ /* 0x000fe80000100a00 */
[----:B------:R-:W-:Y:S04]  /*26c0*/  STL.64 [R1+0x5b8], R78 ;  /* 0x0005b84e01007387 */ /* 0x000fe80000100a00 */
[----:B------:R0:W-:Y:S04]  /*26d0*/  STL.64 [R1+0x5b0], R76 ;  /* 0x0005b04c01007387 */ /* 0x0001e80000100a00 */
[----:B------:R2:W-:Y:S01]  /*26e0*/  STL.64 [R1+0x5a8], R74 ;  /* 0x0005a84a01007387 */ /* 0x0005e20000100a00 */
[----:B0-----:R-:W-:-:S04]  /*26f0*/  IMAD.WIDE R76, R2, 0x2, R86 ;  /* 0x00000002024c7825 */ /* 0x001fc800078e0256 */
[----:B--2---:R-:W-:Y:S01]  /*2700*/  IMAD.WIDE R74, R2, 0x2, R88 ;  /* 0x00000002024a7825 */ /* 0x004fe200078e0258 */
[----:B---3--:R-:W-:Y:S03]  /*2710*/  STL.64 [R1+0x11f0], R28 ;  /* 0x0011f01c01007387 */ /* 0x008fe60000100a00 */
[----:B------:R-:W-:Y:S01]  /*2720*/  VIADD R2, R57, 0xfffffff6 ;  /* 0xfffffff639027836 */ /* 0x000fe20000000000 */
[----:B------:R-:W2:Y:S04]  /*2730*/  @!P3 LDG.E.U16 R25, desc[UR16][R76.64] ;  /* 0x000000104c19b981 */ /* 0x000ea8000c1e1500 */
[----:B------:R0:W2:Y:S01]  /*2740*/  @!P3 LDG.E.U16 R24, desc[UR16][R74.64] ;  /* 0x000000104a18b981 */ /* 0x0000a2000c1e1500 */
[----:B------:R-:W-:Y:S01]  /*2750*/  ISETP.GE.U32.AND P3, PT, R2, 0x7fffffb7, PT ;  /* 0x7fffffb70200780c */ /* 0x000fe20003f66070 */
[----:B------:R-:W-:-:S02]  /*2760*/  IMAD R2, R90, 0x18, RZ ;  /* 0x000000185a027824 */ /* 0x000fc400078e02ff */
[----:B------:R-:W-:Y:S04]  /*2770*/  STL.64 [R1+0x1208], R26 ;  /* 0x0012081a01007387 */ /* 0x000fe80000100a00 */
[----:B------:R-:W-:Y:S04]  /*2780*/  STL.64 [R1+0x4d0], R76 ;  /* 0x0004d04c01007387 */ /* 0x000fe80000100a00 */
[----:B------:R-:W-:Y:S04]  /*2790*/  STL.64 [R1+0x4c8], R74 ;  /* 0x0004c84a01007387 */ /* 0x000fe80000100a00 */
[----:B------:R3:W-:Y:S04]  /*27a0*/  STL.64 [R1+0x4c0], R70 ;  /* 0x0004c04601007387 */ /* 0x0007e80000100a00 */
[----:B------:R0:W-:Y:S01]  /*27b0*/  STL.64 [R1+0x4b8], R66 ;  /* 0x0004b84201007387 */ /* 0x0001e20000100a00 */
[----:B---3--:R-:W-:-:S04]  /*27c0*/  IMAD.WIDE R70, R2, 0x2, R84 ;  /* 0x0000000202467825 */ /* 0x008fc800078e0254 */
[C---:B0-----:R-:W-:Y:S01]  /*27d0*/  IMAD.WIDE R66, R2.reuse, 0x2, R82 ;  /* 0x0000000202427825 */ /* 0x041fe200078e0252 */
[----:B------:R-:W3:Y:S04]  /*27e0*/  @!P2 LDG.E.U16 R61, desc[UR16][R70.64] ;  /* 0x00000010463da981 */ /* 0x000ee8000c1e1500 */
[----:B------:R-:W3:Y:S01]  /*27f0*/  @!P2 LDG.E.U16 R60, desc[UR16][R66.64] ;  /* 0x00000010423ca981 */ /* 0x000ee2000c1e1500 */
[----:B------:R-:W-:-:S05]  /*2800*/  IMAD.WIDE R74, R2, 0x2, R88 ;  /* 0x00000002024a7825 */ /* 0x000fca00078e0258 */
[----:B------:R0:W3:Y:S01]  /*2810*/  @!P2 LDG.E.U16 R69, desc[UR16][R74.64] ;  /* 0x000000104a45a981 */ /* 0x0000e2000c1e1500 */
[----:B------:R-:W-:Y:S01]  /*2820*/  PRMT R21, RZ, 0x7610, R21 ;  /* 0x00007610ff157816 */ /* 0x000fe20000000015 */
[----:B------:R-:W-:-:S04]  /*2830*/  IMAD.WIDE R76, R2, 0x2, R86 ;  /* 0x00000002024c7825 */ /* 0x000fc800078e0256 */
[----:B------:R-:W-:Y:S01]  /*2840*/  VIADD R2, R57, 0xffffffee ;  /* 0xffffffee39027836 */ /* 0x000fe20000000000 */
[----:B------:R-:W3:Y:S04]  /*2850*/  @!P2 LDG.E.U16 R21, desc[UR16][R76.64] ;  /* 0x000000104c15a981 */ /* 0x000ee8000c1e1500 */
[----:B------:R-:W-:Y:S01]  /*2860*/  ISETP.GE.U32.AND P2, PT, R2, 0x7fffffaf, PT ;  /* 0x7fffffaf0200780c */ /* 0x000fe20003f46070 */
[----:B------:R-:W-:Y:S01]  /*2870*/  IMAD.SHL.U32 R2, R90, 0x20, RZ ;  /* 0x000000205a027824 */ /* 0x000fe200078e00ff */
[----:B------:R-:W-:Y:S01]  /*2880*/  PRMT R68, RZ, 0x7610, R68 ;  /* 0x00007610ff447816 */ /* 0x000fe20000000044 */
[----:B--2---:R-:W-:Y:S04]  /*2890*/  STL.64 [R1+0x1210], R24 ;  /* 0x0012101801007387 */ /* 0x004fe80000100a00 */
[----:B------:R-:W-:Y:S04]  /*28a0*/  STL.64 [R1+0x1230], R24 ;  /* 0x0012301801007387 */ /* 0x000fe80000100a00 */
[----:B------:R-:W-:Y:S04]  /*28b0*/  STL.64 [R1+0x1250], R24 ;  /* 0x0012501801007387 */ /* 0x000fe80000100a00 */
[----:B----4-:R-:W-:Y:S04]  /*28c0*/  STL.64 [R1+0x1220], R22 ;  /* 0x0012201601007387 */ /* 0x010fe80000100a00 */
[----:B------:R-:W-:Y:S04]  /*28d0*/  STL.64 [R1+0x1240], R22 ;  /* 0x0012401601007387 */ /* 0x000fe80000100a00 */
[----:B------:R-:W-:Y:S04]  /*28e0*/  STL.64 [R1+0x3f0], R76 ;  /* 0x0003f04c01007387 */ /* 0x000fe80000100a00 */
[----:B------:R0:W-:Y:S04]  /*28f0*/  STL.64 [R1+0x3e8], R74 ;  /* 0x0003e84a01007387 */ /* 0x0001e80000100a00 */
[----:B------:R2:W-:Y:S04]  /*2900*/  STL.64 [R1+0x3e0], R70 ;  /* 0x0003e04601007387 */ /* 0x0005e80000100a00 */
[----:B------:R4:W-:Y:S04]  /*2910*/  STL.64 [R1+0x3d8], R66 ;  /* 0x0003d84201007387 */ /* 0x0009e80000100a00 */
[----:B---3--:R-:W-:Y:S01]  /*2920*/  STL [R1], R60 ;  /* 0x0000003c01007387 */ /* 0x008fe20000100800 */
[----:B0-----:R-:W-:-:S03]  /*2930*/  IMAD.WIDE R74, R2, 0x2, R86 ;  /* 0x00000002024a7825 */ /* 0x001fc600078e0256 */
[----:B------:R0:W-:Y:S01]  /*2940*/  STL [R1+0x4], R61 ;  /* 0x0000043d01007387 */ /* 0x0001e20000100800 */
[----:B--2---:R-:W-:-:S03]  /*2950*/  IMAD.WIDE R70, R2, 0x2, R88 ;  /* 0x0000000202467825 */ /* 0x004fc600078e0258 */
[----:B------:R2:W3:Y:S01]  /*2960*/  @!P6 LDG.E.U16 R41, desc[UR16][R74.64] ;  /* 0x000000104a29e981 */ /* 0x0004e2000c1e1500 */
[----:B----4-:R-:W-:-:S03]  /*2970*/  IMAD.WIDE R66, R2, 0x2, R84 ;  /* 0x0000000202427825 */ /* 0x010fc600078e0254 */
[----:B------:R4:W3:Y:S01]  /*2980*/  @!P6 LDG.E.U16 R40, desc[UR16][R70.64] ;  /* 0x000000104628e981 */ /* 0x0008e2000c1e1500 */
[----:B0-----:R-:W-:-:S03]  /*2990*/  IMAD.WIDE R60, R2, 0x2, R82 ;  /* 0x00000002023c7825 */ /* 0x001fc600078e0252 */
[----:B------:R0:W3:Y:S01]  /*29a0*/  @!P6 LDG.E.U16 R39, desc[UR16][R66.64] ;  /* 0x000000104227e981 */ /* 0x0000e2000c1e1500 */
[----:B------:R-:W-:-:S03]  /*29b0*/  VIADD R2, R57, 0xffffffe6 ;  /* 0xffffffe639027836 */ /* 0x000fc60000000000 */
[----:B------:R0:W3:Y:S02]  /*29c0*/  @!P6 LDG.E.U16 R38, desc[UR16][R60.64] ;  /* 0x000000103c26e981 */ /* 0x0000e4000c1e1500 */
[----:B------:R-:W-:Y:S02]  /*29d0*/  ISETP.GE.U32.AND P6, PT, R2, 0x7fffffa7, PT ;  /* 0x7fffffa70200780c */ /* 0x000fe40003fc6070 */
[----:B------:R2:W-:Y:S01]  /*29e0*/  STL.64 [R1+0x310], R74 ;  /* 0x0003104a01007387 */ /* 0x0005e20000100a00 */
[----:B------:R-:W-:-:S03]  /*29f0*/  IMAD R2, R90, 0x28, RZ ;  /* 0x000000285a027824 */ /* 0x000fc600078e02ff */
[----:B------:R4:W-:Y:S04]  /*2a00*/  STL.64 [R1+0x308], R70 ;  /* 0x0003084601007387 */ /* 0x0009e80000100a00 */
[----:B------:R0:W-:Y:S04]  /*2a10*/  STL.64 [R1+0x300], R66 ;  /* 0x0003004201007387 */ /* 0x0001e80000100a00 */
[----:B------:R1:W-:Y:S01]  /*2a20*/  STL.64 [R1+0x2f8], R60 ;  /* 0x0002f83c01007387 */ /* 0x0003e20000100a00 */
[----:B--2---:R-:W-:-:S04]  /*2a30*/  IMAD.WIDE R74, R2, 0x2, R86 ;  /* 0x00000002024a7825 */ /* 0x004fc800078e0256 */
[C---:B----4-:R-:W-:Y:S01]  /*2a40*/  IMAD.WIDE R70, R2.reuse, 0x2, R88 ;  /* 0x0000000202467825 */ /* 0x050fe200078e0258 */
[----:B------:R-:W2:Y:S03]  /*2a50*/  @!P5 LDG.E.U16 R37, desc[UR16][R74.64] ;  /* 0x000000104a25d981 */ /* 0x000ea6000c1e1500 */
[C---:B0-----:R-:W-:Y:S01]  /*2a60*/  IMAD.WIDE R66, R2.reuse, 0x2, R84 ;  /* 0x0000000202427825 */ /* 0x041fe200078e0254 */
[----:B------:R0:W4:Y:S03]  /*2a70*/  @!P5 LDG.E.U16 R36, desc[UR16][R70.64] ;  /* 0x000000104624d981 */ /* 0x000126000c1e1500 */
[----:B-1----:R-:W-:Y:S01]  /*2a80*/  IMAD.WIDE R60, R2, 0x2, R82 ;  /* 0x00000002023c7825 */ /* 0x002fe200078e0252 */
[----:B------:R1:W2:Y:S03]  /*2a90*/  @!P5 LDG.E.U16 R35, desc[UR16][R66.64] ;  /* 0x000000104223d981 */ /* 0x0002a6000c1e1500 */
[----:B------:R-:W-:Y:S01]  /*2aa0*/  VIADD R2, R57, 0xffffffde ;  /* 0xffffffde39027836 */ /* 0x000fe20000000000 */
[----:B------:R0:W2:Y:S04]  /*2ab0*/  @!P5 LDG.E.U16 R34, desc[UR16][R60.64] ;  /* 0x000000103c22d981 */ /* 0x0000a8000c1e1500 */
[----:B------:R-:W-:Y:S01]  /*2ac0*/  ISETP.GE.U32.AND P5, PT, R2, 0x7fffff9f, PT ;  /* 0x7fffff9f0200780c */ /* 0x000fe20003fa6070 */
[----:B------:R-:W-:Y:S01]  /*2ad0*/  IMAD R2, R90, 0x30, RZ ;  /* 0x000000305a027824 */ /* 0x000fe200078e02ff */
[----:B------:R-:W-:Y:S04]  /*2ae0*/  STL [R1+0x8], R69 ;  /* 0x0000084501007387 */ /* 0x000fe80000100800 */
[----:B------:R-:W-:Y:S04]  /*2af0*/  STL.64 [R1+0x230], R74 ;  /* 0x0002304a01007387 */ /* 0x000fe80000100a00 */
[----:B------:R0:W-:Y:S02]  /*2b00*/  STL.64 [R1+0x228], R70 ;  /* 0x0002284601007387 */ /* 0x0001e40000100a00 */
[----:B0-----:R-:W-:-:S05]  /*2b10*/  IMAD.WIDE R70, R2, 0x2, R88 ;  /* 0x0000000202467825 */ /* 0x001fca00078e0258 */
[----:B------:R-:W2:Y:S01]  /*2b20*/  @!P0 LDG.E.U16 R68, desc[UR16][R70.64] ;  /* 0x0000001046448981 */ /* 0x000ea2000c1e1500 */
[----:B------:R-:W-:-:S03]  /*2b30*/  IMAD.WIDE R74, R2, 0x2, R86 ;  /* 0x00000002024a7825 */ /* 0x000fc600078e0256 */
[----:B------:R1:W-:Y:S04]  /*2b40*/  STL.64 [R1+0x220], R66 ;  /* 0x0002204201007387 */ /* 0x0003e80000100a00 */
[----:B------:R0:W-:Y:S04]  /*2b50*/  STL.64 [R1+0x218], R60 ;  /* 0x0002183c01007387 */ /* 0x0001e80000100a00 */
[----:B------:R0:W-:Y:S04]  /*2b60*/  STL.64 [R1+0x150], R74 ;  /* 0x0001504a01007387 */ /* 0x0001e80000100a00 */
[----:B------:R0:W3:Y:S01]  /*2b70*/  @!P0 LDG.E.U16 R33, desc[UR16][R74.64] ;  /* 0x000000104a218981 */ /* 0x0000e2000c1e1500 */
[----:B-1----:R-:W-:-:S04]  /*2b80*/  IMAD.WIDE R66, R2, 0x2, R84 ;  /* 0x0000000202427825 */ /* 0x002fc800078e0254 */
[----:B0-----:R-:W-:-:S04]  /*2b90*/  IMAD.WIDE R60, R2, 0x2, R82 ;  /* 0x00000002023c7825 */ /* 0x001fc800078e0252 */
[----:B------:R-:W-:Y:S01]  /*2ba0*/  IMAD R74, R90, 0x38, RZ ;  /* 0x000000385a4a7824 */ /* 0x000fe200078e02ff */
[----:B------:R-:W-:Y:S03]  /*2bb0*/  STL.64 [R1+0x148], R70 ;  /* 0x0001484601007387 */ /* 0x000fe60000100a00 */
[----:B------:R-:W-:Y:S01]  /*2bc0*/  IMAD.WIDE R80, R74, 0x2, R86 ;  /* 0x000000024a507825 */ /* 0x000fe200078e0256 */
[----:B------:R-:W-:Y:S01]  /*2bd0*/  STL.64 [R1+0x140], R66 ;  /* 0x0001404201007387 */ /* 0x000fe20000100a00 */
[----:B------:R-:W-:-:S03]  /*2be0*/  PRMT R31, RZ, 0x7610, R31 ;  /* 0x00007610ff1f7816 */ /* 0x000fc6000000001f */
[----:B------:R0:W-:Y:S01]  /*2bf0*/  STL.64 [R1+0x138], R60 ;  /* 0x0001383c01007387 */ /* 0x0001e20000100a00 */
[----:B------:R-:W-:-:S03]  /*2c00*/  IMAD.WIDE R78, R74, 0x2, R88 ;  /* 0x000000024a4e7825 */ /* 0x000fc600078e0258 */
[----:B------:R-:W-:Y:S01]  /*2c10*/  STL [R1+0xf00], R80 ;  /* 0x000f005001007387 */ /* 0x000fe20000100800 */
[----:B------:R-:W-:-:S03]  /*2c20*/  VIADD R2, R57, 0xffffffd6 ;  /* 0xffffffd639027836 */ /* 0x000fc60000000000 */
[----:B------:R-:W-:Y:S04]  /*2c30*/  STL [R1+0xf8c], R80 ;  /* 0x000f8c5001007387 */ /* 0x000fe80000100800 */
[----:B------:R-:W-:Y:S04]  /*2c40*/  STL [R1+0xefc], R81 ;  /* 0x000efc5101007387 */ /* 0x000fe80000100800 */
[----:B------:R-:W-:Y:S01]  /*2c50*/  STL [R1+0xf80], R81 ;  /* 0x000f805101007387 */ /* 0x000fe20000100800 */
[----:B------:R-:W-:-:S03]  /*2c60*/  PRMT R29, RZ, 0x7610, R29 ;  /* 0x00007610ff1d7816 */ /* 0x000fc6000000001d */
[----:B------:R-:W-:Y:S01]  /*2c70*/  STL [R1+0x10e8], R81 ;  /* 0x0010e85101007387 */ /* 0x000fe20000100800 */
[----:B------:R-:W-:Y:S01]  /*2c80*/  PRMT R4, RZ, 0x7610, R4 ;  /* 0x00007610ff047816 */ /* 0x000fe20000000004 */
[C---:B------:R-:W-:Y:S02]  /*2c90*/  IMAD.WIDE R76, R74.reuse, 0x2, R84 ;  /* 0x000000024a4c7825 */ /* 0x040fe400078e0254 */
[----:B------:R-:W-:Y:S01]  /*2ca0*/  STL [R1+0x11e4], R81 ;  /* 0x0011e45101007387 */ /* 0x000fe20000100800 */
[----:B------:R-:W-:Y:S01]  /*2cb0*/  PRMT R30, RZ, 0x7610, R30 ;  /* 0x00007610ff1e7816 */ /* 0x000fe2000000001e */
[----:B------:R-:W-:Y:S01]  /*2cc0*/  IMAD.WIDE R74, R74, 0x2, R82 ;  /* 0x000000024a4a7825 */ /* 0x000fe200078e0252 */
[----:B------:R-:W-:Y:S01]  /*2cd0*/  PRMT R28, RZ, 0x7610, R28 ;  /* 0x00007610ff1c7816 */ /* 0x000fe2000000001c */
[----:B------:R-:W-:Y:S04]  /*2ce0*/  STL [R1+0xf08], R78 ;  /* 0x000f084e01007387 */ /* 0x000fe80000100800 */
[----:B------:R-:W3:Y:S04]  /*2cf0*/  @!P0 LDG.E.U16 R31, desc[UR16][R66.64] ;  /* 0x00000010421f8981 */ /* 0x000ee8000c1e1500 */
[----:B------:R0:W3:Y:S01]  /*2d00*/  @!P0 LDG.E.U16 R44, desc[UR16][R60.64] ;  /* 0x000000103c2c8981 */ /* 0x0000e2000c1e1500 */
[----:B------:R-:W-:Y:S01]  /*2d10*/  ISETP.GE.U32.AND P0, PT, R2, 0x7fffff97, PT ;  /* 0x7fffff970200780c */ /* 0x000fe20003f06070 */
[----:B------:R-:W-:-:S02]  /*2d20*/  VIADD R2, R57, 0xffffffce ;  /* 0xffffffce39027836 */ /* 0x000fc40000000000 */
[----:B------:R-:W-:Y:S04]  /*2d30*/  STL [R1+0xfa4], R78 ;  /* 0x000fa44e01007387 */ /* 0x000fe80000100800 */
[----:B------:R-:W-:Y:S04]  /*2d40*/  STL [R1+0x10ec], R78 ;  /* 0x0010ec4e01007387 */ /* 0x000fe80000100800 */
[----:B------:R-:W-:Y:S04]  /*2d50*/  STL [R1+0xf04], R79 ;  /* 0x000f044f01007387 */ /* 0x000fe80000100800 */
[----:B------:R-:W-:Y:S04]  /*2d60*/  STL [R1+0xf98], R79 ;  /* 0x000f984f01007387 */ /* 0x000fe80000100800 */
[----:B------:R-:W-:Y:S04]  /*2d70*/  STL [R1+0x10f0], R79 ;  /* 0x0010f04f01007387 */ /* 0x000fe80000100800 */
[----:B------:R-:W-:Y:S04]  /*2d80*/  STL [R1+0xf10], R76 ;  /* 0x000f104c01007387 */ /* 0x000fe80000100800 */
[----:B------:R-:W3:Y:S04]  /*2d90*/  @!P4 LDG.E.U16 R29, desc[UR16][R80.64] ;  /* 0x00000010501dc981 */ /* 0x000ee8000c1e1500 */
[----:B------:R-:W3:Y:S04]  /*2da0*/  @!P4 LDG.E.U16 R4, desc[UR16][R78.64] ;  /* 0x000000104e04c981 */ /* 0x000ee8000c1e1500 */
[----:B------:R-:W3:Y:S04]  /*2db0*/  @!P4 LDG.E.U16 R30, desc[UR16][R76.64] ;  /* 0x000000104c1ec981 */ /* 0x000ee8000c1e1500 */
[----:B------:R-:W-:Y:S04]  /*2dc0*/  STL [R1+0xfb8], R76 ;  /* 0x000fb84c01007387 */ /* 0x000fe80000100800 */
[----:B------:R-:W3:Y:S01]  /*2dd0*/  @!P4 LDG.E.U16 R28, desc[UR16][R74.64] ;  /* 0x000000104a1cc981 */ /* 0x000ee2000c1e1500 */
[----:B------:R-:W-:Y:S01]  /*2de0*/  ISETP.GE.U32.AND P4, PT, R2, 0x7fffff8f, PT ;  /* 0x7fffff8f0200780c */ /* 0x000fe20003f86070 */
[----:B------:R-:W-:Y:S01]  /*2df0*/  IMAD R2, R90, 0x9, RZ ;  /* 0x000000095a027824 */ /* 0x000fe200078e02ff */
[----:B------:R-:W-:-:S02]  /*2e00*/  PRMT R72, RZ, 0x7610, R72 ;  /* 0x00007610ff487816 */ /* 0x000fc40000000048 */
[----:B------:R-:W-:Y:S01]  /*2e10*/  PRMT R73, RZ, 0x7610, R73 ;  /* 0x00007610ff497816 */ /* 0x000fe20000000049 */
[C---:B0-----:R-:W-:Y:S01]  /*2e20*/  IMAD.WIDE R60, R2.reuse, 0x2, R86 ;  /* 0x00000002023c7825 */ /* 0x041fe200078e0256 */
[----:B------:R-:W-:Y:S02]  /*2e30*/  PRMT R64, RZ, 0x7610, R64 ;  /* 0x00007610ff407816 */ /* 0x000fe40000000040 */
[----:B------:R-:W-:Y:S01]  /*2e40*/  PRMT R65, RZ, 0x7610, R65 ;  /* 0x00007610ff417816 */ /* 0x000fe20000000041 */
[C---:B------:R-:W-:Y:S01]  /*2e50*/  IMAD.WIDE R66, R2.reuse, 0x2, R82 ;  /* 0x0000000202427825 */ /* 0x040fe200078e0252 */
[----:B------:R-:W3:Y:S03]  /*2e60*/  @!P3 LDG.E.U16 R73, desc[UR16][R60.64] ;  /* 0x000000103c49b981 */ /* 0x000ee6000c1e1500 */
[C---:B------:R-:W-:Y:S01]  /*2e70*/  IMAD.WIDE R70, R2.reuse, 0x2, R84 ;  /* 0x0000000202467825 */ /* 0x040fe200078e0254 */
[----:B------:R-:W3:Y:S04]  /*2e80*/  @!P3 LDG.E.U16 R64, desc[UR16][R66.64] ;  /* 0x000000104240b981 */ /* 0x000ee8000c1e1500 */
[----:B------:R0:W3:Y:S04]  /*2e90*/  @!P3 LDG.E.U16 R65, desc[UR16][R70.64] ;  /* 0x000000104641b981 */ /* 0x0000e8000c1e1500 */
[----:B--2---:R1:W-:Y:S04]  /*2ea0*/  STL [R1+0x184], R68 ;  /* 0x0001844401007387 */ /* 0x0043e80000100800 */
[----:B------:R-:W-:Y:S04]  /*2eb0*/  STL [R1+0x10f4], R76 ;  /* 0x0010f44c01007387 */ /* 0x000fe80000100800 */
[----:B------:R-:W-:Y:S01]  /*2ec0*/  STL [R1+0xf0c], R77 ;  /* 0x000f0c4d01007387 */ /* 0x000fe20000100800 */
[----:B-1----:R-:W-:-:S03]  /*2ed0*/  IMAD.WIDE R68, R2, 0x2, R88 ;  /* 0x0000000202447825 */ /* 0x002fc600078e0258 */
        /* <DEDUP_REMOVED lines=8> */
[----:B------:R-:W2:Y:S04]  /*2f60*/  @!P3 LDG.E.U16 R72, desc[UR16][R68.64] ;  /* 0x000000104448b981 */ /* 0x000ea8000c1e1500 */
[----:B------:R1:W-:Y:S04]  /*2f70*/  STL.64 [R1+0x5a0], R60 ;  /* 0x0005a03c01007387 */ /* 0x0003e80000100a00 */
[----:B------:R0:W-:Y:S04]  /*2f80*/  STL.64 [R1+0x598], R68 ;  /* 0x0005984401007387 */ /* 0x0001e80000100a00 */
[----:B-1----:R-:W4:Y:S04]  /*2f90*/  LDL.LU.64 R60, [R1+0x1320] ;  /* 0x00132000013c7983 */ /* 0x002f280000300a00 */
[----:B------:R1:W-:Y:S04]  /*2fa0*/  STL.64 [R1+0x590], R70 ;  /* 0x0005904601007387 */ /* 0x0003e80000100a00 */
[----:B0-----:R-:W4:Y:S01]  /*2fb0*/  LDL.LU.64 R68, [R1+0x1318] ;  /* 0x0013180001447983 */ /* 0x001f220000300a00 */
[----:B------:R-:W-:-:S03]  /*2fc0*/  VIADD R2, R57, 0xffffffc6 ;  /* 0xffffffc639027836 */ /* 0x000fc60000000000 */
[----:B------:R0:W-:Y:S02]  /*2fd0*/  STL.64 [R1+0x588], R66 ;  /* 0x0005884201007387 */ /* 0x0001e40000100a00 */
[----:B------:R-:W-:Y:S01]  /*2fe0*/  ISETP.GE.U32.AND P3, PT, R2, 0x7fffff87, PT ;  /* 0x7fffff870200780c */ /* 0x000fe20003f66070 */
[----:B------:R-:W-:-:S04]  /*2ff0*/  IMAD R2, R90, 0x11, RZ ;  /* 0x000000115a027824 */ /* 0x000fc800078e02ff */
[----:B-1----:R-:W-:-:S04]  /*3000*/  IMAD.WIDE R70, R2, 0x2, R88 ;  /* 0x0000000202467825 */ /* 0x002fc800078e0258 */
[----:B0-----:R-:W-:Y:S01]  /*3010*/  IMAD.WIDE R66, R2, 0x2, R84 ;  /* 0x0000000202427825 */ /* 0x001fe200078e0254 */
[----:B--2---:R-:W-:Y:S04]  /*3020*/  STL [R1+0x164], R72 ;  /* 0x0001644801007387 */ /* 0x004fe80000100800 */
[----:B---3--:R0:W-:Y:S04]  /*3030*/  STL [R1+0x168], R73 ;  /* 0x0001684901007387 */ /* 0x0081e80000100800 */
[----:B------:R-:W-:Y:S04]  /*3040*/  STL [R1+0x15c], R64 ;  /* 0x00015c4001007387 */ /* 0x000fe80000100800 */
[----:B------:R1:W-:Y:S01]  /*3050*/  STL [R1+0x160], R65 ;  /* 0x0001604101007387 */ /* 0x0003e20000100800 */
[----:B----4-:R-:W-:-:S02]  /*3060*/  PRMT R60, RZ, 0x7610, R60 ;  /* 0x00007610ff3c7816 */ /* 0x010fc4000000003c */
[----:B------:R-:W-:Y:S01]  /*3070*/  PRMT R61, RZ, 0x7610, R61 ;  /* 0x00007610ff3d7816 */ /* 0x000fe2000000003d */
[----:B0-----:R-:W-:-:S04]  /*3080*/  IMAD.WIDE R72, R2, 0x2, R86 ;  /* 0x0000000202487825 */ /* 0x001fc800078e0256 */
[----:B-1----:R-:W-:Y:S01]  /*3090*/  IMAD.WIDE R64, R2, 0x2, R82 ;  /* 0x0000000202407825 */ /* 0x002fe200078e0252 */
[----:B------:R-:W-:Y:S01]  /*30a0*/  PRMT R68, RZ, 0x7610, R68 ;  /* 0x00007610ff447816 */ /* 0x000fe20000000044 */
[----:B------:R0:W2:Y:S01]  /*30b0*/  @!P2 LDG.E.U16 R61, desc[UR16][R66.64] ;  /* 0x00000010423da981 */ /* 0x0000a2000c1e1500 */
[----:B------:R-:W-:-:S03]  /*30c0*/  PRMT R69, RZ, 0x7610, R69 ;  /* 0x00007610ff457816 */ /* 0x000fc60000000045 */
[----:B------:R1:W3:Y:S04]  /*30d0*/  @!P2 LDG.E.U16 R60, desc[UR16][R64.64] ;  /* 0x00000010403ca981 */ /* 0x0002e8000c1e1500 */
[----:B------:R4:W-:Y:S04]  /*30e0*/  STL.64 [R1+0x4b0], R72 ;  /* 0x0004b04801007387 */ /* 0x0009e80000100a00 */
[----:B------:R-:W2:Y:S04]  /*30f0*/  @!P2 LDG.E.U16 R68, desc[UR16][R70.64] ;  /* 0x000000104644a981 */ /* 0x000ea8000c1e1500 */
[----:B------:R0:W-:Y:S04]  /*3100*/  STL.64 [R1+0x4a8], R70 ;  /* 0x0004a84601007387 */ /* 0x0001e80000100a00 */
[----:B------:R-:W2:Y:S04]  /*3110*/  @!P2 LDG.E.U16 R69, desc[UR16][R72.64] ;  /* 0x000000104845a981 */ /* 0x000ea8000c1e1500 */
[----:B----4-:R-:W4:Y:S01]  /*3120*/  LDL.LU.64 R72, [R1+0x1310] ;  /* 0x0013100001487983 */ /* 0x010f220000300a00 */
[----:B------:R-:W-:-:S03]  /*3130*/  VIADD R2, R57, 0xfffffffe ;  /* 0xfffffffe39027836 */ /* 0x000fc60000000000 */
[----:B------:R1:W-:Y:S02]  /*3140*/  STL.64 [R1+0x4a0], R66 ;  /* 0x0004a04201007387 */ /* 0x0003e40000100a00 */
[----:B------:R-:W-:Y:S01]  /*3150*/  ISETP.GE.U32.AND P2, PT, R2, 0x7fffffbf, PT ;  /* 0x7fffffbf0200780c */ /* 0x000fe20003f46070 */
[----:B------:R-:W-:Y:S01]  /*3160*/  IMAD R2, R90, 0x19, RZ ;  /* 0x000000195a027824 */ /* 0x000fe200078e02ff */
[----:B0-----:R-:W4:Y:S01]  /*3170*/  LDL.LU.64 R70, [R1+0x1308] ;  /* 0x0013080001467983 */ /* 0x001f220000300a00 */
[----:B------:R-:W-:-:S03]  /*3180*/  PRMT R58, RZ, 0x7610, R58 ;  /* 0x00007610ff3a7816 */ /* 0x000fc6000000003a */
[----:B------:R0:W-:Y:S01]  /*3190*/  STL.64 [R1+0x498], R64 ;  /* 0x0004984001007387 */ /* 0x0001e20000100a00 */
[----:B------:R-:W-:Y:S01]  /*31a0*/  PRMT R59, RZ, 0x7610, R59 ;  /* 0x00007610ff3b7816 */ /* 0x000fe2000000003b */
[----:B-1----:R-:W-:-:S04]  /*31b0*/  IMAD.WIDE R66, R2, 0x2, R88 ;  /* 0x0000000202427825 */ /* 0x002fc800078e0258 */
[----:B0-----:R-:W-:-:S05]  /*31c0*/  IMAD.WIDE R64, R2, 0x2, R82 ;  /* 0x0000000202407825 */ /* 0x001fca00078e0252 */
[----:B------:R-:W4:Y:S04]  /*31d0*/  @!P6 LDG.E.U16 R58, desc[UR16][R64.64] ;  /* 0x00000010403ae981 */ /* 0x000f28000c1e1500 */
[----:B---3--:R-:W-:Y:S04]  /*31e0*/  STL [R1+0xcc], R60 ;  /* 0x0000cc3c01007387 */ /* 0x008fe80000100800 */
[----:B--2---:R0:W-:Y:S04]  /*31f0*/  STL [R1+0xd0], R61 ;  /* 0x0000d03d01007387 */ /* 0x0041e80000100800 */
[----:B------:R-:W-:Y:S04]  /*3200*/  STL [R1+0xd4], R68 ;  /* 0x0000d44401007387 */ /* 0x000fe80000100800 */
[----:B------:R1:W-:Y:S01]  /*3210*/  STL [R1+0x158], R69 ;  /* 0x0001584501007387 */ /* 0x0003e20000100800 */
[----:B0-----:R-:W-:Y:S01]  /*3220*/  IMAD.WIDE R60, R2, 0x2, R86 ;  /* 0x00000002023c7825 */ /* 0x001fe200078e0256 */
[----:B----4-:R-:W-:-:S03]  /*3230*/  PRMT R72, RZ, 0x7610, R72 ;  /* 0x00007610ff487816 */ /* 0x010fc60000000048 */
[----:B-1----:R-:W-:Y:S01]  /*3240*/  IMAD.WIDE R68, R2, 0x2, R84 ;  /* 0x0000000202447825 */ /* 0x002fe200078e0254 */
[----:B------:R-:W-:-:S04]  /*3250*/  PRMT R73, RZ, 0x7610, R73 ;  /* 0x00007610ff497816 */ /* 0x000fc80000000049 */
[----:B------:R-:W2:Y:S04]  /*3260*/  @!P6 LDG.E.U16 R59, desc[UR16][R68.64] ;  /* 0x00000010443be981 */ /* 0x000ea8000c1e1500 */
[----:B------:R-:W3:Y:S04]  /*3270*/  @!P6 LDG.E.U16 R72, desc[UR16][R66.64] ;  /* 0x000000104248e981 */ /* 0x000ee8000c1e1500 */
[----:B------:R-:W4:Y:S04]  /*3280*/  @!P6 LDG.E.U16 R73, desc[UR16][R60.64] ;  /* 0x000000103c49e981 */ /* 0x000f28000c1e1500 */
[----:B------:R0:W-:Y:S04]  /*3290*/  STL.64 [R1+0x3d0], R60 ;  /* 0x0003d03c01007387 */ /* 0x0001e80000100a00 */
[----:B------:R1:W-:Y:S04]  /*32a0*/  STL.64 [R1+0x3c8], R66 ;  /* 0x0003c84201007387 */ /* 0x0003e80000100a00 */
[----:B0-----:R-:W4:Y:S01]  /*32b0*/  LDL.LU.64 R60, [R1+0x1300] ;  /* 0x00130000013c7983 */ /* 0x001f220000300a00 */
[----:B------:R-:W-:-:S03]  /*32c0*/  VIADD R2, R57, 0xfffffffd ;  /* 0xfffffffd39027836 */ /* 0x000fc60000000000 */
[----:B------:R-:W-:Y:S02]  /*32d0*/  STL.64 [R1+0x3c0], R68 ;  /* 0x0003c04401007387 */ /* 0x000fe40000100a00 */
[----:B------:R-:W-:Y:S02]  /*32e0*/  ISETP.GE.U32.AND P6, PT, R2, 0x7fffffbe, PT ;  /* 0x7fffffbe0200780c */ /* 0x000fe40003fc6070 */
[----:B-1----:R-:W4:Y:S01]  /*32f0*/  LDL.LU.64 R66, [R1+0x12f8] ;  /* 0x0012f80001427983 */ /* 0x002f220000300a00 */
[----:B------:R-:W-:-:S03]  /*3300*/  IMAD R2, R90, 0x21, RZ ;  /* 0x000000215a027824 */ /* 0x000fc600078e02ff */
[----:B------:R-:W-:Y:S01]  /*3310*/  STL.64 [R1+0x3b8], R64 ;  /* 0x0003b84001007387 */ /* 0x000fe20000100a00 */
[----:B------:R-:W-:-:S03]  /*3320*/  PRMT R70, RZ, 0x7610, R70 ;  /* 0x00007610ff467816 */ /* 0x000fc60000000046 */
[----:B------:R-:W-:Y:S01]  /*3330*/  STL [R1+0xbc], R58 ;  /* 0x0000bc3a01007387 */ /* 0x000fe20000100800 */
[----:B------:R-:W-:-:S03]  /*3340*/  PRMT R71, RZ, 0x7610, R71 ;  /* 0x00007610ff477816 */ /* 0x000fc60000000047 */
[----:B--2---:R0:W-:Y:S04]  /*3350*/  STL [R1+0xc0], R59 ;  /* 0x0000c03b01007387 */ /* 0x0041e80000100800 */
[----:B---3--:R-:W-:Y:S04]  /*3360*/  STL [R1+0xc4], R72 ;  /* 0x0000c44801007387 */ /* 0x008fe80000100800 */
[----:B----4-:R1:W-:Y:S01]  /*3370*/  STL [R1+0xc8], R73 ;  /* 0x0000c84901007387 */ /* 0x0103e20000100800 */
[----:B0-----:R-:W-:-:S05]  /*3380*/  IMAD.WIDE R58, R2, 0x2, R86 ;  /* 0x00000002023a7825 */ /* 0x001fca00078e0256 */
[----:B------:R-:W2:Y:S01]  /*3390*/  @!P5 LDG.E.U16 R71, desc[UR16][R58.64] ;  /* 0x000000103a47d981 */ /* 0x000ea2000c1e1500 */
[----:B-1----:R-:W-:-:S05]  /*33a0*/  IMAD.WIDE R72, R2, 0x2, R88 ;  /* 0x0000000202487825 */ /* 0x002fca00078e0258 */
[----:B------:R-:W3:Y:S01]  /*33b0*/  @!P5 LDG.E.U16 R70, desc[UR16][R72.64] ;  /* 0x000000104846d981 */ /* 0x000ee2000c1e1500 */
[----:B------:R-:W-:Y:S01]  /*33c0*/  PRMT R60, RZ, 0x7610, R60 ;  /* 0x00007610ff3c7816 */ /* 0x000fe2000000003c */
[----:B------:R-:W-:Y:S01]  /*33d0*/  IMAD.WIDE R64, R2, 0x2, R82 ;  /* 0x0000000202407825 */ /* 0x000fe200078e0252 */
[----:B------:R-:W-:-:S03]  /*33e0*/  PRMT R61, RZ, 0x7610, R61 ;  /* 0x00007610ff3d7816 */ /* 0x000fc6000000003d */
[----:B------:R-:W-:Y:S01]  /*33f0*/  IMAD.WIDE R68, R2, 0x2, R84 ;  /* 0x0000000202447825 */ /* 0x000fe200078e0254 */
[----:B------:R-:W4:Y:S04]  /*3400*/  @!P5 LDG.E.U16 R60, desc[UR16][R64.64] ;  /* 0x00000010403cd981 */ /* 0x000f28000c1e1500 */
[----:B------:R0:W4:Y:S01]  /*3410*/  @!P5 LDG.E.U16 R61, desc[UR16][R68.64] ;  /* 0x00000010443dd981 */ /* 0x000122000c1e1500 */
[----:B------:R-:W-:-:S03]  /*3420*/  VIADD R2, R57, 0xfffffff5 ;  /* 0xfffffff539027836 */ /* 0x000fc60000000000 */
[----:B------:R1:W-:Y:S02]  /*3430*/  STL.64 [R1+0x2f0], R58 ;  /* 0x0002f03a01007387 */ /* 0x0003e40000100a00 */
[----:B------:R-:W-:Y:S01]  /*3440*/  ISETP.GE.U32.AND P5, PT, R2, 0x7fffffb6, PT ;  /* 0x7fffffb60200780c */ /* 0x000fe20003fa6070 */
[----:B------:R-:W-:Y:S01]  /*3450*/  IMAD R2, R90, 0x29, RZ ;  /* 0x000000295a027824 */ /* 0x000fe200078e02ff */
[----:B------:R-:W-:Y:S01]  /*3460*/  STL.64 [R1+0x2e8], R72 ;  /* 0x0002e84801007387 */ /* 0x000fe20000100a00 */
[----:B------:R-:W-:Y:S02]  /*3470*/  PRMT R66, RZ, 0x7610, R66 ;  /* 0x00007610ff427816 */ /* 0x000fe40000000042 */
[----:B------:R-:W-:Y:S01]  /*3480*/  PRMT R67, RZ, 0x7610, R67 ;  /* 0x00007610ff437816 */ /* 0x000fe20000000043 */
[----:B-1----:R-:W4:Y:S04]  /*3490*/  LDL.LU.64 R58, [R1+0x12f0] ;  /* 0x0012f000013a7983 */ /* 0x002f280000300a00 */
[----:B------:R0:W-:Y:S04]  /*34a0*/  STL.64 [R1+0x2e0], R68 ;  /* 0x0002e04401007387 */ /* 0x0001e80000100a00 */
[----:B------:R-:W-:Y:S01]  /*34b0*/  STL.64 [R1+0x2d8], R64 ;  /* 0x0002d84001007387 */ /* 0x000fe20000100a00 */
[----:B0-----:R-:W-:-:S05]  /*34c0*/  IMAD.WIDE R68, R2, 0x2, R88 ;  /* 0x0000000202447825 */ /* 0x001fca00078e0258 */
[----:B------:R-:W4:Y:S04]  /*34d0*/  @!P0 LDG.E.U16 R66, desc[UR16][R68.64] ;  /* 0x0000001044428981 */ /* 0x000f28000c1e1500 */
[----:B---3--:R-:W-:Y:S04]  /*34e0*/  STL [R1+0xa4], R70 ;  /* 0x0000a44601007387 */ /* 0x008fe80000100800 */
[----:B--2---:R0:W-:Y:S02]  /*34f0*/  STL [R1+0xa8], R71 ;  /* 0x0000a84701007387 */ /* 0x0041e40000100800 */
[----:B0-----:R-:W-:-:S05]  /*3500*/  IMAD.WIDE R70, R2, 0x2, R86 ;  /* 0x0000000202467825 */ /* 0x001fca00078e0256 */
[----:B------:R-:W2:Y:S01]  /*3510*/  @!P0 LDG.E.U16 R67, desc[UR16][R70.64] ;  /* 0x0000001046438981 */ /* 0x000ea2000c1e1500 */
[----:B------:R-:W-:-:S03]  /*3520*/  PRMT R50, RZ, 0x7610, R50 ;  /* 0x00007610ff327816 */ /* 0x000fc60000000032 */
[----:B----4-:R-:W-:Y:S01]  /*3530*/  STL [R1+0x9c], R60 ;  /* 0x00009c3c01007387 */ /* 0x010fe20000100800 */
[----:B------:R-:W-:Y:S01]  /*3540*/  PRMT R51, RZ, 0x7610, R51 ;  /* 0x00007610ff337816 */ /* 0x000fe20000000033 */
[C---:B------:R-:W-:Y:S02]  /*3550*/  IMAD.WIDE R64, R2.reuse, 0x2, R84 ;  /* 0x0000000202407825 */ /* 0x040fe400078e0254 */
[----:B------:R0:W-:Y:S04]  /*3560*/  STL [R1+0xa0], R61 ;  /* 0x0000a03d01007387 */ /* 0x0001e80000100800 */
[----:B------:R1:W3:Y:S01]  /*3570*/  @!P0 LDG.E.U16 R51, desc[UR16][R64.64] ;  /* 0x0000001040338981 */ /* 0x0002e2000c1e1500 */
[----:B0-----:R-:W-:-:S05]  /*3580*/  IMAD.WIDE R60, R2, 0x2, R82 ;  /* 0x00000002023c7825 */ /* 0x001fca00078e0252 */
[----:B------:R0:W4:Y:S01]  /*3590*/  @!P0 LDG.E.U16 R50, desc[UR16][R60.64] ;  /* 0x000000103c328981 */ /* 0x000122000c1e1500 */
[----:B------:R-:W-:-:S03]  /*35a0*/  VIADD R2, R57, 0xffffffed ;  /* 0xffffffed39027836 */ /* 0x000fc60000000000 */
[----:B------:R-:W-:Y:S02]  /*35b0*/  STL.64 [R1+0x210], R70 ;  /* 0x0002104601007387 */ /* 0x000fe40000100a00 */
[----:B------:R-:W-:Y:S01]  /*35c0*/  ISETP.GE.U32.AND P0, PT, R2, 0x7fffffae, PT ;  /* 0x7fffffae0200780c */ /* 0x000fe20003f06070 */
[----:B------:R-:W-:Y:S01]  /*35d0*/  IMAD R2, R90, 0x31, RZ ;  /* 0x000000315a027824 */ /* 0x000fe200078e02ff */
[----:B------:R-:W-:Y:S01]  /*35e0*/  STL.64 [R1+0x208], R68 ;  /* 0x0002084401007387 */ /* 0x000fe20000100a00 */
[----:B------:R-:W-:-:S03]  /*35f0*/  PRMT R63, RZ, 0x7610, R63 ;  /* 0x00007610ff3f7816 */ /* 0x000fc6000000003f */
[----:B------:R1:W-:Y:S04]  /*3600*/  STL.64 [R1+0x200], R64 ;  /* 0x0002004001007387 */ /* 0x0003e80000100a00 */
[----:B------:R0:W-:Y:S04]  /*3610*/  STL.64 [R1+0x1f8], R60 ;  /* 0x0001f83c01007387 */ /* 0x0001e80000100a00 */
[----:B------:R-:W-:Y:S01]  /*3620*/  STL [R1+0x94], R66 ;  /* 0x0000944201007387 */ /* 0x000fe20000100800 */
[----:B------:R-:W-:Y:S01]  /*3630*/  PRMT R62, RZ, 0x7610, R62 ;  /* 0x00007610ff3e7816 */ /* 0x000fe2000000003e */
[----:B-1----:R-:W-:Y:S01]  /*3640*/  IMAD.WIDE R64, R2, 0x2, R88 ;  /* 0x0000000202407825 */ /* 0x002fe200078e0258 */
[----:B------:R-:W-:-:S03]  /*3650*/  PRMT R59, RZ, 0x7610, R59 ;  /* 0x00007610ff3b7816 */ /* 0x000fc6000000003b */
[C---:B0-----:R-:W-:Y:S01]  /*3660*/  IMAD.WIDE R60, R2.reuse, 0x2, R84 ;  /* 0x00000002023c7825 */ /* 0x041fe200078e0254 */
[----:B------:R-:W3:Y:S04]  /*3670*/  @!P4 LDG.E.U16 R62, desc[UR16][R64.64] ;  /* 0x00000010403ec981 */ /* 0x000ee8000c1e1500 */
[----:B------:R-:W3:Y:S04]  /*3680*/  @!P4 LDG.E.U16 R59, desc[UR16][R60.64] ;  /* 0x000000103c3bc981 */ /* 0x000ee8000c1e1500 */
[----:B--2---:R0:W-:Y:S02]  /*3690*/  STL [R1+0x98], R67 ;  /* 0x0000984301007387 */ /* 0x0041e40000100800 */
[----:B0-----:R-:W-:-:S05]  /*36a0*/  IMAD.WIDE R66, R2, 0x2, R86 ;  /* 0x0000000202427825 */ /* 0x001fca00078e0256 */
[----:B------:R0:W2:Y:S04]  /*36b0*/  @!P4 LDG.E.U16 R63, desc[UR16][R66.64] ;  /* 0x00000010423fc981 */ /* 0x0000a8000c1e1500 */
[----:B----4-:R-:W-:Y:S04]  /*36c0*/  STL [R1+0x8c], R50 ;  /* 0x00008c3201007387 */ /* 0x010fe80000100800 */
[----:B---3--:R1:W-:Y:S04]  /*36d0*/  STL [R1+0x90], R51 ;  /* 0x0000903301007387 */ /* 0x0083e80000100800 */
[----:B------:R0:W-:Y:S01]  /*36e0*/  STL.64 [R1+0x130], R66 ;  /* 0x0001304201007387 */ /* 0x0001e20000100a00 */
[----:B-1----:R-:W-:-:S04]  /*36f0*/  IMAD.WIDE R50, R2, 0x2, R82 ;  /* 0x0000000202327825 */ /* 0x002fc800078e0252 */
[----:B0-----:R-:W-:Y:S01]  /*3700*/  IMAD R66, R90, 0x39, RZ ;  /* 0x000000395a427824 */ /* 0x001fe200078e02ff */
[----:B------:R0:W-:Y:S03]  /*3710*/  STL.64 [R1+0x128], R64 ;  /* 0x0001284001007387 */ /* 0x0001e60000100a00 */
[C---:B------:R-:W-:Y:S01]  /*3720*/  IMAD.WIDE R72, R66.reuse, 0x2, R86 ;  /* 0x0000000242487825 */ /* 0x040fe200078e0256 */
[----:B------:R1:W-:Y:S04]  /*3730*/  STL.64 [R1+0x120], R60 ;  /* 0x0001203c01007387 */ /* 0x0003e80000100a00 */
[----:B------:R3:W-:Y:S01]  /*3740*/  STL.64 [R1+0x118], R50 ;  /* 0x0001183201007387 */ /* 0x0007e20000100a00 */
[----:B------:R-:W-:-:S03]  /*3750*/  IMAD.WIDE R70, R66, 0x2, R88 ;  /* 0x0000000242467825 */ /* 0x000fc600078e0258 */
[----:B------:R-:W-:Y:S04]  /*3760*/  STL [R1+0xf20], R72 ;  /* 0x000f204801007387 */ /* 0x000fe80000100800 */
[----:B------:R-:W-:Y:S04]  /*3770*/  STL [R1+0xfe8], R72 ;  /* 0x000fe84801007387 */ /* 0x000fe80000100800 */
[----:B------:R-:W-:Y:S01]  /*3780*/  STL [R1+0x1104], R72 ;  /* 0x0011044801007387 */ /* 0x000fe20000100800 */
[----:B------:R-:W-:-:S03]  /*3790*/  PRMT R81, RZ, 0x7610, R81 ;  /* 0x00007610ff517816 */ /* 0x000fc60000000051 */
[----:B------:R-:W-:Y:S04]  /*37a0*/  STL [R1+0xf1c], R73 ;  /* 0x000f1c4901007387 */ /* 0x000fe80000100800 */
[----:B------:R-:W-:Y:S01]  /*37b0*/  STL [R1+0xfdc], R73 ;  /* 0x000fdc4901007387 */ /* 0x000fe20000100800 */
[----:B------:R-:W-:-:S03]  /*37c0*/  VIADD R2, R57, 0xffffffe5 ;  /* 0xffffffe539027836 */ /* 0x000fc60000000000 */
[----:B------:R-:W-:Y:S01]  /*37d0*/  STL [R1+0x1108], R73 ;  /* 0x0011084901007387 */ /* 0x000fe20000100800 */
[----:B------:R-:W-:-:S03]  /*37e0*/  IMAD.WIDE R68, R66, 0x2, R84 ;  /* 0x0000000242447825 */ /* 0x000fc600078e0254 */
[----:B------:R-:W-:Y:S04]  /*37f0*/  STL [R1+0xf28], R70 ;  /* 0x000f284601007387 */ /* 0x000fe80000100800 */
[----:B------:R-:W-:Y:S04]  /*3800*/  STL [R1+0x1000], R70 ;  /* 0x0010004601007387 */ /* 0x000fe80000100800 */
[----:B------:R-:W-:Y:S01]  /*3810*/  STL [R1+0x110c], R70 ;  /* 0x00110c4601007387 */ /* 0x000fe20000100800 */
[----:B------:R-:W-:-:S03]  /*3820*/  PRMT R91, RZ, 0x7610, R91 ;  /* 0x00007610ff5b7816 */ /* 0x000fc6000000005b */
[----:B------:R-:W-:Y:S01]  /*3830*/  STL [R1+0xf24], R71 ;  /* 0x000f244701007387 */ /* 0x000fe20000100800 */
[----:B------:R-:W-:-:S03]  /*3840*/  PRMT R3, RZ, 0x7610, R3 ;  /* 0x00007610ff037816 */ /* 0x000fc60000000003 */
[----:B------:R-:W-:Y:S01]  /*3850*/  STL [R1+0xff4], R71 ;  /* 0x000ff44701007387 */ /* 0x000fe20000100800 */
[----:B------:R-:W-:Y:S01]  /*3860*/  PRMT R0, RZ, 0x7610, R0 ;  /* 0x00007610ff007816 */ /* 0x000fe20000000000 */
[----:B------:R-:W-:Y:S01]  /*3870*/  IMAD.WIDE R66, R66, 0x2, R82 ;  /* 0x0000000242427825 */ /* 0x000fe200078e0252 */
[----:B------:R-:W-:Y:S01]  /*3880*/  PRMT R93, RZ, 0x7610, R93 ;  /* 0x00007610ff5d7816 */ /* 0x000fe2000000005d */
[----:B------:R-:W-:Y:S04]  /*3890*/  STL [R1+0x1110], R71 ;  /* 0x0011104701007387 */ /* 0x000fe80000100800 */
[----:B------:R3:W4:Y:S01]  /*38a0*/  @!P4 LDG.E.U16 R81, desc[UR16][R50.64] ;  /* 0x000000103251c981 */ /* 0x000722000c1e1500 */
[----:B------:R-:W-:Y:S01]  /*38b0*/  ISETP.GE.U32.AND P4, PT, R2, 0x7fffffa6, PT ;  /* 0x7fffffa60200780c */ /* 0x000fe20003f86070 */
[----:B------:R-:W-:Y:S01]  /*38c0*/  VIADD R2, R57, 0xffffffdd ;  /* 0xffffffdd39027836 */ /* 0x000fe20000000000 */
[----:B------:R-:W-:Y:S01]  /*38d0*/  PRMT R92, RZ, 0x7610, R92 ;  /* 0x00007610ff5c7816 */ /* 0x000fe2000000005c */
[----:B------:R-:W4:Y:S01]  /*38e0*/  @!P3 LDG.E.U16 R91, desc[UR16][R72.64] ;  /* 0x00000010485bb981 */ /* 0x000f22000c1e1500 */
[----:B------:R-:W-:Y:S01]  /*38f0*/  PRMT R19, RZ, 0x7610, R19 ;  /* 0x00007610ff137816 */ /* 0x000fe20000000013 */
[C---:B0-----:R-:W-:Y:S01]  /*3900*/  IMAD.WIDE R64, R90.reuse, 0x2, R86 ;  /* 0x000000025a407825 */ /* 0x041fe200078e0256 */
[----:B------:R-:W-:Y:S01]  /*3910*/  PRMT R18, RZ, 0x7610, R18 ;  /* 0x00007610ff127816 */ /* 0x000fe20000000012 */
[----:B------:R-:W4:Y:S01]  /*3920*/  @!P3 LDG.E.U16 R3, desc[UR16][R70.64] ;  /* 0x000000104603b981 */ /* 0x000f22000c1e1500 */
[----:B------:R-:W-:Y:S01]  /*3930*/  PRMT R5, RZ, 0x7610, R5 ;  /* 0x00007610ff057816 */ /* 0x000fe20000000005 */
[----:B-1----:R-:W-:-:S02]  /*3940*/  IMAD.WIDE R60, R90, 0x2, R84 ;  /* 0x000000025a3c7825 */ /* 0x002fc400078e0254 */
[----:B------:R-:W4:Y:S02]  /*3950*/  @!P3 LDG.E.U16 R0, desc[UR16][R68.64] ;  /* 0x000000104400b981 */ /* 0x000f24000c1e1500 */
[----:B---3--:R-:W-:Y:S02]  /*3960*/  IMAD.WIDE R50, R90, 0x2, R82 ;  /* 0x000000025a327825 */ /* 0x008fe400078e0252 */
[----:B------:R-:W3:Y:S01]  /*3970*/  @!P3 LDG.E.U16 R93, desc[UR16][R66.64] ;  /* 0x00000010425db981 */ /* 0x000ee2000c1e1500 */
[----:B------:R-:W-:Y:S01]  /*3980*/  ISETP.GE.U32.AND P3, PT, R2, 0x7fffff9e, PT ;  /* 0x7fffff9e0200780c */ /* 0x000fe20003f66070 */
[----:B------:R-:W-:Y:S02]  /*3990*/  VIADD R2, R57, 0xffffffd5 ;  /* 0xffffffd539027836 */ /* 0x000fe40000000000 */
[----:B------:R0:W3:Y:S04]  /*39a0*/  @!P2 LDG.E.U16 R92, desc[UR16][R64.64] ;  /* 0x00000010405ca981 */ /* 0x0000e8000c1e1500 */
[----:B------:R-:W3:Y:S04]  /*39b0*/  @!P2 LDG.E.U16 R18, desc[UR16][R60.64] ;  /* 0x000000103c12a981 */ /* 0x000ee8000c1e1500 */
[----:B------:R-:W3:Y:S01]  /*39c0*/  @!P2 LDG.E.U16 R5, desc[UR16][R50.64] ;  /* 0x000000103205a981 */ /* 0x000ee2000c1e1500 */
[----:B------:R-:W-:-:S02]  /*39d0*/  PRMT R17, RZ, 0x7610, R17 ;  /* 0x00007610ff117816 */ /* 0x000fc40000000011 */
[----:B------:R-:W-:Y:S02]  /*39e0*/  PRMT R16, RZ, 0x7610, R16 ;  /* 0x00007610ff107816 */ /* 0x000fe40000000010 */
[----:B------:R-:W-:Y:S02]  /*39f0*/  PRMT R15, RZ, 0x7610, R15 ;  /* 0x00007610ff0f7816 */ /* 0x000fe4000000000f */
[----:B------:R-:W-:Y:S02]  /*3a00*/  PRMT R14, RZ, 0x7610, R14 ;  /* 0x00007610ff0e7816 */ /* 0x000fe4000000000e */
[----:B------:R-:W-:Y:S02]  /*3a10*/  PRMT R13, RZ, 0x7610, R13 ;  /* 0x00007610ff0d7816 */ /* 0x000fe4000000000d */
[----:B------:R-:W-:Y:S02]  /*3a20*/  PRMT R12, RZ, 0x7610, R12 ;  /* 0x00007610ff0c7816 */ /* 0x000fe4000000000c */
[----:B------:R-:W-:-:S02]  /*3a30*/  PRMT R11, RZ, 0x7610, R11 ;  /* 0x00007610ff0b7816 */ /* 0x000fc4000000000b */
[----:B------:R-:W-:Y:S02]  /*3a40*/  PRMT R10, RZ, 0x7610, R10 ;  /* 0x00007610ff0a7816 */ /* 0x000fe4000000000a */
[----:B------:R-:W-:Y:S02]  /*3a50*/  PRMT R9, RZ, 0x7610, R9 ;  /* 0x00007610ff097816 */ /* 0x000fe40000000009 */
[----:B------:R-:W-:Y:S01]  /*3a60*/  PRMT R58, RZ, 0x7610, R58 ;  /* 0x00007610ff3a7816 */ /* 0x000fe2000000003a */
[----:B--2---:R-:W-:Y:S04]  /*3a70*/  STL [R1+0x88], R63 ;  /* 0x0000883f01007387 */ /* 0x004fe80000100800 */
[----:B------:R-:W-:Y:S04]  /*3a80*/  STL [R1+0xf30], R68 ;  /* 0x000f304401007387 */ /* 0x000fe80000100800 */
[----:B------:R-:W-:Y:S04]  /*3a90*/  STL [R1+0x1018], R68 ;  /* 0x0010184401007387 */ /* 0x000fe80000100800 */
[----:B------:R1:W-:Y:S04]  /*3aa0*/  STL [R1+0x24], R62 ;  /* 0x0000243e01007387 */ /* 0x0003e80000100800 */
        /* <DEDUP_REMOVED lines=10> */
[----:B------:R1:W2:Y:S01]  /*3b50*/  @!P2 LDG.E.U16 R19, desc[UR16][R62.64] ;  /* 0x000000103e13a981 */ /* 0x0002a2000c1e1500 */
[----:B------:R-:W-:Y:S01]  /*3b60*/  ISETP.GE.U32.AND P2, PT, R2, 0x7fffff96, PT ;  /* 0x7fffff960200780c */ /* 0x000fe20003f46070 */
[----:B------:R-:W-:-:S02]  /*3b70*/  IMAD.SHL.U32 R2, R90, 0x2, RZ ;  /* 0x000000025a027824 */ /* 0x000fc400078e00ff */
[----:B------:R-:W-:Y:S04]  /*3b80*/  STL [R1+0x111c], R67 ;  /* 0x00111c4301007387 */ /* 0x000fe80000100800 */
[----:B------:R0:W-:Y:S04]  /*3b90*/  STL.64 [R1+0x6a0], R64 ;  /* 0x0006a04001007387 */ /* 0x0001e80000100a00 */
[----:B------:R1:W-:Y:S04]  /*3ba0*/  STL.64 [R1+0x698], R62 ;  /* 0x0006983e01007387 */ /* 0x0003e80000100a00 */
[----:B------:R1:W-:Y:S04]  /*3bb0*/  STL.64 [R1+0x690], R60 ;  /* 0x0006903c01007387 */ /* 0x0003e80000100a00 */
[----:B------:R1:W-:Y:S01]  /*3bc0*/  STL.64 [R1+0x688], R50 ;  /* 0x0006883201007387 */ /* 0x0003e20000100a00 */
[----:B0-----:R-:W-:-:S04]  /*3bd0*/  IMAD.WIDE R64, R2, 0x2, R86 ;  /* 0x0000000202407825 */ /* 0x001fc800078e0256 */
[C---:B-1----:R-:W-:Y:S01]  /*3be0*/  IMAD.WIDE R62, R2.reuse, 0x2, R88 ;  /* 0x00000002023e7825 */ /* 0x042fe200078e0258 */
[----:B------:R0:W2:Y:S03]  /*3bf0*/  @!P6 LDG.E.U16 R17, desc[UR16][R64.64] ;  /* 0x000000104011e981 */ /* 0x0000a6000c1e1500 */
[C---:B------:R-:W-:Y:S01]  /*3c00*/  IMAD.WIDE R60, R2.reuse, 0x2, R84 ;  /* 0x00000002023c7825 */ /* 0x040fe200078e0254 */
[----:B------:R1:W2:Y:S03]  /*3c10*/  @!P6 LDG.E.U16 R16, desc[UR16][R62.64] ;  /* 0x000000103e10e981 */ /* 0x0002a6000c1e1500 */
[----:B------:R-:W-:Y:S01]  /*3c20*/  IMAD.WIDE R50, R2, 0x2, R82 ;  /* 0x0000000202327825 */ /* 0x000fe200078e0252 */
[----:B------:R0:W2:Y:S03]  /*3c30*/  @!P6 LDG.E.U16 R15, desc[UR16][R60.64] ;  /* 0x000000103c0fe981 */ /* 0x0000a6000c1e1500 */
[----:B------:R-:W-:Y:S01]  /*3c40*/  VIADD R2, R57, 0xffffffcd ;  /* 0xffffffcd39027836 */ /* 0x000fe20000000000 */
[----:B------:R0:W2:Y:S04]  /*3c50*/  @!P6 LDG.E.U16 R14, desc[UR16][R50.64] ;  /* 0x00000010320ee981 */ /* 0x0000a8000c1e1500 */
[----:B------:R-:W-:Y:S01]  /*3c60*/  ISETP.GE.U32.AND P6, PT, R2, 0x7fffff8e, PT ;  /* 0x7fffff8e0200780c */ /* 0x000fe20003fc6070 */
[----:B------:R0:W-:Y:S01]  /*3c70*/  STL.64 [R1+0x680], R64 ;  /* 0x0006804001007387 */ /* 0x0001e20000100a00 */
[----:B------:R-:W-:-:S03]  /*3c80*/  IMAD R2, R90, 0xa, RZ ;  /* 0x0000000a5a027824 */ /* 0x000fc600078e02ff */
[----:B------:R1:W-:Y:S04]  /*3c90*/  STL.64 [R1+0x678], R62 ;  /* 0x0006783e01007387 */ /* 0x0003e80000100a00 */
[----:B------:R3:W-:Y:S04]  /*3ca0*/  STL.64 [R1+0x670], R60 ;  /* 0x0006703c01007387 */ /* 0x0007e80000100a00 */
[----:B------:R4:W-:Y:S01]  /*3cb0*/  STL.64 [R1+0x668], R50 ;  /* 0x0006683201007387 */ /* 0x0009e20000100a00 */
[----:B0-----:R-:W-:-:S04]  /*3cc0*/  IMAD.WIDE R64, R2, 0x2, R86 ;  /* 0x0000000202407825 */ /* 0x001fc800078e0256 */
[C---:B-1----:R-:W-:Y:S01]  /*3cd0*/  IMAD.WIDE R62, R2.reuse, 0x2, R88 ;  /* 0x00000002023e7825 */ /* 0x042fe200078e0258 */
[----:B------:R0:W2:Y:S03]  /*3ce0*/  @!P5 LDG.E.U16 R13, desc[UR16][R64.64] ;  /* 0x00000010400dd981 */ /* 0x0000a6000c1e1500 */
[C---:B---3--:R-:W-:Y:S01]  /*3cf0*/  IMAD.WIDE R60, R2.reuse, 0x2, R84 ;  /* 0x00000002023c7825 */ /* 0x048fe200078e0254 */
[----:B------:R-:W3:Y:S03]  /*3d00*/  @!P5 LDG.E.U16 R12, desc[UR16][R62.64] ;  /* 0x000000103e0cd981 */ /* 0x000ee6000c1e1500 */
[----:B----4-:R-:W-:Y:S01]  /*3d10*/  IMAD.WIDE R50, R2, 0x2, R82 ;  /* 0x0000000202327825 */ /* 0x010fe200078e0252 */
[----:B------:R1:W4:Y:S03]  /*3d20*/  @!P5 LDG.E.U16 R11, desc[UR16][R60.64] ;  /* 0x000000103c0bd981 */ /* 0x000326000c1e1500 */
[----:B------:R-:W-:Y:S01]  /*3d30*/  VIADD R2, R57, 0xffffffc5 ;  /* 0xffffffc539027836 */ /* 0x000fe20000000000 */
[----:B------:R0:W2:Y:S04]  /*3d40*/  @!P5 LDG.E.U16 R10, desc[UR16][R50.64] ;  /* 0x00000010320ad981 */ /* 0x0000a8000c1e1500 */
[----:B------:R-:W-:Y:S01]  /*3d50*/  ISETP.GE.U32.AND P5, PT, R2, 0x7fffff86, PT ;  /* 0x7fffff860200780c */ /* 0x000fe20003fa6070 */
[----:B------:R0:W-:Y:S01]  /*3d60*/  STL.64 [R1+0x580], R64 ;  /* 0x0005804001007387 */ /* 0x0001e20000100a00 */
[----:B------:R-:W-:-:S03]  /*3d70*/  IMAD R2, R90, 0x12, RZ ;  /* 0x000000125a027824 */ /* 0x000fc600078e02ff */
[----:B------:R-:W-:Y:S04]  /*3d80*/  STL.64 [R1+0x578], R62 ;  /* 0x0005783e01007387 */ /* 0x000fe80000100a00 */
[----:B------:R1:W-:Y:S04]  /*3d90*/  STL.64 [R1+0x570], R60 ;  /* 0x0005703c01007387 */ /* 0x0003e80000100a00 */
[----:B------:R1:W-:Y:S01]  /*3da0*/  STL.64 [R1+0x568], R50 ;  /* 0x0005683201007387 */ /* 0x0003e20000100a00 */
[----:B0-----:R-:W-:-:S04]  /*3db0*/  IMAD.WIDE R64, R2, 0x2, R88 ;  /* 0x0000000202407825 */ /* 0x001fc800078e0258 */
[----:B-1----:R-:W-:-:S04]  /*3dc0*/  IMAD.WIDE R60, R2, 0x2, R82 ;  /* 0x00000002023c7825 */ /* 0x002fc800078e0252 */
[C---:B------:R-:W-:Y:S01]  /*3dd0*/  IMAD.WIDE R50, R2.reuse, 0x2, R86 ;  /* 0x0000000202327825 */ /* 0x040fe200078e0256 */
[----:B------:R-:W2:Y:S04]  /*3de0*/  @!P0 LDG.E.U16 R58, desc[UR16][R60.64] ;  /* 0x000000103c3a8981 */ /* 0x000ea8000c1e1500 */
[----:B------:R0:W-:Y:S04]  /*3df0*/  STL.64 [R1+0x490], R50 ;  /* 0x0004903201007387 */ /* 0x0001e80000100a00 */
[----:B------:R1:W-:Y:S04]  /*3e00*/  STL.64 [R1+0x488], R64 ;  /* 0x0004884001007387 */ /* 0x0003e80000100a00 */
[----:B------:R-:W3:Y:S04]  /*3e10*/  @!P0 LDG.E.U16 R9, desc[UR16][R50.64] ;  /* 0x0000001032098981 */ /* 0x000ee8000c1e1500 */
[----:B0-----:R-:W3:Y:S01]  /*3e20*/  LDL.LU.64 R50, [R1+0x12e8] ;  /* 0x0012e80001327983 */ /* 0x001ee20000300a00 */
[----:B------:R-:W-:Y:S01]  /*3e30*/  PRMT R8, RZ, 0x7610, R8 ;  /* 0x00007610ff087816 */ /* 0x000fe20000000008 */
[----:B------:R-:W-:Y:S01]  /*3e40*/  IMAD.WIDE R62, R2, 0x2, R84 ;  /* 0x00000002023e7825 */ /* 0x000fe200078e0254 */
[----:B------:R-:W-:-:S03]  /*3e50*/  PRMT R7, RZ, 0x7610, R7 ;  /* 0x00007610ff077816 */ /* 0x000fc60000000007 */
[----:B------:R-:W-:Y:S01]  /*3e60*/  VIADD R2, R57, 0xfffffffc ;  /* 0xfffffffc39027836 */ /* 0x000fe20000000000 */
[----:B------:R1:W4:Y:S04]  /*3e70*/  @!P0 LDG.E.U16 R8, desc[UR16][R64.64] ;  /* 0x0000001040088981 */ /* 0x000328000c1e1500 */
[----:B------:R0:W4:Y:S01]  /*3e80*/  @!P0 LDG.E.U16 R7, desc[UR16][R62.64] ;  /* 0x000000103e078981 */ /* 0x000122000c1e1500 */
[----:B------:R-:W-:Y:S01]  /*3e90*/  ISETP.GE.U32.AND P0, PT, R2, 0x7fffffbd, PT ;  /* 0x7fffffbd0200780c */ /* 0x000fe20003f06070 */
[----:B------:R-:W-:Y:S02]  /*3ea0*/  IMAD R2, R90, 0x1a, RZ ;  /* 0x0000001a5a027824 */ /* 0x000fe400078e02ff */
[----:B------:R0:W-:Y:S01]  /*3eb0*/  STL.64 [R1+0x480], R62 ;  /* 0x0004803e01007387 */ /* 0x0001e20000100a00 */
[----:B------:R-:W-:Y:S01]  /*3ec0*/  PRMT R80, RZ, 0x7610, R80 ;  /* 0x00007610ff507816 */ /* 0x000fe20000000050 */
[----:B-1----:R-:W-:-:S02]  /*3ed0*/  IMAD.WIDE R64, R2, 0x2, R86 ;  /* 0x0000000202407825 */ /* 0x002fc400078e0256 */
[----:B------:R1:W-:Y:S04]  /*3ee0*/  STL.64 [R1+0x478], R60 ;  /* 0x0004783c01007387 */ /* 0x0003e80000100a00 */
[----:B------:R-:W4:Y:S01]  /*3ef0*/  @!P4 LDG.E.U16 R80, desc[UR16][R64.64] ;  /* 0x000000104050c981 */ /* 0x000f22000c1e1500 */
[----:B0-----:R-:W-:-:S04]  /*3f00*/  IMAD.WIDE R62, R2, 0x2, R88 ;  /* 0x00000002023e7825 */ /* 0x001fc800078e0258 */
[C---:B-1----:R-:W-:Y:S01]  /*3f10*/  IMAD.WIDE R60, R2.reuse, 0x2, R84 ;  /* 0x00000002023c7825 */ /* 0x042fe200078e0254 */
[----:B--2---:R0:W-:Y:S04]  /*3f20*/  STL [R1+0x4e8], R58 ;  /* 0x0004e83a01007387 */ /* 0x0041e80000100800 */
[----:B------:R1:W-:Y:S01]  /*3f30*/  STL.64 [R1+0x3b0], R64 ;  /* 0x0003b04001007387 */ /* 0x0003e20000100a00 */
[----:B0-----:R-:W-:-:S03]  /*3f40*/  IMAD.WIDE R58, R2, 0x2, R82 ;  /* 0x00000002023a7825 */ /* 0x001fc600078e0252 */
[----:B------:R-:W-:Y:S04]  /*3f50*/  STL.64 [R1+0x3a8], R62 ;  /* 0x0003a83e01007387 */ /* 0x000fe80000100a00 */
[----:B-1----:R-:W2:Y:S01]  /*3f60*/  LDL.LU.64 R64, [R1+0x12e0] ;  /* 0x0012e00001407983 */ /* 0x002ea20000300a00 */
[----:B---3--:R-:W-:Y:S02]  /*3f70*/  PRMT R50, RZ, 0x7610, R50 ;  /* 0x00007610ff327816 */ /* 0x008fe40000000032 */
[----:B------:R-:W-:-:S04]  /*3f80*/  PRMT R51, RZ, 0x7610, R51 ;  /* 0x00007610ff337816 */ /* 0x000fc80000000033 */
[----:B------:R-:W3:Y:S04]  /*3f90*/  @!P4 LDG.E.U16 R50, desc[UR16][R58.64] ;  /* 0x000000103a32c981 */ /* 0x000ee8000c1e1500 */
[----:B------:R0:W4:Y:S01]  /*3fa0*/  @!P4 LDG.E.U16 R51, desc[UR16][R60.64] ;  /* 0x000000103c33c981 */ /* 0x000122000c1e1500 */
[----:B------:R-:W-:Y:S01]  /*3fb0*/  PRMT R6, RZ, 0x7610, R6 ;  /* 0x00007610ff067816 */ /* 0x000fe20000000006 */
[----:B------:R-:W-:Y:S02]  /*3fc0*/  VIADD R2, R57, 0xfffffff4 ;  /* 0xfffffff439027836 */ /* 0x000fe40000000000 */
[----:B------:R0:W-:Y:S04]  /*3fd0*/  STL.64 [R1+0x3a0], R60 ;  /* 0x0003a03c01007387 */ /* 0x0001e80000100a00 */
[----:B------:R1:W4:Y:S01]  /*3fe0*/  @!P4 LDG.E.U16 R6, desc[UR16][R62.64] ;  /* 0x000000103e06c981 */ /* 0x000322000c1e1500 */
[----:B------:R-:W-:Y:S01]  /*3ff0*/  ISETP.GE.U32.AND P4, PT, R2, 0x7fffffb5, PT ;  /* 0x7fffffb50200780c */ /* 0x000fe20003f86070 */
[----:B------:R-:W-:-:S02]  /*4000*/  IMAD R2, R90, 0x22, RZ ;  /* 0x000000225a027824 */ /* 0x000fc400078e02ff */
[----:B------:R1:W-:Y:S01]  /*4010*/  STL.64 [R1+0x398], R58 ;  /* 0x0003983a01007387 */ /* 0x0003e20000100a00 */
[----:B------:R-:W-:Y:S02]  /*4020*/  PRMT R54, RZ, 0x7610, R54 ;  /* 0x00007610ff367816 */ /* 0x000fe40000000036 */
[----:B------:R-:W-:Y:S01]  /*4030*/  PRMT R55, RZ, 0x7610, R55 ;  /* 0x00007610ff377816 */ /* 0x000fe20000000037 */
[----:B0-----:R-:W-:-:S04]  /*4040*/  IMAD.WIDE R60, R2, 0x2, R84 ;  /* 0x00000002023c7825 */ /* 0x001fc800078e0254 */
[C---:B-1----:R-:W-:Y:S01]  /*4050*/  IMAD.WIDE R62, R2.reuse, 0x2, R88 ;  /* 0x00000002023e7825 */ /* 0x042fe200078e0258 */
[----:B------:R-:W4:Y:S03]  /*4060*/  @!P3 LDG.E.U16 R55, desc[UR16][R60.64] ;  /* 0x000000103c37b981 */ /* 0x000f26000c1e1500 */
[----:B------:R-:W-:-:S05]  /*4070*/  IMAD.WIDE R58, R2, 0x2, R82 ;  /* 0x00000002023a7825 */ /* 0x000fca00078e0252 */
[----:B------:R-:W4:Y:S01]  /*4080*/  @!P3 LDG.E.U16 R54, desc[UR16][R58.64] ;  /* 0x000000103a36b981 */ /* 0x000f22000c1e1500 */
[----:B--2---:R-:W-:Y:S02]  /*4090*/  PRMT R65, RZ, 0x7610, R65 ;  /* 0x00007610ff417816 */ /* 0x004fe40000000041 */
[----:B------:R-:W-:-:S06]  /*40a0*/  PRMT R64, RZ, 0x7610, R64 ;  /* 0x00007610ff407816 */ /* 0x000fcc0000000040 */
[----:B------:R-:W2:Y:S04]  /*40b0*/  @!P3 LDG.E.U16 R64, desc[UR16][R62.64] ;  /* 0x000000103e40b981 */ /* 0x000ea8000c1e1500 */
[----:B---3--:R-:W-:Y:S04]  /*40c0*/  STL [R1+0x4d8], R50 ;  /* 0x0004d83201007387 */ /* 0x008fe80000100800 */
[----:B----4-:R0:W-:Y:S02]  /*40d0*/  STL [R1+0x4dc], R51 ;  /* 0x0004dc3301007387 */ /* 0x0101e40000100800 */
[----:B0-----:R-:W-:-:S05]  /*40e0*/  IMAD.WIDE R50, R2, 0x2, R86 ;  /* 0x0000000202327825 */ /* 0x001fca00078e0256 */
[----:B------:R0:W-:Y:S04]  /*40f0*/  STL.64 [R1+0x2d0], R50 ;  /* 0x0002d03201007387 */ /* 0x0001e80000100a00 */
[----:B------:R1:W-:Y:S04]  /*4100*/  STL.64 [R1+0x2c8], R62 ;  /* 0x0002c83e01007387 */ /* 0x0003e80000100a00 */
[----:B------:R-:W3:Y:S04]  /*4110*/  @!P3 LDG.E.U16 R65, desc[UR16][R50.64] ;  /* 0x000000103241b981 */ /* 0x000ee8000c1e1500 */
[----:B0-----:R-:W4:Y:S04]  /*4120*/  LDL.LU.64 R50, [R1+0x12d8] ;  /* 0x0012d80001327983 */ /* 0x001f280000300a00 */
[----:B------:R0:W-:Y:S04]  /*4130*/  STL.64 [R1+0x2c0], R60 ;  /* 0x0002c03c01007387 */ /* 0x0001e80000100a00 */
[----:B-1----:R-:W4:Y:S01]  /*4140*/  LDL.LU.64 R62, [R1+0x12d0] ;  /* 0x0012d000013e7983 */ /* 0x002f220000300a00 */
[----:B------:R-:W-:-:S03]  /*4150*/  VIADD R2, R57, 0xffffffec ;  /* 0xffffffec39027836 */ /* 0x000fc60000000000 */
[----:B------:R1:W-:Y:S02]  /*4160*/  STL.64 [R1+0x2b8], R58 ;  /* 0x0002b83a01007387 */ /* 0x0003e40000100a00 */
[----:B------:R-:W-:Y:S01]  /*4170*/  ISETP.GE.U32.AND P3, PT, R2, 0x7fffffad, PT ;  /* 0x7fffffad0200780c */ /* 0x000fe20003f66070 */
[----:B------:R-:W-:Y:S01]  /*4180*/  IMAD R2, R90, 0x2a, RZ ;  /* 0x0000002a5a027824 */ /* 0x000fe200078e02ff */
[----:B------:R-:W-:Y:S04]  /*4190*/  STL [R1+0x4e4], R80 ;  /* 0x0004e45001007387 */ /* 0x000fe80000100800 */
[----:B------:R-:W-:Y:S04]  /*41a0*/  STL [R1+0x408], R54 ;  /* 0x0004083601007387 */ /* 0x000fe80000100800 */
[----:B------:R1:W-:Y:S01]  /*41b0*/  STL [R1+0x40c], R55 ;  /* 0x00040c3701007387 */ /* 0x0003e20000100800 */
[----:B0-----:R-:W-:-:S04]  /*41c0*/  IMAD.WIDE R60, R2, 0x2, R84 ;  /* 0x00000002023c7825 */ /* 0x001fc800078e0254 */
[----:B-1----:R-:W-:-:S04]  /*41d0*/  IMAD.WIDE R58, R2, 0x2, R82 ;  /* 0x00000002023a7825 */ /* 0x002fc800078e0252 */
[C---:B------:R-:W-:Y:S01]  /*41e0*/  IMAD.WIDE R54, R2.reuse, 0x2, R86 ;  /* 0x0000000202367825 */ /* 0x040fe200078e0256 */
[----:B--2---:R-:W-:Y:S04]  /*41f0*/  STL [R1+0x410], R64 ;  /* 0x0004104001007387 */ /* 0x004fe80000100800 */
[----:B---3--:R0:W-:Y:S04]  /*4200*/  STL [R1+0x414], R65 ;  /* 0x0004144101007387 */ /* 0x0081e80000100800 */
[----:B------:R1:W-:Y:S01]  /*4210*/  STL.64 [R1+0x1f0], R54 ;  /* 0x0001f03601007387 */ /* 0x0003e20000100a00 */
[----:B0-----:R-:W-:Y:S01]  /*4220*/  IMAD.WIDE R64, R2, 0x2, R88 ;  /* 0x0000000202407825 */ /* 0x001fe200078e0258 */
[----:B----4-:R-:W-:-:S02]  /*4230*/  PRMT R50, RZ, 0x7610, R50 ;  /* 0x00007610ff327816 */ /* 0x010fc40000000032 */
[----:B------:R-:W-:Y:S02]  /*4240*/  PRMT R51, RZ, 0x7610, R51 ;  /* 0x00007610ff337816 */ /* 0x000fe40000000033 */
[----:B------:R-:W-:Y:S02]  /*4250*/  PRMT R63, RZ, 0x7610, R63 ;  /* 0x00007610ff3f7816 */ /* 0x000fe4000000003f */
[----:B------:R-:W-:Y:S01]  /*4260*/  PRMT R62, RZ, 0x7610, R62 ;  /* 0x00007610ff3e7816 */ /* 0x000fe2000000003e */
[----:B------:R0:W-:Y:S04]  /*4270*/  STL.64 [R1+0x1e8], R64 ;  /* 0x0001e84001007387 */ /* 0x0001e80000100a00 */
[----:B------:R-:W2:Y:S04]  /*4280*/  @!P2 LDG.E.U16 R63, desc[UR16][R54.64] ;  /* 0x00000010363fa981 */ /* 0x000ea8000c1e1500 */
[----:B------:R3:W4:Y:S04]  /*4290*/  @!P2 LDG.E.U16 R62, desc[UR16][R64.64] ;  /* 0x00000010403ea981 */ /* 0x000728000c1e1500 */
[----:B------:R-:W2:Y:S04]  /*42a0*/  @!P2 LDG.E.U16 R50, desc[UR16][R58.64] ;  /* 0x000000103a32a981 */ /* 0x000ea8000c1e1500 */
[----:B-1----:R-:W3:Y:S04]  /*42b0*/  LDL.LU.64 R54, [R1+0x12c8] ;  /* 0x0012c80001367983 */ /* 0x002ee80000300a00 */
[----:B------:R-:W-:Y:S04]  /*42c0*/  STL.64 [R1+0x1e0], R60 ;  /* 0x0001e03c01007387 */ /* 0x000fe80000100a00 */
[----:B0-----:R-:W3:Y:S04]  /*42d0*/  LDL.LU R64, [R1+0x12c0] ;  /* 0x0012c00001407983 */ /* 0x001ee80000300800 */
[----:B------:R-:W4:Y:S01]  /*42e0*/  @!P2 LDG.E.U16 R51, desc[UR16][R60.64] ;  /* 0x000000103c33a981 */ /* 0x000f22000c1e1500 */
[----:B------:R-:W-:-:S03]  /*42f0*/  VIADD R2, R57, 0xffffffe4 ;  /* 0xffffffe439027836 */ /* 0x000fc60000000000 */
[----:B------:R-:W-:Y:S02]  /*4300*/  STL.64 [R1+0x1d8], R58 ;  /* 0x0001d83a01007387 */ /* 0x000fe40000100a00 */
[----:B------:R-:W-:Y:S01]  /*4310*/  ISETP.GE.U32.AND P2, PT, R2, 0x7fffffa5, PT ;  /* 0x7fffffa50200780c */ /* 0x000fe20003f46070 */
[----:B------:R-:W-:Y:S01]  /*4320*/  IMAD R2, R90, 0x32, RZ ;  /* 0x000000325a027824 */ /* 0x000fe200078e02ff */
[----:B--2---:R-:W-:Y:S01]  /*4330*/  STL [R1+0x3f8], R50 ;  /* 0x0003f83201007387 */ /* 0x004fe20000100800 */
[----:B---3--:R-:W-:-:S03]  /*4340*/  PRMT R64, RZ, 0x7610, R64 ;  /* 0x00007610ff407816 */ /* 0x008fc60000000040 */
[----:B----4-:R0:W-:Y:S04]  /*4350*/  STL [R1+0x3fc], R51 ;  /* 0x0003fc3301007387 */ /* 0x0101e80000100800 */
[----:B------:R-:W-:Y:S01]  /*4360*/  STL [R1+0x400], R62 ;  /* 0x0004003e01007387 */ /* 0x000fe20000100800 */
[----:B0-----:R-:W-:-:S03]  /*4370*/  IMAD.WIDE R50, R2, 0x2, R86 ;  /* 0x0000000202327825 */ /* 0x001fc600078e0256 */
[----:B------:R0:W-:Y:S04]  /*4380*/  STL [R1+0x404], R63 ;  /* 0x0004043f01007387 */ /* 0x0001e80000100800 */
[----:B------:R-:W2:Y:S01]  /*4390*/  @!P6 LDG.E.U16 R64, desc[UR16][R50.64] ;  /* 0x000000103240e981 */ /* 0x000ea2000c1e1500 */
[----:B0-----:R-:W-:-:S03]  /*43a0*/  IMAD.WIDE R62, R2, 0x2, R88 ;  /* 0x00000002023e7825 */ /* 0x001fc600078e0258 */
[----:B------:R0:W-:Y:S04]  /*43b0*/  STL.64 [R1+0x110], R50 ;  /* 0x0001103201007387 */ /* 0x0001e80000100a00 */
[----:B------:R-:W-:Y:S04]  /*43c0*/  STL.64 [R1+0x108], R62 ;  /* 0x0001083e01007387 */ /* 0x000fe80000100a00 */
[----:B0-----:R-:W3:Y:S01]  /*43d0*/  LDL.LU.64 R50, [R1+0x12b8] ;  /* 0x0012b80001327983 */ /* 0x001ee20000300a00 */
[----:B------:R-:W-:Y:S01]  /*43e0*/  PRMT R52, RZ, 0x7610, R52 ;  /* 0x00007610ff347816 */ /* 0x000fe20000000034 */
[----:B------:R-:W-:Y:S01]  /*43f0*/  IMAD.WIDE R60, R2, 0x2, R84 ;  /* 0x00000002023c7825 */ /* 0x000fe200078e0254 */
[----:B------:R-:W-:-:S03]  /*4400*/  PRMT R56, RZ, 0x7610, R56 ;  /* 0x00007610ff387816 */ /* 0x000fc60000000038 */
[----:B------:R-:W-:Y:S01]  /*4410*/  IMAD.WIDE R58, R2, 0x2, R82 ;  /* 0x00000002023a7825 */ /* 0x000fe200078e0252 */
[----:B------:R-:W-:Y:S01]  /*4420*/  PRMT R53, RZ, 0x7610, R53 ;  /* 0x00007610ff357816 */ /* 0x000fe20000000035 */
[----:B------:R-:W-:Y:S04]  /*4430*/  STL.64 [R1+0x100], R60 ;  /* 0x0001003c01007387 */ /* 0x000fe80000100a00 */
[----:B------:R0:W-:Y:S04]  /*4440*/  STL.64 [R1+0xf8], R58 ;  /* 0x0000f83a01007387 */ /* 0x0001e80000100a00 */
[----:B------:R0:W4:Y:S01]  /*4450*/  @!P6 LDG.E.U16 R52, desc[UR16][R58.64] ;  /* 0x000000103a34e981 */ /* 0x000122000c1e1500 */
[----:B------:R-:W-:-:S03]  /*4460*/  PRMT R48, RZ, 0x7610, R48 ;  /* 0x00007610ff307816 */ /* 0x000fc60000000030 */
[----:B------:R1:W4:Y:S01]  /*4470*/  @!P6 LDG.E.U16 R56, desc[UR16][R62.64] ;  /* 0x000000103e38e981 */ /* 0x000322000c1e1500 */
[----:B------:R-:W-:-:S03]  /*4480*/  PRMT R49, RZ, 0x7610, R49 ;  /* 0x00007610ff317816 */ /* 0x000fc60000000031 */
[----:B------:R1:W4:Y:S01]  /*4490*/  @!P6 LDG.E.U16 R53, desc[UR16][R60.64] ;  /* 0x000000103c35e981 */ /* 0x000322000c1e1500 */
[----:B0-----:R-:W-:-:S04]  /*44a0*/  IMAD R58, R90, 0x3a, RZ ;  /* 0x0000003a5a3a7824 */ /* 0x001fc800078e02ff */
[----:B-1----:R-:W-:-:S04]  /*44b0*/  IMAD.WIDE R62, R58, 0x2, R88 ;  /* 0x000000023a3e7825 */ /* 0x002fc800078e0258 */
[----:B------:R-:W-:-:S05]  /*44c0*/  IMAD.WIDE R60, R58, 0x2, R84 ;  /* 0x000000023a3c7825 */ /* 0x000fca00078e0254 */
[----:B------:R-:W4:Y:S04]  /*44d0*/  @!P5 LDG.E.U16 R49, desc[UR16][R60.64] ;  /* 0x000000103c31d981 */ /* 0x000f28000c1e1500 */
[----:B--2---:R0:W-:Y:S02]  /*44e0*/  STL [R1+0x334], R64 ;  /* 0x0003344001007387 */ /* 0x0041e40000100800 */
[----:B0-----:R-:W-:-:S04]  /*44f0*/  IMAD.WIDE R64, R58, 0x2, R86 ;  /* 0x000000023a407825 */ /* 0x001fc800078e0256 */
[----:B------:R-:W-:Y:S01]  /*4500*/  IMAD.WIDE R58, R58, 0x2, R82 ;  /* 0x000000023a3a7825 */ /* 0x000fe200078e0252 */
[----:B---3--:R-:W-:-:S04]  /*4510*/  PRMT R51, RZ, 0x7610, R51 ;  /* 0x00007610ff337816 */ /* 0x008fc80000000033 */
[----:B------:R0:W2:Y:S01]  /*4520*/  @!P5 LDG.E.U16 R48, desc[UR16][R58.64] ;  /* 0x000000103a30d981 */ /* 0x0000a2000c1e1500 */
[----:B------:R-:W-:-:S03]  /*4530*/  PRMT R50, RZ, 0x7610, R50 ;  /* 0x00007610ff327816 */ /* 0x000fc60000000032 */
[----:B------:R-:W3:Y:S04]  /*4540*/  @!P5 LDG.E.U16 R51, desc[UR16][R64.64] ;  /* 0x000000104033d981 */ /* 0x000ee8000c1e1500 */
[----:B------:R-:W3:Y:S04]  /*4550*/  @!P5 LDG.E.U16 R50, desc[UR16][R62.64] ;  /* 0x000000103e32d981 */ /* 0x000ee8000c1e1500 */
        /* <DEDUP_REMOVED lines=13> */
[----:B------:R-:W-:-:S03]  /*4630*/  VIADD R2, R57, 0xffffffd4 ;  /* 0xffffffd439027836 */ /* 0x000fc60000000000 */
[----:B------:R-:W-:Y:S04]  /*4640*/  STL [R1+0xf50], R60 ;  /* 0x000f503c01007387 */ /* 0x000fe80000100800 */
[----:B------:R-:W-:Y:S04]  /*4650*/  STL [R1+0x1060], R60 ;  /* 0x0010603c01007387 */ /* 0x000fe80000100800 */
[----:B------:R-:W-:Y:S04]  /*4660*/  STL [R1+0xf4c], R61 ;  /* 0x000f4c3d01007387 */ /* 0x000fe80000100800 */
[----:B----4-:R1:W-:Y:S04]  /*4670*/  STL [R1+0x330], R56 ;  /* 0x0003303801007387 */ /* 0x0103e80000100800 */
[----:B------:R-:W-:Y:S01]  /*4680*/  STL [R1+0x1058], R61 ;  /* 0x0010583d01007387 */ /* 0x000fe20000100800 */
[----:B------:R-:W-:-:S03]  /*4690*/  ISETP.GE.U32.AND P5, PT, R2, 0x7fffff95, PT ;  /* 0x7fffff950200780c */ /* 0x000fc60003fa6070 */
[----:B------:R-:W-:Y:S01]  /*46a0*/  STL [R1+0x32c], R53 ;  /* 0x00032c3501007387 */ /* 0x000fe20000100800 */
[----:B------:R-:W-:-:S03]  /*46b0*/  IMAD R2, R90, 0x3, RZ ;  /* 0x000000035a027824 */ /* 0x000fc600078e02ff */
[----:B------:R-:W-:Y:S04]  /*46c0*/  STL [R1+0xf58], R58 ;  /* 0x000f583a01007387 */ /* 0x000fe80000100800 */
[----:B------:R-:W-:Y:S04]  /*46d0*/  STL [R1+0x328], R52 ;  /* 0x0003283401007387 */ /* 0x000fe80000100800 */
[----:B------:R0:W-:Y:S04]  /*46e0*/  STL [R1+0x1070], R58 ;  /* 0x0010703a01007387 */ /* 0x0001e80000100800 */
[----:B------:R-:W-:Y:S04]  /*46f0*/  STL [R1+0xf54], R59 ;  /* 0x000f543b01007387 */ /* 0x000fe80000100800 */
[----:B------:R-:W-:Y:S01]  /*4700*/  STL [R1+0x1068], R59 ;  /* 0x0010683b01007387 */ /* 0x000fe20000100800 */
[----:B------:R-:W-:Y:S01]  /*4710*/  PRMT R55, RZ, 0x7610, R55 ;  /* 0x00007610ff377816 */ /* 0x000fe20000000037 */
[C---:B-1----:R-:W-:Y:S01]  /*4720*/  IMAD.WIDE R56, R2.reuse, 0x2, R88 ;  /* 0x0000000202387825 */ /* 0x042fe200078e0258 */
[----:B------:R-:W-:Y:S01]  /*4730*/  PRMT R46, RZ, 0x7610, R46 ;  /* 0x00007610ff2e7816 */ /* 0x000fe2000000002e */
[----:B0-----:R-:W0:Y:S01]  /*4740*/  LDC R58, c[0x0][0x3a0] ;  /* 0x0000e800ff3a7b82 */ /* 0x001e220000000800 */
[----:B------:R-:W-:Y:S01]  /*4750*/  PRMT R47, RZ, 0x7610, R47 ;  /* 0x00007610ff2f7816 */ /* 0x000fe2000000002f */
[----:B------:R-:W-:Y:S01]  /*4760*/  IMAD.WIDE R52, R2, 0x2, R84 ;  /* 0x0000000202347825 */ /* 0x000fe200078e0254 */
[----:B------:R-:W-:-:S04]  /*4770*/  PRMT R54, RZ, 0x7610, R54 ;  /* 0x00007610ff367816 */ /* 0x000fc80000000036 */
[----:B------:R1:W4:Y:S04]  /*4780*/  @!P0 LDG.E.U16 R47, desc[UR16][R52.64] ;  /* 0x00000010342f8981 */ /* 0x000328000c1e1500 */
[----:B------:R-:W4:Y:S04]  /*4790*/  @!P0 LDG.E.U16 R54, desc[UR16][R56.64] ;  /* 0x0000001038368981 */ /* 0x000f28000c1e1500 */
[----:B--2---:R-:W-:Y:S04]  /*47a0*/  STL [R1+0x318], R48 ;  /* 0x0003183001007387 */ /* 0x004fe80000100800 */
[----:B------:R2:W-:Y:S04]  /*47b0*/  STL [R1+0x31c], R49 ;  /* 0x00031c3101007387 */ /* 0x0005e80000100800 */
[----:B---3--:R-:W-:Y:S01]  /*47c0*/  STL [R1+0x324], R51 ;  /* 0x0003243301007387 */ /* 0x008fe20000100800 */
[----:B--2---:R-:W-:-:S05]  /*47d0*/  IMAD.WIDE R48, R2, 0x2, R86 ;  /* 0x0000000202307825 */ /* 0x004fca00078e0256 */
[----:B------:R-:W-:Y:S04]  /*47e0*/  STL.64 [R1+0x660], R48 ;  /* 0x0006603001007387 */ /* 0x000fe80000100a00 */
[----:B------:R2:W-:Y:S04]  /*47f0*/  STL [R1+0x320], R50 ;  /* 0x0003203201007387 */ /* 0x0005e80000100800 */
[----:B------:R3:W-:Y:S04]  /*4800*/  STL.64 [R1+0x658], R56 ;  /* 0x0006583801007387 */ /* 0x0007e80000100a00 */
[----:B------:R-:W4:Y:S01]  /*4810*/  @!P0 LDG.E.U16 R55, desc[UR16][R48.64] ;  /* 0x0000001030378981 */ /* 0x000f22000c1e1500 */
[----:B--2---:R-:W-:-:S05]  /*4820*/  IMAD.WIDE R50, R2, 0x2, R82 ;  /* 0x0000000202327825 */ /* 0x004fca00078e0252 */
[----:B------:R2:W4:Y:S04]  /*4830*/  @!P0 LDG.E.U16 R46, desc[UR16][R50.64] ;  /* 0x00000010322e8981 */ /* 0x000528000c1e1500 */
[----:B------:R-:W4:Y:S04]  /*4840*/  LDL.LU.64 R48, [R1+0x12b0] ;  /* 0x0012b00001307983 */ /* 0x000f280000300a00 */
[----:B------:R1:W-:Y:S04]  /*4850*/  STL.64 [R1+0x650], R52 ;  /* 0x0006503401007387 */ /* 0x0003e80000100a00 */
[----:B---3--:R-:W3:Y:S01]  /*4860*/  LDL.LU.64 R56, [R1+0x12a8] ;  /* 0x0012a80001387983 */ /* 0x008ee20000300a00 */
[----:B0-----:R-:W-:-:S03]  /*4870*/  VIADD R2, R58, 0xffffffcc ;  /* 0xffffffcc3a027836 */ /* 0x001fc60000000000 */
[----:B------:R2:W-:Y:S02]  /*4880*/  STL.64 [R1+0x648], R50 ;  /* 0x0006483201007387 */ /* 0x0005e40000100a00 */
[----:B------:R-:W-:Y:S01]  /*4890*/  ISETP.GE.U32.AND P0, PT, R2, 0x7fffff8d, PT ;  /* 0x7fffff8d0200780c */ /* 0x000fe20003f06070 */
[----:B------:R-:W-:-:S04]  /*48a0*/  IMAD R2, R90, 0xb, RZ ;  /* 0x0000000b5a027824 */ /* 0x000fc800078e02ff */
[----:B-1----:R-:W-:-:S04]  /*48b0*/  IMAD.WIDE R52, R2, 0x2, R84 ;  /* 0x0000000202347825 */ /* 0x002fc800078e0254 */
[----:B--2---:R-:W-:Y:S01]  /*48c0*/  IMAD.WIDE R50, R2, 0x2, R82 ;  /* 0x0000000202327825 */ /* 0x004fe200078e0252 */
[----:B----4-:R-:W-:Y:S04]  /*48d0*/  STL [R1+0x710], R46 ;  /* 0x0007102e01007387 */ /* 0x010fe80000100800 */
[----:B------:R0:W-:Y:S01]  /*48e0*/  STL [R1+0x714], R47 ;  /* 0x0007142f01007387 */ /* 0x0001e20000100800 */
[----:B------:R-:W-:-:S03]  /*48f0*/  PRMT R48, RZ, 0x7610, R48 ;  /* 0x00007610ff307816 */ /* 0x000fc60000000030 */
[----:B------:R-:W-:Y:S01]  /*4900*/  STL [R1+0x718], R54 ;  /* 0x0007183601007387 */ /* 0x000fe20000100800 */
[----:B------:R-:W-:Y:S02]  /*4910*/  PRMT R49, RZ, 0x7610, R49 ;  /* 0x00007610ff317816 */ /* 0x000fe40000000031 */
[----:B---3--:R-:W-:Y:S01]  /*4920*/  PRMT R57, RZ, 0x7610, R57 ;  /* 0x00007610ff397816 */ /* 0x008fe20000000039 */
[----:B------:R1:W-:Y:S01]  /*4930*/  STL [R1+0x71c], R55 ;  /* 0x00071c3701007387 */ /* 0x0003e20000100800 */
[C---:B0-----:R-:W-:Y:S01]  /*4940*/  IMAD.WIDE R46, R2.reuse, 0x2, R86 ;  /* 0x00000002022e7825 */ /* 0x041fe200078e0256 */
[----:B------:R-:W-:Y:S02]  /*4950*/  PRMT R56, RZ, 0x7610, R56 ;  /* 0x00007610ff387816 */ /* 0x000fe40000000038 */
[----:B------:R-:W2:Y:S04]  /*4960*/  @!P4 LDG.E.U16 R48, desc[UR16][R50.64] ;  /* 0x000000103230c981 */ /* 0x000ea8000c1e1500 */
[----:B------:R0:W3:Y:S01]  /*4970*/  @!P4 LDG.E.U16 R49, desc[UR16][R52.64] ;  /* 0x000000103431c981 */ /* 0x0000e2000c1e1500 */
[----:B-1----:R-:W-:-:S03]  /*4980*/  IMAD.WIDE R54, R2, 0x2, R88 ;  /* 0x0000000202367825 */ /* 0x002fc600078e0258 */
[----:B------:R1:W-:Y:S04]  /*4990*/  STL.64 [R1+0x560], R46 ;  /* 0x0005602e01007387 */ /* 0x0003e80000100a00 */
[----:B------:R4:W-:Y:S04]  /*49a0*/  STL.64 [R1+0x558], R54 ;  /* 0x0005583601007387 */ /* 0x0009e80000100a00 */
[----:B------:R-:W3:Y:S04]  /*49b0*/  @!P4 LDG.E.U16 R57, desc[UR16][R46.64] ;  /* 0x000000102e39c981 */ /* 0x000ee8000c1e1500 */
[----:B------:R-:W3:Y:S04]  /*49c0*/  @!P4 LDG.E.U16 R56, desc[UR16][R54.64] ;  /* 0x000000103638c981 */ /* 0x000ee8000c1e1500 */
[----:B-1----:R-:W3:Y:S04]  /*49d0*/  LDL.LU.64 R46, [R1+0x12a0] ;  /* 0x0012a000012e7983 */ /* 0x002ee80000300a00 */
[----:B------:R0:W-:Y:S04]  /*49e0*/  STL.64 [R1+0x550], R52 ;  /* 0x0005503401007387 */ /* 0x0001e80000100a00 */
[----:B----4-:R-:W4:Y:S01]  /*49f0*/  LDL.LU.64 R54, [R1+0x1298] ;  /* 0x0012980001367983 */ /* 0x010f220000300a00 */
[----:B------:R-:W-:-:S03]  /*4a00*/  VIADD R2, R58, 0xffffffc4 ;  /* 0xffffffc43a027836 */ /* 0x000fc60000000000 */
[----:B------:R1:W-:Y:S02]  /*4a10*/  STL.64 [R1+0x548], R50 ;  /* 0x0005483201007387 */ /* 0x0003e40000100a00 */
[----:B------:R-:W-:Y:S01]  /*4a20*/  ISETP.GE.U32.AND P4, PT, R2, 0x7fffff85, PT ;  /* 0x7fffff850200780c */ /* 0x000fe20003f86070 */
[----:B------:R-:W-:-:S04]  /*4a30*/  IMAD R2, R90, 0x13, RZ ;  /* 0x000000135a027824 */ /* 0x000fc800078e02ff */
[----:B0-----:R-:W-:-:S04]  /*4a40*/  IMAD.WIDE R52, R2, 0x2, R84 ;  /* 0x0000000202347825 */ /* 0x001fc800078e0254 */
[C---:B-1----:R-:W-:Y:S01]  /*4a50*/  IMAD.WIDE R50, R2.reuse, 0x2, R82 ;  /* 0x0000000202327825 */ /* 0x042fe200078e0252 */
[----:B--2---:R-:W-:Y:S04]  /*4a60*/  STL [R1+0x700], R48 ;  /* 0x0007003001007387 */ /* 0x004fe80000100800 */
[----:B---3--:R0:W-:Y:S02]  /*4a70*/  STL [R1+0x704], R49 ;  /* 0x0007043101007387 */ /* 0x0081e40000100800 */
[----:B0-----:R-:W-:Y:S02]  /*4a80*/  IMAD.WIDE R48, R2, 0x2, R86 ;  /* 0x0000000202307825 */ /* 0x001fe400078e0256 */
[----:B------:R-:W-:Y:S04]  /*4a90*/  STL [R1+0x708], R56 ;  /* 0x0007083801007387 */ /* 0x000fe80000100800 */
[----:B------:R0:W-:Y:S01]  /*4aa0*/  STL [R1+0x70c], R57 ;  /* 0x00070c3901007387 */ /* 0x0001e20000100800 */
[----:B------:R-:W-:-:S02]  /*4ab0*/  PRMT R46, RZ, 0x7610, R46 ;  /* 0x00007610ff2e7816 */ /* 0x000fc4000000002e */
[----:B------:R-:W-:Y:S01]  /*4ac0*/  PRMT R47, RZ, 0x7610, R47 ;  /* 0x00007610ff2f7816 */ /* 0x000fe2000000002f */
[----:B------:R1:W-:Y:S04]  /*4ad0*/  STL.64 [R1+0x470], R48 ;  /* 0x0004703001007387 */ /* 0x0003e80000100a00 */
[----:B------:R-:W2:Y:S01]  /*4ae0*/  @!P3 LDG.E.U16 R46, desc[UR16][R50.64] ;  /* 0x00000010322eb981 */ /* 0x000ea2000c1e1500 */
[----:B----4-:R-:W-:Y:S01]  /*4af0*/  PRMT R55, RZ, 0x7610, R55 ;  /* 0x00007610ff377816 */ /* 0x010fe20000000037 */
[----:B0-----:R-:W-:Y:S01]  /*4b00*/  IMAD.WIDE R56, R2, 0x2, R88 ;  /* 0x0000000202387825 */ /* 0x001fe200078e0258 */
[----:B------:R-:W-:Y:S01]  /*4b10*/  PRMT R54, RZ, 0x7610, R54 ;  /* 0x00007610ff367816 */ /* 0x000fe20000000036 */
[----:B------:R0:W3:Y:S04]  /*4b20*/  @!P3 LDG.E.U16 R47, desc[UR16][R52.64] ;  /* 0x00000010342fb981 */ /* 0x0000e8000c1e1500 */
        /* <DEDUP_REMOVED lines=57> */
[----:B------:R-:W-:Y:S02]  /*4ec0*/  STL.64 [R1+0x298], R50 ;  /* 0x0002983201007387 */ /* 0x000fe40000100a00 */
[----:B------:R-:W-:Y:S01]  /*4ed0*/  ISETP.GE.U32.AND P6, PT, R2, 0x7fffffac, PT ;  /* 0x7fffffac0200780c */ /* 0x000fe20003fc6070 */
[----:B------:R-:W-:-:S04]  /*4ee0*/  IMAD R2, R90, 0x2b, RZ ;  /* 0x0000002b5a027824 */ /* 0x000fc800078e02ff */
[C---:B0-----:R-:W-:Y:S01]  /*4ef0*/  IMAD.WIDE R52, R2.reuse, 0x2, R88 ;  /* 0x0000000202347825 */ /* 0x041fe200078e0258 */
[----:B--2---:R-:W-:Y:S04]  /*4f00*/  STL [R1+0x6d0], R46 ;  /* 0x0006d02e01007387 */ /* 0x004fe80000100800 */
[----:B---3--:R0:W-:Y:S02]  /*4f10*/  STL [R1+0x6d4], R47 ;  /* 0x0006d42f01007387 */ /* 0x0081e40000100800 */
[C---:B0-----:R-:W-:Y:S02]  /*4f20*/  IMAD.WIDE R46, R2.reuse, 0x2, R86 ;  /* 0x00000002022e7825 */ /* 0x041fe400078e0256 */
[----:B------:R-:W-:Y:S04]  /*4f30*/  STL [R1+0x6d8], R54 ;  /* 0x0006d83601007387 */ /* 0x000fe80000100800 */
[----:B------:R0:W-:Y:S04]  /*4f40*/  STL [R1+0x6dc], R55 ;  /* 0x0006dc3701007387 */ /* 0x0001e80000100800 */
[----:B------:R1:W-:Y:S01]  /*4f50*/  STL.64 [R1+0x1d0], R46 ;  /* 0x0001d02e01007387 */ /* 0x0003e20000100a00 */
[----:B----4-:R-:W-:Y:S01]  /*4f60*/  PRMT R57, RZ, 0x7610, R57 ;  /* 0x00007610ff397816 */ /* 0x010fe20000000039 */
[C---:B0-----:R-:W-:Y:S01]  /*4f70*/  IMAD.WIDE R54, R2.reuse, 0x2, R84 ;  /* 0x0000000202367825 */ /* 0x041fe200078e0254 */
[----:B------:R-:W-:Y:S01]  /*4f80*/  PRMT R56, RZ, 0x7610, R56 ;  /* 0x00007610ff387816 */ /* 0x000fe20000000038 */
[----:B------:R0:W-:Y:S04]  /*4f90*/  STL.64 [R1+0x1c8], R52 ;  /* 0x0001c83401007387 */ /* 0x0001e80000100a00 */
[----:B------:R-:W2:Y:S04]  /*4fa0*/  @!P5 LDG.E.U16 R57, desc[UR16][R46.64] ;  /* 0x000000102e39d981 */ /* 0x000ea8000c1e1500 */
[----:B------:R-:W3:Y:S04]  /*4fb0*/  @!P5 LDG.E.U16 R56, desc[UR16][R52.64] ;  /* 0x000000103438d981 */ /* 0x000ee8000c1e1500 */
[----:B-1----:R-:W4:Y:S04]  /*4fc0*/  LDL.LU.64 R46, [R1+0x1260] ;  /* 0x00126000012e7983 */ /* 0x002f280000300a00 */
[----:B------:R1:W-:Y:S04]  /*4fd0*/  STL.64 [R1+0x1c0], R54 ;  /* 0x0001c03601007387 */ /* 0x0003e80000100a00 */
[----:B0-----:R-:W4:Y:S01]  /*4fe0*/  LDL.LU.64 R52, [R1+0x1258] ;  /* 0x0012580001347983 */ /* 0x001f220000300a00 */
        /* <DEDUP_REMOVED lines=8> */
[----:B------:R-:W-:Y:S02]  /*5070*/  STL.64 [R1+0x1b8], R50 ;  /* 0x0001b83201007387 */ /* 0x000fe40000100a00 */
[----:B-1----:R-:W-:-:S02]  /*5080*/  IMAD.WIDE R54, R2, 0x2, R88 ;  /* 0x0000000202367825 */ /* 0x002fc400078e0258 */
[----:B---3--:R-:W-:Y:S04]  /*5090*/  STL [R1+0x6c8], R56 ;  /* 0x0006c83801007387 */ /* 0x008fe80000100800 */
[----:B--2---:R1:W-:Y:S01]  /*50a0*/  STL [R1+0x6cc], R57 ;  /* 0x0006cc3901007387 */ /* 0x0043e20000100800 */
[----:B----4-:R-:W-:Y:S01]  /*50b0*/  PRMT R52, RZ, 0x7610, R52 ;  /* 0x00007610ff347816 */ /* 0x010fe20000000034 */
[----:B-1----:R-:W-:Y:S01]  /*50c0*/  IMAD.WIDE R56, R2, 0x2, R86 ;  /* 0x0000000202387825 */ /* 0x002fe200078e0256 */
[----:B------:R-:W-:-:S04]  /*50d0*/  PRMT R53, RZ, 0x7610, R53 ;  /* 0x00007610ff357816 */ /* 0x000fc80000000035 */
[----:B------:R-:W2:Y:S04]  /*50e0*/  @!P0 LDG.E.U16 R52, desc[UR16][R54.64] ;  /* 0x0000001036348981 */ /* 0x000ea8000c1e1500 */
[----:B------:R-:W3:Y:S01]  /*50f0*/  @!P0 LDG.E.U16 R53, desc[UR16][R56.64] ;  /* 0x0000001038358981 */ /* 0x000ee2000c1e1500 */
[----:B------:R-:W-:Y:S01]  /*5100*/  PRMT R43, RZ, 0x7610, R43 ;  /* 0x00007610ff2b7816 */ /* 0x000fe2000000002b */
[C---:B0-----:R-:W-:Y:S02]  /*5110*/  IMAD.WIDE R50, R2.reuse, 0x2, R84 ;  /* 0x0000000202327825 */ /* 0x041fe400078e0254 */
[----:B------:R-:W-:Y:S04]  /*5120*/  STL [R1+0x6c0], R48 ;  /* 0x0006c03001007387 */ /* 0x000fe80000100800 */
[----:B------:R0:W-:Y:S04]  /*5130*/  STL [R1+0x6c4], R49 ;  /* 0x0006c43101007387 */ /* 0x0001e80000100800 */
[----:B------:R-:W-:Y:S04]  /*5140*/  STL.64 [R1+0xf0], R56 ;  /* 0x0000f03801007387 */ /* 0x000fe80000100a00 */
[----:B------:R-:W-:Y:S01]  /*5150*/  STL.64 [R1+0xe8], R54 ;  /* 0x0000e83601007387 */ /* 0x000fe20000100a00 */
[----:B0-----:R-:W-:-:S03]  /*5160*/  IMAD.WIDE R48, R2, 0x2, R82 ;  /* 0x0000000202307825 */ /* 0x001fc600078e0252 */
[----:B------:R0:W-:Y:S04]  /*5170*/  STL.64 [R1+0xe0], R50 ;  /* 0x0000e03201007387 */ /* 0x0001e80000100a00 */
[----:B------:R0:W4:Y:S01]  /*5180*/  @!P0 LDG.E.U16 R43, desc[UR16][R50.64] ;  /* 0x00000010322b8981 */ /* 0x000122000c1e1500 */
[----:B------:R-:W-:-:S03]  /*5190*/  PRMT R42, RZ, 0x7610, R42 ;  /* 0x00007610ff2a7816 */ /* 0x000fc6000000002a */
[----:B------:R-:W-:Y:S01]  /*51a0*/  STL.64 [R1+0xd8], R48 ;  /* 0x0000d83001007387 */ /* 0x000fe20000100a00 */
[----:B------:R-:W-:Y:S02]  /*51b0*/  PRMT R24, RZ, 0x7610, R24 ;  /* 0x00007610ff187816 */ /* 0x000fe40000000018 */
[----:B------:R-:W-:Y:S01]  /*51c0*/  PRMT R25, RZ, 0x7610, R25 ;  /* 0x00007610ff197816 */ /* 0x000fe20000000019 */
[----:B------:R-:W4:Y:S01]  /*51d0*/  @!P0 LDG.E.U16 R42, desc[UR16][R48.64] ;  /* 0x00000010302a8981 */ /* 0x000f22000c1e1500 */
[----:B0-----:R-:W-:Y:S01]  /*51e0*/  IMAD R50, R90, 0x3b, RZ ;  /* 0x0000003b5a327824 */ /* 0x001fe200078e02ff */
[----:B------:R-:W-:-:S03]  /*51f0*/  PRMT R26, RZ, 0x7610, R26 ;  /* 0x00007610ff1a7816 */ /* 0x000fc6000000001a */
[----:B------:R-:W-:Y:S01]  /*5200*/  IMAD.WIDE R56, R50, 0x2, R86 ;  /* 0x0000000232387825 */ /* 0x000fe200078e0256 */
[----:B------:R-:W-:-:S03]  /*5210*/  PRMT R27, RZ, 0x7610, R27 ;  /* 0x00007610ff1b7816 */ /* 0x000fc6000000001b */
[----:B------:R-:W-:-:S03]  /*5220*/  IMAD.WIDE R54, R50, 0x2, R88 ;  /* 0x0000000232367825 */ /* 0x000fc600078e0258 */
[----:B------:R-:W4:Y:S04]  /*5230*/  @!P4 LDG.E.U16 R27, desc[UR16][R56.64] ;  /* 0x00000010381bc981 */ /* 0x000f28000c1e1500 */
[----:B------:R-:W4:Y:S04]  /*5240*/  @!P4 LDG.E.U16 R26, desc[UR16][R54.64] ;  /* 0x00000010361ac981 */ /* 0x000f28000c1e1500 */
[----:B--2---:R-:W-:Y:S04]  /*5250*/  STL [R1+0x6b8], R52 ;  /* 0x0006b83401007387 */ /* 0x004fe80000100800 */
[----:B---3--:R0:W-:Y:S02]  /*5260*/  STL [R1+0x6bc], R53 ;  /* 0x0006bc3501007387 */ /* 0x0081e40000100800 */
[----:B0-----:R-:W-:-:S04]  /*5270*/  IMAD.WIDE R52, R50, 0x2, R84 ;  /* 0x0000000232347825 */ /* 0x001fc800078e0254 */
[----:B------:R-:W-:Y:S01]  /*5280*/  IMAD.WIDE R50, R50, 0x2, R82 ;  /* 0x0000000232327825 */ /* 0x000fe200078e0252 */
[----:B------:R-:W2:Y:S04]  /*5290*/  @!P4 LDG.E.U16 R25, desc[UR16][R52.64] ;  /* 0x000000103419c981 */ /* 0x000ea8000c1e1500 */
[----:B------:R-:W3:Y:S01]  /*52a0*/  @!P4 LDG.E.U16 R24, desc[UR16][R50.64] ;  /* 0x000000103218c981 */ /* 0x000ee2000c1e1500 */
[----:B------:R-:W-:-:S03]  /*52b0*/  VIADD R2, R58, 0xffffffdb ;  /* 0xffffffdb3a027836 */ /* 0x000fc60000000000 */
        /* <DEDUP_REMOVED lines=15> */
[----:B------:R-:W-:Y:S04]  /*53b0*/  STL [R1+0x10c0], R51 ;  /* 0x0010c03301007387 */ /* 0x000fe80000100800 */
[----:B----4-:R-:W-:Y:S04]  /*53c0*/  STL [R1+0x6b4], R43 ;  /* 0x0006b42b01007387 */ /* 0x010fe80000100800 */
[----:B------:R0:W-:Y:S01]  /*53d0*/  STL [R1+0x6b0], R42 ;  /* 0x0006b02a01007387 */ /* 0x0001e20000100800 */
[----:B------:R-:W-:Y:S01]  /*53e0*/  PRMT R47, RZ, 0x7610, R47 ;  /* 0x00007610ff2f7816 */ /* 0x000fe2000000002f */
[----:B------:R-:W-:Y:S01]  /*53f0*/  IMAD.WIDE R48, R2, 0x2, R88 ;  /* 0x0000000202307825 */ /* 0x000fe200078e0258 */
[----:B------:R-:W-:-:S02]  /*5400*/  PRMT R22, RZ, 0x7610, R22 ;  /* 0x00007610ff167816 */ /* 0x000fc40000000016 */
[----:B------:R-:W-:Y:S02]  /*5410*/  PRMT R23, RZ, 0x7610, R23 ;  /* 0x00007610ff177816 */ /* 0x000fe40000000017 */
[----:B------:R-:W-:Y:S01]  /*5420*/  PRMT R46, RZ, 0x7610, R46 ;  /* 0x00007610ff2e7816 */ /* 0x000fe2000000002e */
[----:B0-----:R-:W-:-:S05]  /*5430*/  IMAD.WIDE R42, R2, 0x2, R84 ;  /* 0x00000002022a7825 */ /* 0x001fca00078e0254 */
[----:B------:R-:W4:Y:S04]  /*5440*/  @!P3 LDG.E.U16 R46, desc[UR16][R48.64] ;  /* 0x00000010302eb981 */ /* 0x000f28000c1e1500 */
[----:B------:R0:W4:Y:S04]  /*5450*/  @!P3 LDG.E.U16 R23, desc[UR16][R42.64] ;  /* 0x000000102a17b981 */ /* 0x000128000c1e1500 */
[----:B---3--:R-:W-:Y:S04]  /*5460*/  STL [R1+0x720], R24 ;  /* 0x0007201801007387 */ /* 0x008fe80000100800 */
[----:B--2---:R1:W-:Y:S04]  /*5470*/  STL [R1+0x724], R25 ;  /* 0x0007241901007387 */ /* 0x0043e80000100800 */
[----:B------:R-:W-:Y:S04]  /*5480*/  STL [R1+0x728], R26 ;  /* 0x0007281a01007387 */ /* 0x000fe80000100800 */
[----:B------:R2:W-:Y:S01]  /*5490*/  STL [R1+0x72c], R27 ;  /* 0x00072c1b01007387 */ /* 0x0005e20000100800 */
[----:B-1----:R-:W-:-:S04]  /*54a0*/  IMAD.WIDE R24, R2, 0x2, R86 ;  /* 0x0000000202187825 */ /* 0x002fc800078e0256 */
[----:B--2---:R-:W-:Y:S01]  /*54b0*/  IMAD.WIDE R26, R2, 0x2, R82 ;  /* 0x00000002021a7825 */ /* 0x004fe200078e0252 */
[----:B------:R1:W-:Y:S04]  /*54c0*/  STL.64 [R1+0x640], R24 ;  /* 0x0006401801007387 */ /* 0x0003e80000100a00 */
[----:B------:R2:W-:Y:S04]  /*54d0*/  STL.64 [R1+0x638], R48 ;  /* 0x0006383001007387 */ /* 0x0005e80000100a00 */
[----:B------:R-:W3:Y:S04]  /*54e0*/  @!P3 LDG.E.U16 R47, desc[UR16][R24.64] ;  /* 0x00000010182fb981 */ /* 0x000ee8000c1e1500 */
[----:B------:R0:W3:Y:S04]  /*54f0*/  @!P3 LDG.E.U16 R22, desc[UR16][R26.64] ;  /* 0x000000101a16b981 */ /* 0x0000e8000c1e1500 */
[----:B-1----:R-:W4:Y:S04]  /*5500*/  LDL.LU.64 R24, [R1+0x1250] ;  /* 0x0012500001187983 */ /* 0x002f280000300a00 */
[----:B------:R0:W-:Y:S04]  /*5510*/  STL.64 [R1+0x630], R42 ;  /* 0x0006302a01007387 */ /* 0x0001e80000100a00 */
[----:B--2---:R-:W2:Y:S01]  /*5520*/  LDL.LU.64 R48, [R1+0x1248] ;  /* 0x0012480001307983 */ /* 0x004ea20000300a00 */
[----:B------:R-:W-:-:S03]  /*5530*/  VIADD R2, R58, 0xffffffcb ;  /* 0xffffffcb3a027836 */ /* 0x000fc60000000000 */
[----:B------:R1:W-:Y:S02]  /*5540*/  STL.64 [R1+0x628], R26 ;  /* 0x0006281a01007387 */ /* 0x0003e40000100a00 */
[----:B------:R-:W-:Y:S01]  /*5550*/  ISETP.GE.U32.AND P3, PT, R2, 0x7fffff8c, PT ;  /* 0x7fffff8c0200780c */ /* 0x000fe20003f66070 */
[----:B------:R-:W-:-:S04]  /*5560*/  IMAD R2, R90, 0xc, RZ ;  /* 0x0000000c5a027824 */ /* 0x000fc800078e02ff */
[----:B0-----:R-:W-:-:S04]  /*5570*/  IMAD.WIDE R42, R2, 0x2, R84 ;  /* 0x00000002022a7825 */ /* 0x001fc800078e0254 */
[----:B-1----:R-:W-:Y:S01]  /*5580*/  IMAD.WIDE R26, R2, 0x2, R82 ;  /* 0x00000002021a7825 */ /* 0x002fe200078e0252 */
[----:B---3--:R-:W-:Y:S04]  /*5590*/  STL [R1+0x7a0], R22 ;  /* 0x0007a01601007387 */ /* 0x008fe80000100800 */
[----:B----4-:R0:W-:Y:S01]  /*55a0*/  STL [R1+0x7a4], R23 ;  /* 0x0007a41701007387 */ /* 0x0101e20000100800 */
[----:B------:R-:W-:-:S03]  /*55b0*/  PRMT R24, RZ, 0x7610, R24 ;  /* 0x00007610ff187816 */ /* 0x000fc60000000018 */
[----:B------:R-:W-:Y:S01]  /*55c0*/  STL [R1+0x7a8], R46 ;  /* 0x0007a82e01007387 */ /* 0x000fe20000100800 */
[----:B------:R-:W-:-:S03]  /*55d0*/  PRMT R25, RZ, 0x7610, R25 ;  /* 0x00007610ff197816 */ /* 0x000fc60000000019 */
[----:B------:R1:W-:Y:S01]  /*55e0*/  STL [R1+0x7ac], R47 ;  /* 0x0007ac2f01007387 */ /* 0x0003e20000100800 */
[----:B--2---:R-:W-:Y:S01]  /*55f0*/  PRMT R49, RZ, 0x7610, R49 ;  /* 0x00007610ff317816 */ /* 0x004fe20000000031 */
[C---:B0-----:R-:W-:Y:S01]  /*5600*/  IMAD.WIDE R22, R2.reuse, 0x2, R86 ;  /* 0x0000000202167825 */ /* 0x041fe200078e0256 */
[----:B------:R-:W-:Y:S01]  /*5610*/  PRMT R48, RZ, 0x7610, R48 ;  /* 0x00007610ff307816 */ /* 0x000fe20000000030 */
        /* <DEDUP_REMOVED lines=48> */
[----:B------:R1:W-:Y:S01]  /*5920*/  STL.64 [R1+0x370], R22 ;  /* 0x0003701601007387 */ /* 0x0003e20000100a00 */
[----:B----4-:R-:W-:Y:S01]  /*5930*/  PRMT R49, RZ, 0x7610, R49 ;  /* 0x00007610ff317816 */ /* 0x010fe20000000031 */
[----:B0-----:R-:W-:Y:S01]  /*5940*/  IMAD.WIDE R46, R2, 0x2, R84 ;  /* 0x00000002022e7825 */ /* 0x001fe200078e0254 */
[----:B------:R-:W-:Y:S01]  /*5950*/  PRMT R48, RZ, 0x7610, R48 ;  /* 0x00007610ff307816 */ /* 0x000fe20000000030 */
[----:B------:R0:W-:Y:S04]  /*5960*/  STL.64 [R1+0x368], R42 ;  /* 0x0003682a01007387 */ /* 0x0001e80000100a00 */
[----:B------:R-:W2:Y:S04]  /*5970*/  @!P5 LDG.E.U16 R49, desc[UR16][R22.64] ;  /* 0x000000101631d981 */ /* 0x000ea8000c1e1500 */
[----:B------:R-:W3:Y:S04]  /*5980*/  @!P5 LDG.E.U16 R24, desc[UR16][R26.64] ;  /* 0x000000101a18d981 */ /* 0x000ee8000c1e1500 */
[----:B------:R-:W4:Y:S04]  /*5990*/  @!P5 LDG.E.U16 R48, desc[UR16][R42.64] ;  /* 0x000000102a30d981 */ /* 0x000f28000c1e1500 */
[----:B-1----:R-:W2:Y:S04]  /*59a0*/  LDL.LU.64 R22, [R1+0x1220] ;  /* 0x0012200001167983 */ /* 0x002ea80000300a00 */
[----:B------:R1:W-:Y:S04]  /*59b0*/  STL.64 [R1+0x360], R46 ;  /* 0x0003602e01007387 */ /* 0x0003e80000100a00 */
[----:B------:R1:W2:Y:S04]  /*59c0*/  @!P5 LDG.E.U16 R25, desc[UR16][R46.64] ;  /* 0x000000102e19d981 */ /* 0x0002a8000c1e1500 */
[----:B0-----:R-:W4:Y:S01]  /*59d0*/  LDL.LU.64 R42, [R1+0x1218] ;  /* 0x00121800012a7983 */ /* 0x001f220000300a00 */
[----:B------:R-:W-:-:S03]  /*59e0*/  VIADD R2, R58, 0xfffffff2 ;  /* 0xfffffff23a027836 */ /* 0x000fc60000000000 */
[----:B------:R0:W-:Y:S02]  /*59f0*/  STL.64 [R1+0x358], R26 ;  /* 0x0003581a01007387 */ /* 0x0001e40000100a00 */
[----:B------:R-:W-:Y:S01]  /*5a00*/  ISETP.GE.U32.AND P5, PT, R2, 0x7fffffb3, PT ;  /* 0x7fffffb30200780c */ /* 0x000fe20003fa6070 */
[----:B------:R-:W-:Y:S01]  /*5a10*/  IMAD R2, R90, 0x24, RZ ;  /* 0x000000245a027824 */ /* 0x000fe200078e02ff */
[----:B------:R-:W-:-:S03]  /*5a20*/  PRMT R60, RZ, 0x7610, R60 ;  /* 0x00007610ff3c7816 */ /* 0x000fc6000000003c */
[----:B-1----:R-:W-:Y:S01]  /*5a30*/  IMAD.WIDE R46, R2, 0x2, R82 ;  /* 0x00000002022e7825 */ /* 0x002fe200078e0252 */
[----:B------:R-:W-:-:S03]  /*5a40*/  PRMT R61, RZ, 0x7610, R61 ;  /* 0x00007610ff3d7816 */ /* 0x000fc6000000003d */
[----:B0-----:R-:W-:-:S05]  /*5a50*/  IMAD.WIDE R26, R2, 0x2, R88 ;  /* 0x00000002021a7825 */ /* 0x001fca00078e0258 */
[----:B------:R-:W4:Y:S04]  /*5a60*/  @!P0 LDG.E.U16 R60, desc[UR16][R26.64] ;  /* 0x000000101a3c8981 */ /* 0x000f28000c1e1500 */
[----:B---3--:R-:W-:Y:S04]  /*5a70*/  STL [R1+0x760], R24 ;  /* 0x0007601801007387 */ /* 0x008fe80000100800 */
[----:B--2---:R0:W-:Y:S01]  /*5a80*/  STL [R1+0x764], R25 ;  /* 0x0007641901007387 */ /* 0x0041e20000100800 */
[----:B----4-:R-:W-:-:S03]  /*5a90*/  PRMT R42, RZ, 0x7610, R42 ;  /* 0x00007610ff2a7816 */ /* 0x010fc6000000002a */
[----:B------:R-:W-:Y:S01]  /*5aa0*/  STL [R1+0x768], R48 ;  /* 0x0007683001007387 */ /* 0x000fe20000100800 */
[----:B------:R-:W-:-:S03]  /*5ab0*/  PRMT R43, RZ, 0x7610, R43 ;  /* 0x00007610ff2b7816 */ /* 0x000fc6000000002b */
[----:B------:R1:W-:Y:S01]  /*5ac0*/  STL [R1+0x76c], R49 ;  /* 0x00076c3101007387 */ /* 0x0003e20000100800 */
[----:B0-----:R-:W-:-:S03]  /*5ad0*/  IMAD.WIDE R24, R2, 0x2, R86 ;  /* 0x0000000202187825 */ /* 0x001fc600078e0256 */
[----:B------:R-:W2:Y:S04]  /*5ae0*/  @!P0 LDG.E.U16 R42, desc[UR16][R46.64] ;  /* 0x000000102e2a8981 */ /* 0x000ea8000c1e1500 */
[----:B------:R-:W3:Y:S01]  /*5af0*/  @!P0 LDG.E.U16 R61, desc[UR16][R24.64] ;  /* 0x00000010183d8981 */ /* 0x000ee2000c1e1500 */
[----:B-1----:R-:W-:-:S05]  /*5b00*/  IMAD.WIDE R48, R2, 0x2, R84 ;  /* 0x0000000202307825 */ /* 0x002fca00078e0254 */
[----:B------:R0:W4:Y:S01]  /*5b10*/  @!P0 LDG.E.U16 R43, desc[UR16][R48.64] ;  /* 0x00000010302b8981 */ /* 0x000122000c1e1500 */
[----:B------:R-:W-:-:S03]  /*5b20*/  VIADD R2, R58, 0xffffffea ;  /* 0xffffffea3a027836 */ /* 0x000fc60000000000 */
[----:B------:R1:W-:Y:S02]  /*5b30*/  STL.64 [R1+0x290], R24 ;  /* 0x0002901801007387 */ /* 0x0003e40000100a00 */
[----:B------:R-:W-:Y:S02]  /*5b40*/  ISETP.GE.U32.AND P0, PT, R2, 0x7fffffab, PT ;  /* 0x7fffffab0200780c */ /* 0x000fe40003f06070 */
[----:B------:R0:W-:Y:S01]  /*5b50*/  STL.64 [R1+0x288], R26 ;  /* 0x0002881a01007387 */ /* 0x0001e20000100a00 */
[----:B------:R-:W-:Y:S01]  /*5b60*/  IMAD R2, R90, 0x2c, RZ ;  /* 0x0000002c5a027824 */ /* 0x000fe200078e02ff */
[----:B------:R-:W-:Y:S02]  /*5b70*/  PRMT R59, RZ, 0x7610, R59 ;  /* 0x00007610ff3b7816 */ /* 0x000fe4000000003b */
[----:B-1----:R-:W3:Y:S04]  /*5b80*/  LDL.LU.64 R24, [R1+0x1210] ;  /* 0x0012100001187983 */ /* 0x002ee80000300a00 */
[----:B------:R1:W-:Y:S04]  /*5b90*/  STL.64 [R1+0x280], R48 ;  /* 0x0002803001007387 */ /* 0x0003e80000100a00 */
[----:B0-----:R-:W3:Y:S04]  /*5ba0*/  LDL.LU.64 R26, [R1+0x1208] ;  /* 0x00120800011a7983 */ /* 0x001ee80000300a00 */
[----:B------:R0:W-:Y:S01]  /*5bb0*/  STL.64 [R1+0x278], R46 ;  /* 0x0002782e01007387 */ /* 0x0001e20000100a00 */
[----:B------:R-:W-:Y:S01]  /*5bc0*/  PRMT R55, RZ, 0x7610, R55 ;  /* 0x00007610ff377816 */ /* 0x000fe20000000037 */
[----:B-1----:R-:W-:-:S05]  /*5bd0*/  IMAD.WIDE R48, R2, 0x2, R86 ;  /* 0x0000000202307825 */ /* 0x002fca00078e0256 */
[----:B------:R-:W3:Y:S01]  /*5be0*/  @!P4 LDG.E.U16 R59, desc[UR16][R48.64] ;  /* 0x00000010303bc981 */ /* 0x000ee2000c1e1500 */
[----:B0-----:R-:W-:-:S05]  /*5bf0*/  IMAD.WIDE R46, R2, 0x2, R82 ;  /* 0x00000002022e7825 */ /* 0x001fca00078e0252 */
[----:B------:R-:W3:Y:S04]  /*5c00*/  @!P4 LDG.E.U16 R45, desc[UR16][R46.64] ;  /* 0x000000102e2dc981 */ /* 0x000ee8000c1e1500 */
[----:B--2---:R-:W-:Y:S04]  /*5c10*/  STL [R1+0x750], R42 ;  /* 0x0007502a01007387 */ /* 0x004fe80000100800 */
[----:B----4-:R0:W-:Y:S04]  /*5c20*/  STL [R1+0x754], R43 ;  /* 0x0007542b01007387 */ /* 0x0101e80000100800 */
[----:B------:R-:W-:Y:S04]  /*5c30*/  STL [R1+0x758], R60 ;  /* 0x0007583c01007387 */ /* 0x000fe80000100800 */
[----:B---3--:R1:W-:Y:S01]  /*5c40*/  STL [R1+0x75c], R61 ;  /* 0x00075c3d01007387 */ /* 0x0083e20000100800 */
[----:B0-----:R-:W-:-:S03]  /*5c50*/  IMAD.WIDE R42, R2, 0x2, R88 ;  /* 0x00000002022a7825 */ /* 0x001fc600078e0258 */
[----:B------:R0:W-:Y:S01]  /*5c60*/  STL.64 [R1+0x1b0], R48 ;  /* 0x0001b03001007387 */ /* 0x0001e20000100a00 */
[----:B-1----:R-:W-:-:S03]  /*5c70*/  IMAD.WIDE R60, R2, 0x2, R84 ;  /* 0x00000002023c7825 */ /* 0x002fc600078e0254 */
[----:B------:R1:W-:Y:S04]  /*5c80*/  STL.64 [R1+0x1a8], R42 ;  /* 0x0001a82a01007387 */ /* 0x0003e80000100a00 */
[----:B------:R-:W2:Y:S04]  /*5c90*/  @!P4 LDG.E.U16 R55, desc[UR16][R42.64] ;  /* 0x000000102a37c981 */ /* 0x000ea8000c1e1500 */
[----:B0-----:R-:W3:Y:S04]  /*5ca0*/  LDL.LU.64 R48, [R1+0x1200] ;  /* 0x0012000001307983 */ /* 0x001ee80000300a00 */
[----:B------:R0:W-:Y:S04]  /*5cb0*/  STL.64 [R1+0x1a0], R60 ;  /* 0x0001a03c01007387 */ /* 0x0001e80000100a00 */
[----:B-1----:R-:W4:Y:S01]  /*5cc0*/  LDL.LU.64 R42, [R1+0x11f8] ;  /* 0x0011f800012a7983 */ /* 0x002f220000300a00 */
[----:B------:R-:W-:Y:S01]  /*5cd0*/  PRMT R53, RZ, 0x7610, R53 ;  /* 0x00007610ff357816 */ /* 0x000fe20000000035 */
[----:B------:R-:W-:-:S02]  /*5ce0*/  VIADD R2, R58, 0xffffffe2 ;  /* 0xffffffe23a027836 */ /* 0x000fc40000000000 */
[----:B------:R-:W-:Y:S04]  /*5cf0*/  STL.64 [R1+0x198], R46 ;  /* 0x0001982e01007387 */ /* 0x000fe80000100a00 */
[----:B------:R0:W2:Y:S01]  /*5d00*/  @!P4 LDG.E.U16 R53, desc[UR16][R60.64] ;  /* 0x000000103c35c981 */ /* 0x0000a2000c1e1500 */
[----:B------:R-:W-:Y:S01]  /*5d10*/  ISETP.GE.U32.AND P4, PT, R2, 0x7fffffa3, PT ;  /* 0x7fffffa30200780c */ /* 0x000fe20003f86070 */
[----:B------:R-:W-:Y:S02]  /*5d20*/  IMAD R2, R90, 0x34, RZ ;  /* 0x000000345a027824 */ /* 0x000fe400078e02ff */
[----:B------:R1:W-:Y:S01]  /*5d30*/  STL [R1+0x74c], R59 ;  /* 0x00074c3b01007387 */ /* 0x0003e20000100800 */
[----:B------:R-:W-:-:S03]  /*5d40*/  IMAD.MOV.U32 R80, RZ, RZ, R44 ;  /* 0x000000ffff507224 */ /* 0x000fc600078e002c */
[----:B------:R1:W-:Y:S01]  /*5d50*/  STL [R1+0x740], R45 ;  /* 0x0007402d01007387 */ /* 0x0003e20000100800 */
[----:B------:R-:W-:Y:S02]  /*5d60*/  IMAD.MOV.U32 R62, RZ, RZ, R28 ;  /* 0x000000ffff3e7224 */ /* 0x000fe400078e001c */
[----:B0-----:R-:W-:Y:S02]  /*5d70*/  IMAD.MOV.U32 R60, RZ, RZ, R31 ;  /* 0x000000ffff3c7224 */ /* 0x001fe400078e001f */
[----:B------:R-:W-:Y:S02]  /*5d80*/  IMAD.MOV.U32 R61, RZ, RZ, R29 ;  /* 0x000000ffff3d7224 */ /* 0x000fe400078e001d */
[----:B-1----:R-:W-:Y:S02]  /*5d90*/  IMAD.MOV.U32 R59, RZ, RZ, R30 ;  /* 0x000000ffff3b7224 */ /* 0x002fe400078e001e */
[----:B------:R-:W-:-:S04]  /*5da0*/  IMAD.WIDE R44, R2, 0x2, R82 ;  /* 0x00000002022c7825 */ /* 0x000fc800078e0252 */
[----:B------:R-:W-:-:S04]  /*5db0*/  IMAD.WIDE R30, R2, 0x2, R88 ;  /* 0x00000002021e7825 */ /* 0x000fc800078e0258 */
[----:B------:R-:W-:-:S04]  /*5dc0*/  IMAD.WIDE R28, R2, 0x2, R86 ;  /* 0x00000002021c7825 */ /* 0x000fc800078e0256 */
[----:B------:R-:W-:Y:S01]  /*5dd0*/  IMAD.WIDE R46, R2, 0x2, R84 ;  /* 0x00000002022e7825 */ /* 0x000fe200078e0254 */
[----:B---3--:R-:W-:Y:S02]  /*5de0*/  PRMT R48, RZ, 0x7610, R48 ;  /* 0x00007610ff307816 */ /* 0x008fe40000000030 */
[----:B------:R-:W-:-:S04]  /*5df0*/  PRMT R49, RZ, 0x7610, R49 ;  /* 0x00007610ff317816 */ /* 0x000fc80000000031 */
[----:B------:R-:W3:Y:S01]  /*5e00*/  @!P3 LDG.E.U16 R48, desc[UR16][R30.64] ;  /* 0x000000101e30b981 */ /* 0x000ee2000c1e1500 */
[----:B----4-:R-:W-:-:S03]  /*5e10*/  PRMT R42, RZ, 0x7610, R42 ;  /* 0x00007610ff2a7816 */ /* 0x010fc6000000002a */
[----:B------:R-:W4:Y:S04]  /*5e20*/  @!P3 LDG.E.U16 R49, desc[UR16][R28.64] ;  /* 0x000000101c31b981 */ /* 0x000f28000c1e1500 */
[----:B------:R-:W3:Y:S01]  /*5e30*/  @!P3 LDG.E.U16 R42, desc[UR16][R44.64] ;  /* 0x000000102c2ab981 */ /* 0x000ee2000c1e1500 */
[----:B------:R-:W-:-:S06]  /*5e40*/  PRMT R43, RZ, 0x7610, R43 ;  /* 0x00007610ff2b7816 */ /* 0x000fcc000000002b */
[----:B------:R0:W4:Y:S04]  /*5e50*/  @!P3 LDG.E.U16 R43, desc[UR16][R46.64] ;  /* 0x000000102e2bb981 */ /* 0x000128000c1e1500 */
[----:B------:R1:W-:Y:S04]  /*5e60*/  STL.64 [R1+0x40], R28 ;  /* 0x0000401c01007387 */ /* 0x0003e80000100a00 */
[----:B------:R0:W-:Y:S04]  /*5e70*/  STL.64 [R1+0x38], R30 ;  /* 0x0000381e01007387 */ /* 0x0001e80000100a00 */
[----:B-1----:R-:W4:Y:S04]  /*5e80*/  LDL.LU.64 R28, [R1+0x11f0] ;  /* 0x0011f000011c7983 */ /* 0x002f280000300a00 */
[----:B------:R-:W-:Y:S04]  /*5e90*/  STL.64 [R1+0x30], R46 ;  /* 0x0000302e01007387 */ /* 0x000fe80000100a00 */
[----:B0-----:R-:W4:Y:S04]  /*5ea0*/  LDL.LU.64 R30, [R1+0x11e8] ;  /* 0x0011e800011e7983 */ /* 0x001f280000300a00 */
[----:B------:R-:W-:Y:S04]  /*5eb0*/  STL.64 [R1+0x28], R44 ;  /* 0x0000282c01007387 */ /* 0x000fe80000100a00 */
[----:B--2---:R-:W-:Y:S01]  /*5ec0*/  STL [R1+0x748], R55 ;  /* 0x0007483701007387 */ /* 0x004fe20000100800 */
[----:B------:R-:W-:-:S02]  /*5ed0*/  PRMT R52, RZ, 0x7610, R52 ;  /* 0x00007610ff347816 */ /* 0x000fc40000000034 */
[----:B------:R-:W-:Y:S02]  /*5ee0*/  PRMT R63, RZ, 0x7610, R63 ;  /* 0x00007610ff3f7816 */ /* 0x000fe4000000003f */
[----:B------:R-:W-:Y:S02]  /*5ef0*/  PRMT R51, RZ, 0x7610, R51 ;  /* 0x00007610ff337816 */ /* 0x000fe40000000033 */
[----:B------:R-:W-:Y:S01]  /*5f00*/  PRMT R50, RZ, 0x7610, R50 ;  /* 0x00007610ff327816 */ /* 0x000fe20000000032 */
[----:B---3--:R0:W-:Y:S04]  /*5f10*/  STL [R1+0x730], R42 ;  /* 0x0007302a01007387 */ /* 0x0081e80000100800 */
[----:B------:R-:W-:Y:S04]  /*5f20*/  STL [R1+0x744], R53 ;  /* 0x0007443501007387 */ /* 0x000fe80000100800 */
[----:B------:R-:W-:Y:S01]  /*5f30*/  STL [R1+0x738], R48 ;  /* 0x0007383001007387 */ /* 0x000fe20000100800 */
[----:B0-----:R-:W-:-:S03]  /*5f40*/  IMAD R42, R90, 0x3c, RZ ;  /* 0x0000003c5a2a7824 */ /* 0x001fc600078e02ff */
[----:B----4-:R0:W-:Y:S02]  /*5f50*/  STL [R1+0x73c], R49 ;  /* 0x00073c3101007387 */ /* 0x0101e40000100800 */
[----:B0-----:R-:W-:-:S05]  /*5f60*/  IMAD.WIDE R48, R42, 0x2, R86 ;  /* 0x000000022a307825 */ /* 0x001fca00078e0256 */
[----:B------:R-:W2:Y:S01]  /*5f70*/  @!P2 LDG.E.U16 R52, desc[UR16][R48.64] ;  /* 0x000000103034a981 */ /* 0x000ea2000c1e1500 */
[----:B------:R-:W-:-:S03]  /*5f80*/  IMAD.WIDE R46, R42, 0x2, R88 ;  /* 0x000000022a2e7825 */ /* 0x000fc600078e0258 */
[----:B------:R0:W-:Y:S01]  /*5f90*/  STL [R1+0x734], R43 ;  /* 0x0007342b01007387 */ /* 0x0001e20000100800 */
[----:B------:R-:W-:-:S03]  /*5fa0*/  IMAD.WIDE R44, R42, 0x2, R84 ;  /* 0x000000022a2c7825 */ /* 0x000fc600078e0254 */
[----:B------:R-:W3:Y:S04]  /*5fb0*/  @!P2 LDG.E.U16 R51, desc[UR16][R46.64] ;  /* 0x000000102e33a981 */ /* 0x000ee8000c1e1500 */
[----:B------:R-:W4:Y:S01]  /*5fc0*/  @!P2 LDG.E.U16 R50, desc[UR16][R44.64] ;  /* 0x000000102c32a981 */ /* 0x000f22000c1e1500 */
[----:B0-----:R-:W-:-:S05]  /*5fd0*/  IMAD.WIDE R42, R42, 0x2, R82 ;  /* 0x000000022a2a7825 */ /* 0x001fca00078e0252 */
[----:B------:R-:W3:Y:S04]  /*5fe0*/  @!P2 LDG.E.U16 R63, desc[UR16][R42.64] ;  /* 0x000000102a3fa981 */ /* 0x000ee8000c1e1500 */
[----:B------:R-:W-:Y:S04]  /*5ff0*/  STL [R1+0xf84], R48 ;  /* 0x000f843001007387 */ /* 0x000fe80000100800 */
[----:B------:R-:W-:Y:S04]  /*6000*/  STL [R1+0xf7c], R49 ;  /* 0x000f7c3101007387 */ /* 0x000fe80000100800 */
[----:B------:R-:W-:Y:S04]  /*6010*/  STL [R1+0x1088], R49 ;  /* 0x0010883101007387 */ /* 0x000fe80000100800 */
[----:B------:R-:W-:Y:S04]  /*6020*/  STL [R1+0xf90], R46 ;  /* 0x000f902e01007387 */ /* 0x000fe80000100800 */
[----:B------:R-:W-:Y:S04]  /*6030*/  STL [R1+0xf88], R47 ;  /* 0x000f882f01007387 */ /* 0x000fe80000100800 */
[----:B------:R-:W-:Y:S04]  /*6040*/  STL [R1+0x1090], R47 ;  /* 0x0010902f01007387 */ /* 0x000fe80000100800 */
[----:B------:R-:W-:Y:S01]  /*6050*/  STL [R1+0x10c4], R47 ;  /* 0x0010c42f01007387 */ /* 0x000fe20000100800 */
[----:B------:R-:W-:-:S02]  /*6060*/  IMAD.MOV.U32 R55, RZ, RZ, R60 ;  /* 0x000000ffff377224 */ /* 0x000fc400078e003c */
[----:B------:R-:W-:Y:S01]  /*6070*/  IMAD.MOV.U32 R60, RZ, RZ, R4 ;  /* 0x000000ffff3c7224 */ /* 0x000fe200078e0004 */
[----:B------:R-:W-:Y:S01]  /*6080*/  PRMT R65, RZ, 0x7610, R65 ;  /* 0x00007610ff417816 */ /* 0x000fe20000000041 */
[----:B--2---:R0:W-:Y:S02]  /*6090*/  STL [R1+0x7bc], R52 ;  /* 0x0007bc3401007387 */ /* 0x0041e40000100800 */
[----:B0-----:R-:W-:Y:S02]  /*60a0*/  IMAD.MOV.U32 R52, RZ, RZ, R59 ;  /* 0x000000ffff347224 */ /* 0x001fe400078e003b */
[----:B------:R-:W-:Y:S02]  /*60b0*/  IMAD.MOV.U32 R59, RZ, RZ, R80 ;  /* 0x000000ffff3b7224 */ /* 0x000fe400078e0050 */
[----:B------:R-:W0:Y:S01]  /*60c0*/  S2R R80, SR_TID.X ;  /* 0x0000000000507919 */ /* 0x000e220000002100 */
[----:B------:R-:W-:Y:S04]  /*60d0*/  STL [R1+0xf9c], R44 ;  /* 0x000f9c2c01007387 */ /* 0x000fe80000100800 */
[----:B------:R-:W-:Y:S04]  /*60e0*/  STL [R1+0x112c], R44 ;  /* 0x00112c2c01007387 */ /* 0x000fe80000100800 */
[----:B------:R-:W-:Y:S04]  /*60f0*/  STL [R1+0xf94], R45 ;  /* 0x000f942d01007387 */ /* 0x000fe80000100800 */
[----:B------:R-:W-:Y:S04]  /*6100*/  STL [R1+0x1098], R45 ;  /* 0x0010982d01007387 */ /* 0x000fe80000100800 */
[----:B---3--:R-:W-:Y:S04]  /*6110*/  STL [R1+0x1130], R63 ;  /* 0x0011303f01007387 */ /* 0x008fe80000100800 */
[----:B------:R-:W-:Y:S01]  /*6120*/  STL [R1+0xfa8], R42 ;  /* 0x000fa82a01007387 */ /* 0x000fe20000100800 */
[----:B0-----:R-:W-:-:S03]  /*6130*/  LOP3.LUT R4, R80, 0x3f, RZ, 0xc0, !PT ;  /* 0x0000003f50047812 */ /* 0x001fc600078ec0ff */
[----:B------:R-:W-:Y:S02]  /*6140*/  STL [R1+0xfa0], R43 ;  /* 0x000fa02b01007387 */ /* 0x000fe40000100800 */
[----:B------:R-:W-:Y:S02]  /*6150*/  IMAD.SHL.U32 R4, R4, 0x2, RZ ;  /* 0x0000000204047824 */ /* 0x000fe400078e00ff */
[----:B------:R-:W-:Y:S04]  /*6160*/  STL [R1+0x109c], R43 ;  /* 0x00109c2b01007387 */ /* 0x000fe80000100800 */
[----:B------:R0:W-:Y:S04]  /*6170*/  STL [R1+0x1134], R43 ;  /* 0x0011342b01007387 */ /* 0x0001e80000100800 */
[----:B------:R-:W-:Y:S04]  /*6180*/  STL [R1+0x7b8], R51 ;  /* 0x0007b83301007387 */ /* 0x000fe80000100800 */
[----:B------:R-:W-:Y:S01]  /*6190*/  STL [R1+0x1138], R4 ;  /* 0x0011380401007387 */ /* 0x000fe20000100800 */
[----:B0-----:R-:W-:-:S03]  /*61a0*/  IMAD R43, R90, 0x5, RZ ;  /* 0x000000055a2b7824 */ /* 0x001fc600078e02ff */
[----:B----4-:R0:W-:Y:S02]  /*61b0*/  STL [R1+0x7b4], R50 ;  /* 0x0007b43201007387 */ /* 0x0101e40000100800 */
[----:B0-----:R-:W-:-:S05]  /*61c0*/  IMAD.WIDE R50, R43, 0x2, R86 ;  /* 0x000000022b327825 */ /* 0x001fca00078e0256 */
[----:B------:R-:W2:Y:S01]  /*61d0*/  @!P6 LDG.E.U16 R65, desc[UR16][R50.64] ;  /* 0x000000103241e981 */ /* 0x000ea2000c1e1500 */
[----:B------:R-:W-:Y:S01]  /*61e0*/  VIADD R2, R58, 0xffffffda ;  /* 0xffffffda3a027836 */ /* 0x000fe20000000000 */
[----:B------:R-:W-:Y:S01]  /*61f0*/  PRMT R64, RZ, 0x7610, R64 ;  /* 0x00007610ff407816 */ /* 0x000fe20000000040 */
[C---:B------:R-:W-:Y:S01]  /*6200*/  IMAD.WIDE R48, R43.reuse, 0x2, R88 ;  /* 0x000000022b307825 */ /* 0x040fe200078e0258 */
[----:B------:R-:W-:Y:S02]  /*6210*/  PRMT R67, RZ, 0x7610, R67 ;  /* 0x00007610ff437816 */ /* 0x000fe40000000043 */
[----:B------:R-:W-:Y:S01]  /*6220*/  PRMT R66, RZ, 0x7610, R66 ;  /* 0x00007610ff427816 */ /* 0x000fe20000000042 */
[C---:B------:R-:W-:Y:S01]  /*6230*/  IMAD.WIDE R46, R43.reuse, 0x2, R84 ;  /* 0x000000022b2e7825 */ /* 0x040fe200078e0254 */
[----:B------:R-:W-:Y:S01]  /*6240*/  ISETP.GE.U32.AND P3, PT, R2, 0x7fffff9b, PT ;  /* 0x7fffff9b0200780c */ /* 0x000fe20003f66070 */
[----:B------:R0:W3:Y:S02]  /*6250*/  @!P6 LDG.E.U16 R64, desc[UR16][R48.64] ;  /* 0x000000103040e981 */ /* 0x0000e4000c1e1500 */
[----:B------:R-:W-:-:S02]  /*6260*/  IMAD.WIDE R44, R43, 0x2, R82 ;  /* 0x000000022b2c7825 */ /* 0x000fc400078e0252 */
[----:B------:R1:W4:Y:S02]  /*6270*/  @!P6 LDG.E.U16 R67, desc[UR16][R46.64] ;  /* 0x000000102e43e981 */ /* 0x000324000c1e1500 */
[----:B------:R-:W-:Y:S01]  /*6280*/  VIADD R2, R58, 0xffffffd2 ;  /* 0xffffffd23a027836 */ /* 0x000fe20000000000 */
[----:B------:R-:W-:-:S04]  /*6290*/  @!UP1 UIADD3 UR10, UPT, UPT, -UR10, 0x100000, URZ ;  /* 0x001000000a0a9890 */ /* 0x000fc8000fffe1ff */
[----:B------:R-:W-:Y:S02]  /*62a0*/  @!UP1 USHF.L.U32 UR11, UR10, 0xb, URZ ;  /* 0x0000000b0a0b9899 */ /* 0x000fe400080006ff */
[----:B------:R-:W-:Y:S01]  /*62b0*/  @!UP1 USHF.L.U32 UR10, UR10, 0x1, URZ ;  /* 0x000000010a0a9899 */ /* 0x000fe200080006ff */
[----:B------:R0:W3:Y:S01]  /*62c0*/  @!P6 LDG.E.U16 R66, desc[UR16][R44.64] ;  /* 0x000000102c42e981 */ /* 0x0000e2000c1e1500 */
[----:B------:R-:W-:Y:S02]  /*62d0*/  ISETP.GE.U32.AND P2, PT, R2, 0x7fffff93, PT ;  /* 0x7fffff930200780c */ /* 0x000fe40003f46070 */
[----:B------:R-:W-:Y:S01]  /*62e0*/  LOP3.LUT R2, R80, 0x40, RZ, 0xc0, !PT ;  /* 0x0000004050027812 */ /* 0x000fe200078ec0ff */
[----:B------:R-:W-:-:S04]  /*62f0*/  VOTEU.ALL UP1, P1 ;  /* 0x0000000000ff7886 */ /* 0x000fc80000820000 */
[----:B------:R-:W-:-:S03]  /*6300*/  IMAD R2, R2, 0x80, R4 ;  /* 0x0000008002027824 */ /* 0x000fc600078e0204 */
[----:B------:R0:W1:Y:S01]  /*6310*/  @!UP1 SYNCS.EXCH.64 URZ, [UR5+0x24008], UR10 ;  /* 0x0240080a05ff95b2 */ /* 0x0000620008000100 */
[----:B------:R-:W-:Y:S04]  /*6320*/  STL.64 [R1+0x620], R50 ;  /* 0x0006203201007387 */ /* 0x000fe80000100a00 */
[----:B------:R0:W-:Y:S01]  /*6330*/  STS.U16 [R2+UR5], R20 ;  /* 0x0000001402007988 */ /* 0x0001e20008000405 */
[----:B------:R-:W-:-:S03]  /*6340*/  PRMT R68, RZ, 0x7610, R68 ;  /* 0x00007610ff447816 */ /* 0x000fc60000000044 */
[----:B------:R1:W-:Y:S01]  /*6350*/  STL.64 [R1+0x618], R48 ;  /* 0x0006183001007387 */ /* 0x0003e20000100a00 */
[----:B------:R-:W-:Y:S02]  /*6360*/  PRMT R71, RZ, 0x7610, R71 ;  /* 0x00007610ff477816 */ /* 0x000fe40000000047 */
[----:B------:R-:W-:Y:S01]  /*6370*/  PRMT R70, RZ, 0x7610, R70 ;  /* 0x00007610ff467816 */ /* 0x000fe20000000046 */
[----:B------:R-:W-:Y:S01]  /*6380*/  VIADD R42, R58, 0xffffffca ;  /* 0xffffffca3a2a7836 */ /* 0x000fe20000000000 */
[----:B------:R-:W-:Y:S01]  /*6390*/  PRMT R73, RZ, 0x7610, R73 ;  /* 0x00007610ff497816 */ /* 0x000fe20000000049 */
[----:B0-----:R-:W-:Y:S01]  /*63a0*/  IMAD R20, R90, 0xd, RZ ;  /* 0x0000000d5a147824 */ /* 0x001fe200078e02ff */
[----:B------:R0:W-:Y:S01]  /*63b0*/  STL.64 [R1+0x610], R46 ;  /* 0x0006102e01007387 */ /* 0x0001e20000100a00 */
[----:B------:R-:W-:Y:S01]  /*63c0*/  PRMT R72, RZ, 0x7610, R72 ;  /* 0x00007610ff487816 */ /* 0x000fe20000000048 */
[----:B------:R-:W2:Y:S01]  /*63d0*/  LDCU UR10, c[0x0][0x3b0] ;  /* 0x00007600ff0a77ac */ /* 0x000ea20008000800 */
[C---:B-1----:R-:W-:Y:S01]  /*63e0*/  IMAD.WIDE R48, R20.reuse, 0x2, R86 ;  /* 0x0000000214307825 */ /* 0x042fe200078e0256 */
[----:B------:R-:W-:Y:S01]  /*63f0*/  PRMT R75, RZ, 0x7610, R75 ;  /* 0x00007610ff4b7816 */ /* 0x000fe2000000004b */
[----:B------:R-:W1:Y:S03]  /*6400*/  LDCU UR11, c[0x0][0x3b0] ;  /* 0x00007600ff0b77ac */ /* 0x000e660008000800 */
[----:B------:R1:W4:Y:S01]  /*6410*/  @!P5 LDG.E.U16 R68, desc[UR16][R48.64] ;  /* 0x000000103044d981 */ /* 0x000322000c1e1500 */
[----:B0-----:R-:W-:-:S05]  /*6420*/  IMAD.WIDE R46, R20, 0x2, R88 ;  /* 0x00000002142e7825 */ /* 0x001fca00078e0258 */
[----:B------:R0:W4:Y:S04]  /*6430*/  @!P5 LDG.E.U16 R71, desc[UR16][R46.64] ;  /* 0x000000102e47d981 */ /* 0x000128000c1e1500 */
[----:B--2---:R-:W-:Y:S04]  /*6440*/  STL [R1+0x113c], R65 ;  /* 0x00113c4101007387 */ /* 0x004fe80000100800 */
[----:B------:R2:W-:Y:S02]  /*6450*/  STL.64 [R1+0x608], R44 ;  /* 0x0006082c01007387 */ /* 0x0005e40000100a00 */
[----:B--2---:R-:W-:-:S05]  /*6460*/  IMAD.WIDE R44, R20, 0x2, R84 ;  /* 0x00000002142c7825 */ /* 0x004fca00078e0254 */
[----:B------:R2:W2:Y:S01]  /*6470*/  @!P5 LDG.E.U16 R70, desc[UR16][R44.64] ;  /* 0x000000102c46d981 */ /* 0x0004a2000c1e1500 */
[----:B------:R-:W-:Y:S01]  /*6480*/  ISETP.GE.U32.AND P6, PT, R42, 0x7fffff8b, PT ;  /* 0x7fffff8b2a00780c */ /* 0x000fe20003fc6070 */
[----:B------:R-:W-:-:S04]  /*6490*/  IMAD.WIDE R42, R20, 0x2, R82 ;  /* 0x00000002142a7825 */ /* 0x000fc800078e0252 */
[----:B------:R-:W-:Y:S01]  /*64a0*/  VIADD R20, R58, 0xffffffc2 ;  /* 0xffffffc23a147836 */ /* 0x000fe20000000000 */
[----:B------:R0:W2:Y:S04]  /*64b0*/  @!P5 LDG.E.U16 R73, desc[UR16][R42.64] ;  /* 0x000000102a49d981 */ /* 0x0000a8000c1e1500 */
[----:B------:R-:W-:Y:S01]  /*64c0*/  ISETP.GE.U32.AND P5, PT, R20, 0x7fffff83, PT ;  /* 0x7fffff831400780c */ /* 0x000fe20003fa6070 */
[----:B---3--:R-:W-:Y:S01]  /*64d0*/  STL [R1+0x1140], R64 ;  /* 0x0011404001007387 */ /* 0x008fe20000100800 */
[----:B------:R-:W-:-:S03]  /*64e0*/  IMAD R20, R90, 0x15, RZ ;  /* 0x000000155a147824 */ /* 0x000fc600078e02ff */
[----:B----4-:R-:W-:Y:S04]  /*64f0*/  STL [R1+0x1144], R67 ;  /* 0x0011444301007387 */ /* 0x010fe80000100800 */
[----:B------:R-:W-:Y:S04]  /*6500*/  STL [R1+0x1148], R66 ;  /* 0x0011484201007387 */ /* 0x000fe80000100800 */
[----:B------:R1:W-:Y:S02]  /*6510*/  STL.64 [R1+0x520], R48 ;  /* 0x0005203001007387 */ /* 0x0003e40000100a00 */
[----:B-1----:R-:W-:-:S05]  /*6520*/  IMAD.WIDE R48, R20, 0x2, R86 ;  /* 0x0000000214307825 */ /* 0x002fca00078e0256 */
[----:B------:R1:W3:Y:S04]  /*6530*/  @!P0 LDG.E.U16 R72, desc[UR16][R48.64] ;  /* 0x0000001030488981 */ /* 0x0002e8000c1e1500 */
[----:B------:R0:W-:Y:S04]  /*6540*/  STL.64 [R1+0x518], R46 ;  /* 0x0005182e01007387 */ /* 0x0001e80000100a00 */
[----:B------:R-:W-:Y:S01]  /*6550*/  STL [R1+0x114c], R68 ;  /* 0x00114c4401007387 */ /* 0x000fe20000100800 */
[----:B------:R-:W-:-:S03]  /*6560*/  PRMT R74, RZ, 0x7610, R74 ;  /* 0x00007610ff4a7816 */ /* 0x000fc6000000004a */
[----:B------:R2:W-:Y:S01]  /*6570*/  STL.64 [R1+0x510], R44 ;  /* 0x0005102c01007387 */ /* 0x0005e20000100a00 */
[----:B------:R-:W-:-:S03]  /*6580*/  PRMT R77, RZ, 0x7610, R77 ;  /* 0x00007610ff4d7816 */ /* 0x000fc6000000004d */
[----:B------:R4:W-:Y:S01]  /*6590*/  STL.64 [R1+0x508], R42 ;  /* 0x0005082a01007387 */ /* 0x0009e20000100a00 */
[----:B0-----:R-:W-:-:S03]  /*65a0*/  IMAD.WIDE R46, R20, 0x2, R88 ;  /* 0x00000002142e7825 */ /* 0x001fc600078e0258 */
[----:B------:R-:W-:Y:S01]  /*65b0*/  STL [R1+0x1150], R71 ;  /* 0x0011504701007387 */ /* 0x000fe20000100800 */
[----:B--2---:R-:W-:-:S03]  /*65c0*/  IMAD.WIDE R44, R20, 0x2, R84 ;  /* 0x00000002142c7825 */ /* 0x004fc600078e0254 */
[----:B------:R0:W2:Y:S01]  /*65d0*/  @!P0 LDG.E.U16 R75, desc[UR16][R46.64] ;  /* 0x000000102e4b8981 */ /* 0x0000a2000c1e1500 */
[----:B----4-:R-:W-:-:S03]  /*65e0*/  IMAD.WIDE R42, R20, 0x2, R82 ;  /* 0x00000002142a7825 */ /* 0x010fc600078e0252 */
[----:B------:R4:W2:Y:S04]  /*65f0*/  @!P0 LDG.E.U16 R74, desc[UR16][R44.64] ;  /* 0x000000102c4a8981 */ /* 0x0008a8000c1e1500 */
[----:B------:R0:W2:Y:S04]  /*6600*/  @!P0 LDG.E.U16 R77, desc[UR16][R42.64] ;  /* 0x000000102a4d8981 */ /* 0x0000a8000c1e1500 */
[----:B------:R-:W-:Y:S04]  /*6610*/  STL [R1+0x1154], R70 ;  /* 0x0011544601007387 */ /* 0x000fe80000100800 */
[----:B------:R-:W2:Y:S04]  /*6620*/  LDL.LU R51, [R1+0x8] ;  /* 0x0000080001337983 */ /* 0x000ea80000300800 */
[----:B------:R-:W2:Y:S04]  /*6630*/  LDL.LU R50, [R1+0x4] ;  /* 0x0000040001327983 */ /* 0x000ea80000300800 */
[----:B------:R-:W2:Y:S01]  /*6640*/  LDL.LU R53, [R1] ;  /* 0x0000000001357983 */ /* 0x000ea20000300800 */
[----:B------:R-:W-:Y:S01]  /*6650*/  VIADD R20, R58, 0xfffffff9 ;  /* 0xfffffff93a147836 */ /* 0x000fe20000000000 */
[----:B------:R-:W-:-:S04]  /*6660*/  PRMT R76, RZ, 0x7610, R76 ;  /* 0x00007610ff4c7816 */ /* 0x000fc8000000004c */
[----:B------:R-:W-:Y:S01]  /*6670*/  ISETP.GE.U32.AND P0, PT, R20, 0x7fffffba, PT ;  /* 0x7fffffba1400780c */ /* 0x000fe20003f06070 */
[----:B------:R-:W-:Y:S01]  /*6680*/  IMAD R20, R90, 0x1d, RZ ;  /* 0x0000001d5a147824 */ /* 0x000fe200078e02ff */
[----:B------:R-:W-:Y:S01]  /*6690*/  STL [R1+0x1158], R73 ;  /* 0x0011584901007387 */ /* 0x000fe20000100800 */
[----:B------:R-:W-:-:S03]  /*66a0*/  PRMT R79, RZ, 0x7610, R79 ;  /* 0x00007610ff4f7816 */ /* 0x000fc6000000004f */
[----:B------:R1:W-:Y:S01]  /*66b0*/  STL.64 [R1+0x430], R48 ;  /* 0x0004303001007387 */ /* 0x0003e20000100a00 */
[----:B------:R-:W-:-:S03]  /*66c0*/  PRMT R78, RZ, 0x7610, R78 ;  /* 0x00007610ff4e7816 */ /* 0x000fc6000000004e */
[----:B------:R0:W-:Y:S01]  /*66d0*/  STL.64 [R1+0x428], R46 ;  /* 0x0004282e01007387 */ /* 0x0001e20000100a00 */
[----:B------:R-:W-:Y:S01]  /*66e0*/  PRMT R69, RZ, 0x7610, R69 ;  /* 0x00007610ff457816 */ /* 0x000fe20000000045 */
[----:B-1----:R-:W-:-:S04]  /*66f0*/  IMAD.WIDE R48, R20, 0x2, R86 ;  /* 0x0000000214307825 */ /* 0x002fc800078e0256 */
[C---:B0-----:R-:W-:Y:S01]  /*6700*/  IMAD.WIDE R46, R20.reuse, 0x2, R88 ;  /* 0x00000002142e7825 */ /* 0x041fe200078e0258 */
[----:B---3--:R-:W-:Y:S04]  /*6710*/  STL [R1+0x115c], R72 ;  /* 0x00115c4801007387 */ /* 0x008fe80000100800 */
[----:B------:R4:W-:Y:S04]  /*6720*/  STL.64 [R1+0x420], R44 ;  /* 0x0004202c01007387 */ /* 0x0009e80000100a00 */
[----:B------:R0:W-:Y:S04]  /*6730*/  STL.64 [R1+0x418], R42 ;  /* 0x0004182a01007387 */ /* 0x0001e80000100a00 */
[----:B------:R-:W3:Y:S01]  /*6740*/  @!P4 LDG.E.U16 R76, desc[UR16][R48.64] ;  /* 0x00000010304cc981 */ /* 0x000ee2000c1e1500 */
[----:B----4-:R-:W-:-:S03]  /*6750*/  IMAD.WIDE R44, R20, 0x2, R84 ;  /* 0x00000002142c7825 */ /* 0x010fc600078e0254 */
[----:B------:R-:W4:Y:S01]  /*6760*/  @!P4 LDG.E.U16 R79, desc[UR16][R46.64] ;  /* 0x000000102e4fc981 */ /* 0x000f22000c1e1500 */
[----:B0-----:R-:W-:-:S03]  /*6770*/  IMAD.WIDE R42, R20, 0x2, R82 ;  /* 0x00000002142a7825 */ /* 0x001fc600078e0252 */
[----:B------:R-:W4:Y:S04]  /*6780*/  @!P4 LDG.E.U16 R78, desc[UR16][R44.64] ;  /* 0x000000102c4ec981 */ /* 0x000f28000c1e1500 */
[----:B------:R-:W4:Y:S04]  /*6790*/  @!P4 LDG.E.U16 R69, desc[UR16][R42.64] ;  /* 0x000000102a45c981 */ /* 0x000f28000c1e1500 */
[----:B--2---:R-:W-:Y:S04]  /*67a0*/  STL [R1+0x1160], R75 ;  /* 0x0011604b01007387 */ /* 0x004fe80000100800 */
[----:B------:R-:W-:Y:S04]  /*67b0*/  STL [R1+0x1164], R74 ;  /* 0x0011644a01007387 */ /* 0x000fe80000100800 */
[----:B------:R-:W-:Y:S04]  /*67c0*/  STL [R1+0x1168], R77 ;  /* 0x0011684d01007387 */ /* 0x000fe80000100800 */
[----:B------:R0:W-:Y:S02]  /*67d0*/  STS.U16 [R2+UR5+0xcc00], R53 ;  /* 0x00cc003502007988 */ /* 0x0001e40008000405 */
[----:B0-----:R-:W-:-:S02]  /*67e0*/  IMAD.MOV.U32 R53, RZ, RZ, R52 ;  /* 0x000000ffff357224 */ /* 0x001fc400078e0034 */
[----:B------:R-:W-:Y:S02]  /*67f0*/  IMAD.MOV.U32 R52, RZ, RZ, R55 ;  /* 0x000000ffff347224 */ /* 0x000fe400078e0037 */
[----:B------:R-:W-:Y:S02]  /*6800*/  IMAD.MOV.U32 R55, RZ, RZ, R59 ;  /* 0x000000ffff377224 */ /* 0x000fe400078e003b */
[----:B------:R-:W-:Y:S02]  /*6810*/  IMAD.MOV.U32 R59, RZ, RZ, R60 ;  /* 0x000000ffff3b7224 */ /* 0x000fe400078e003c */
[----:B------:R-:W2:Y:S04]  /*6820*/  LDL.LU R60, [R1+0x184] ;  /* 0x00018400013c7983 */ /* 0x000ea80000300800 */
[----:B------:R-:W-:Y:S04]  /*6830*/  STL.64 [R1+0x350], R48 ;  /* 0x0003503001007387 */ /* 0x000fe80000100a00 */
[----:B------:R-:W-:Y:S04]  /*6840*/  STL.64 [R1+0x348], R46 ;  /* 0x0003482e01007387 */ /* 0x000fe80000100a00 */
[----:B---3--:R-:W-:Y:S04]  /*6850*/  STL [R1+0x116c], R76 ;  /* 0x00116c4c01007387 */ /* 0x008fe80000100800 */
[----:B------:R-:W-:Y:S04]  /*6860*/  STL.64 [R1+0x340], R44 ;  /* 0x0003402c01007387 */ /* 0x000fe80000100a00 */
[----:B------:R0:W-:Y:S04]  /*6870*/  STL.64 [R1+0x338], R42 ;  /* 0x0003382a01007387 */ /* 0x0001e80000100a00 */
[----:B----4-:R-:W-:Y:S04]  /*6880*/  STL [R1+0x1170], R79 ;  /* 0x0011704f01007387 */ /* 0x010fe80000100800 */
[----:B------:R-:W-:Y:S04]  /*6890*/  STL [R1+0x1174], R78 ;  /* 0x0011744e01007387 */ /* 0x000fe80000100800 */
[----:B------:R-:W-:Y:S04]  /*68a0*/  STL [R1+0x1178], R69 ;  /* 0x0011784501007387 */ /* 0x000fe80000100800 */
[----:B------:R-:W3:Y:S04]  /*68b0*/  LDL.LU R68, [R1+0x168] ;  /* 0x0001680001447983 */ /* 0x000ee80000300800 */
[----:B------:R-:W4:Y:S04]  /*68c0*/  LDL.LU R66, [R1+0x164] ;  /* 0x0001640001427983 */ /* 0x000f280000300800 */
[----:B------:R-:W3:Y:S04]  /*68d0*/  LDL.LU R67, [R1+0x160] ;  /* 0x0001600001437983 */ /* 0x000ee80000300800 */
[----:B------:R-:W3:Y:S04]  /*68e0*/  LDL.LU R64, [R1+0x15c] ;  /* 0x00015c0001407983 */ /* 0x000ee80000300800 */
[----:B------:R-:W3:Y:S04]  /*68f0*/  LDL.LU R65, [R1+0x158] ;  /* 0x0001580001417983 */ /* 0x000ee80000300800 */
[----:B0-----:R-:W3:Y:S04]  /*6900*/  LDL.LU R43, [R1+0xd4] ;  /* 0x0000d400012b7983 */ /* 0x001ee80000300800 */
[----:B------:R-:W3:Y:S04]  /*6910*/  LDL.LU R42, [R1+0xd0] ;  /* 0x0000d000012a7983 */ /* 0x000ee80000300800 */
[----:B------:R-:W3:Y:S04]  /*6920*/  LDL.LU R63, [R1+0xcc] ;  /* 0x0000cc00013f7983 */ /* 0x000ee80000300800 */
[----:B------:R-:W3:Y:S04]  /*6930*/  LDL.LU R45, [R1+0xc8] ;  /* 0x0000c800012d7983 */ /* 0x000ee80000300800 */
[----:B------:R-:W3:Y:S04]  /*6940*/  LDL.LU R44, [R1+0xc4] ;  /* 0x0000c400012c7983 */ /* 0x000ee80000300800 */
[----:B------:R-:W3:Y:S04]  /*6950*/  LDL.LU R47, [R1+0xc0] ;  /* 0x0000c000012f7983 */ /* 0x000ee80000300800 */
[----:B------:R-:W3:Y:S01]  /*6960*/  LDL.LU R46, [R1+0xbc] ;  /* 0x0000bc00012e7983 */ /* 0x000ee20000300800 */
[----:B------:R-:W-:-:S03]  /*6970*/  IMAD.MOV.U32 R70, RZ, RZ, R53 ;  /* 0x000000ffff467224 */ /* 0x000fc600078e0035 */
[----:B------:R-:W3:Y:S01]  /*6980*/  LDL.LU R49, [R1+0xa8] ;  /* 0x0000a80001317983 */ /* 0x000ee20000300800 */
[----:B------:R-:W-:-:S03]  /*6990*/  IMAD.MOV.U32 R72, RZ, RZ, R52 ;  /* 0x000000ffff487224 */ /* 0x000fc600078e0034 */
[----:B------:R0:W-:Y:S04]  /*69a0*/  STS.U16 [R2+UR5+0x4c00], R51 ;  /* 0x004c003302007988 */ /* 0x0001e80008000405 */
[----:B------:R-:W3:Y:S01]  /*69b0*/  LDL.LU R48, [R1+0xa4] ;  /* 0x0000a40001307983 */ /* 0x000ee20000300800 */
[----:B------:R-:W-:-:S03]  /*69c0*/  IMAD.MOV.U32 R4, RZ, RZ, R55 ;  /* 0x000000ffff047224 */ /* 0x000fc600078e0037 */
[----:B------:R1:W-:Y:S04]  /*69d0*/  STS.U16 [R2+UR5+0x8c00], R50 ;  /* 0x008c003202007988 */ /* 0x0003e80008000405 */
[----:B0-----:R-:W3:Y:S01]  /*69e0*/  LDL.LU R51, [R1+0xa0] ;  /* 0x0000a00001337983 */ /* 0x001ee20000300800 */
[----:B------:R-:W-:-:S03]  /*69f0*/  IMAD.MOV.U32 R73, RZ, RZ, R59 ;  /* 0x000000ffff497224 */ /* 0x000fc600078e003b */
[----:B-1----:R-:W3:Y:S04]  /*6a00*/  LDL.LU R50, [R1+0x9c] ;  /* 0x00009c0001327983 */ /* 0x002ee80000300800 */
[----:B------:R-:W3:Y:S04]  /*6a10*/  LDL.LU R53, [R1+0x98] ;  /* 0x0000980001357983 */ /* 0x000ee80000300800 */
[----:B------:R-:W3:Y:S01]  /*6a20*/  LDL.LU R52, [R1+0x94] ;  /* 0x0000940001347983 */ /* 0x000ee20000300800 */
[----:B------:R-:W-:-:S03]  /*6a30*/  IMAD.MOV.U32 R71, RZ, RZ, R62 ;  /* 0x000000ffff477224 */ /* 0x000fc600078e003e */
[----:B------:R0:W-:Y:S04]  /*6a40*/  STS.U16 [R2+UR5+0x4000], R32 ;  /* 0x0040002002007988 */ /* 0x0001e80008000405 */
[----:B------:R-:W4:Y:S04]  /*6a50*/  LDL.LU R55, [R1+0x90] ;  /* 0x0000900001377983 */ /* 0x000f280000300800 */
[----:B------:R-:W4:Y:S01]  /*6a60*/  LDL.LU R59, [R1+0x8c] ;  /* 0x00008c00013b7983 */ /* 0x000f220000300800 */
[----:B0-----:R-:W-:-:S03]  /*6a70*/  IMAD.MOV.U32 R32, RZ, RZ, R61 ;  /* 0x000000ffff207224 */ /* 0x001fc600078e003d */
[----:B------:R-:W4:Y:S04]  /*6a80*/  LDL.LU R61, [R1+0x88] ;  /* 0x00008800013d7983 */ /* 0x000f280000300800 */
[----:B--2---:R0:W-:Y:S04]  /*6a90*/  STS.U16 [R2+UR5+0x5800], R60 ;  /* 0x0058003c02007988 */ /* 0x0041e80008000405 */
[----:B0-----:R-:W2:Y:S04]  /*6aa0*/  LDL.LU R60, [R1+0x24] ;  /* 0x00002400013c7983 */ /* 0x001ea80000300800 */
[----:B------:R-:W2:Y:S04]  /*6ab0*/  LDL.LU R62, [R1+0x20] ;  /* 0x00002000013e7983 */ /* 0x000ea80000300800 */
[----:B------:R0:W-:Y:S04]  /*6ac0*/  STS.U16 [R2+UR5+0xd800], R4 ;  /* 0x00d8000402007988 */ /* 0x0001e80008000405 */
[----:B------:R-:W-:Y:S01]  /*6ad0*/  STS.U16 [R2+UR5+0x8000], R31 ;  /* 0x0080001f02007988 */ /* 0x000fe20008000405 */
[----:B0-----:R-:W-:-:S03]  /*6ae0*/  LOP3.LUT R4, R2, 0x10, RZ, 0x3c, !PT ;  /* 0x0000001002047812 */ /* 0x001fc600078e3cff */
[----:B------:R-:W-:Y:S04]  /*6af0*/  STS.U16 [R2+UR5+0xc000], R30 ;  /* 0x00c0001e02007988 */ /* 0x000fe80008000405 */
        /* <DEDUP_REMOVED lines=19> */
[----:B------:R0:W-:Y:S04]  /*6c30*/  STS.U16 [R2+UR5+0x1c00], R32 ;  /* 0x001c002002007988 */ /* 0x0001e80008000405 */
[----:B------:R-:W-:Y:S04]  /*6c40*/  STS.U16 [R2+UR5+0x5c00], R73 ;  /* 0x005c004902007988 */ /* 0x000fe80008000405 */
[----:B------:R-:W-:Y:S04]  /*6c50*/  STS.U16 [R2+UR5+0x9c00], R70 ;  /* 0x009c004602007988 */ /* 0x000fe80008000405 */
[----:B------:R-:W-:Y:S04]  /*6c60*/  STS.U16 [R2+UR5+0xdc00], R71 ;  /* 0x00dc004702007988 */ /* 0x000fe80008000405 */
[----:B---3--:R-:W-:Y:S04]  /*6c70*/  STS.U16 [R4+UR5+0x480], R68 ;  /* 0x0004804404007988 */ /* 0x008fe80008000405 */
[----:B----4-:R-:W-:Y:S04]  /*6c80*/  STS.U16 [R4+UR5+0x4480], R66 ;  /* 0x0044804204007988 */ /* 0x010fe80008000405 */
        /* <DEDUP_REMOVED lines=13> */
[----:B------:R-:W-:Y:S04]  /*6d60*/  STS.U16 [R4+UR5+0xd080], R50 ;  /* 0x00d0803204007988 */ /* 0x000fe80008000405 */
[----:B------:R-:W-:Y:S04]  /*6d70*/  STS.U16 [R4+UR5+0x1480], R53 ;  /* 0x0014803504007988 */ /* 0x000fe80008000405 */
[----:B------:R-:W-:Y:S04]  /*6d80*/  STS.U16 [R4+UR5+0x5480], R52 ;  /* 0x0054803404007988 */ /* 0x000fe80008000405 */
[----:B------:R-:W-:Y:S04]  /*6d90*/  STS.U16 [R4+UR5+0x9480], R55 ;  /* 0x0094803704007988 */ /* 0x000fe80008000405 */
[----:B------:R-:W-:Y:S01]  /*6da0*/  STS.U16 [R4+UR5+0xd480], R59 ;  /* 0x00d4803b04007988 */ /* 0x000fe20008000405 */
[----:B0-----:R-:W-:-:S03]  /*6db0*/  IMAD R32, R90, 0x25, RZ ;  /* 0x000000255a207824 */ /* 0x001fc600078e02ff */
[----:B------:R-:W-:Y:S01]  /*6dc0*/  STS.U16 [R4+UR5+0x1880], R61 ;  /* 0x0018803d04007988 */ /* 0x000fe20008000405 */
[----:B------:R-:W-:Y:S01]  /*6dd0*/  PRMT R31, RZ, 0x7610, R31 ;  /* 0x00007610ff1f7816 */ /* 0x000fe2000000001f */
[----:B-1----:R-:W-:Y:S01]  /*6de0*/  IMAD.WIDE R46, R32, 0x2, R86 ;  /* 0x00000002202e7825 */ /* 0x002fe200078e0256 */
[----:B------:R-:W-:Y:S02]  /*6df0*/  PRMT R30, RZ, 0x7610, R30 ;  /* 0x00007610ff1e7816 */ /* 0x000fe4000000001e */
[----:B------:R-:W-:Y:S01]  /*6e00*/  PRMT R29, RZ, 0x7610, R29 ;  /* 0x00007610ff1d7816 */ /* 0x000fe2000000001d */
[----:B------:R-:W-:Y:S01]  /*6e10*/  IMAD R33, R90, 0x2d, RZ ;  /* 0x0000002d5a217824 */ /* 0x000fe200078e02ff */
[----:B------:R-:W-:Y:S01]  /*6e20*/  PRMT R28, RZ, 0x7610, R28 ;  /* 0x00007610ff1c7816 */ /* 0x000fe2000000001c */
[C---:B------:R-:W-:Y:S01]  /*6e30*/  IMAD.WIDE R40, R32.reuse, 0x2, R88 ;  /* 0x0000000220287825 */ /* 0x040fe200078e0258 */
[----:B------:R-:W-:Y:S01]  /*6e40*/  PRMT R27, RZ, 0x7610, R27 ;  /* 0x00007610ff1b7816 */ /* 0x000fe2000000001b */
[----:B------:R-:W3:Y:S02]  /*6e50*/  @!P3 LDG.E.U16 R31, desc[UR16][R46.64] ;  /* 0x000000102e1fb981 */ /* 0x000ee4000c1e1500 */
[----:B------:R-:W-:-:S02]  /*6e60*/  IMAD.WIDE R38, R32, 0x2, R84 ;  /* 0x0000000220267825 */ /* 0x000fc400078e0254 */
[----:B------:R0:W4:Y:S02]  /*6e70*/  @!P3 LDG.E.U16 R30, desc[UR16][R40.64] ;  /* 0x00000010281eb981 */ /* 0x000124000c1e1500 */
[----:B------:R-:W-:Y:S01]  /*6e80*/  IMAD.WIDE R36, R33, 0x2, R86 ;  /* 0x0000000221247825 */ /* 0x000fe200078e0256 */
[----:B------:R-:W-:Y:S01]  /*6e90*/  PRMT R26, RZ, 0x7610, R26 ;  /* 0x00007610ff1a7816 */ /* 0x000fe2000000001a */
[----:B------:R1:W4:Y:S01]  /*6ea0*/  @!P3 LDG.E.U16 R29, desc[UR16][R38.64] ;  /* 0x00000010261db981 */ /* 0x000322000c1e1500 */
[----:B------:R-:W-:-:S03]  /*6eb0*/  PRMT R25, RZ, 0x7610, R25 ;  /* 0x00007610ff197816 */ /* 0x000fc60000000019 */
[----:B------:R-:W4:Y:S04]  /*6ec0*/  @!P2 LDG.E.U16 R27, desc[UR16][R36.64] ;  /* 0x00000010241ba981 */ /* 0x000f28000c1e1500 */
[----:B--2---:R-:W-:Y:S04]  /*6ed0*/  STS.U16 [R4+UR5+0x5880], R60 ;  /* 0x0058803c04007988 */ /* 0x004fe80008000405 */
[----:B------:R-:W-:Y:S04]  /*6ee0*/  STS.U16 [R4+UR5+0x9880], R62 ;  /* 0x0098803e04007988 */ /* 0x000fe80008000405 */
[----:B------:R2:W-:Y:S04]  /*6ef0*/  STS.U16 [R4+UR5+0xd880], R81 ;  /* 0x00d8805104007988 */ /* 0x0005e80008000405 */
[----:B------:R0:W-:Y:S04]  /*6f00*/  STS.U16 [R4+UR5+0x1c80], R91 ;  /* 0x001c805b04007988 */ /* 0x0001e80008000405 */
[----:B------:R1:W-:Y:S04]  /*6f10*/  STS.U16 [R4+UR5+0x5c80], R3 ;  /* 0x005c800304007988 */ /* 0x0003e80008000405 */
[----:B--2---:R-:W2:Y:S04]  /*6f20*/  LDL.LU R81, [R1+0x11e4] ;  /* 0x0011e40001517983 */ /* 0x004ea80000300800 */
[----:B0-----:R-:W2:Y:S04]  /*6f30*/  LDL.LU R91, [R1+0x11e0] ;  /* 0x0011e000015b7983 */ /* 0x001ea80000300800 */
[----:B------:R0:W-:Y:S04]  /*6f40*/  STS.U16 [R4+UR5+0x9c80], R0 ;  /* 0x009c800004007988 */ /* 0x0001e80008000405 */
[----:B-1----:R-:W2:Y:S04]  /*6f50*/  LDL.LU R3, [R1+0x11dc] ;  /* 0x0011dc0001037983 */ /* 0x002ea80000300800 */
[----:B------:R1:W-:Y:S04]  /*6f60*/  STS.U16 [R4+UR5+0xdc80], R93 ;  /* 0x00dc805d04007988 */ /* 0x0003e80008000405 */
        /* <DEDUP_REMOVED lines=8> */
[----:B------:R-:W2:Y:S04]  /*6ff0*/  LDL.LU R51, [R1+0x5c] ;  /* 0x00005c0001337983 */ /* 0x000ea80000300800 */
[----:B0-----:R-:W2:Y:S01]  /*7000*/  LDL.LU R18, [R1+0x11c8] ;  /* 0x0011c80001127983 */ /* 0x001ea20000300800 */
[----:B-1----:R-:W-:-:S03]  /*7010*/  IMAD.WIDE R4, R32, 0x2, R82 ;  /* 0x0000000220047825 */ /* 0x002fc600078e0252 */
[----:B------:R-:W2:Y:S04]  /*7020*/  LDL.LU R42, [R1+0x58] ;  /* 0x00005800012a7983 */ /* 0x000ea80000300800 */
[----:B------:R-:W2:Y:S04]  /*7030*/  LDL.LU R45, [R1+0x54] ;  /* 0x00005400012d7983 */ /* 0x000ea80000300800 */
[----:B------:R-:W-:Y:S04]  /*7040*/  STL.64 [R1+0x270], R46 ;  /* 0x0002702e01007387 */ /* 0x000fe80000100a00 */
[----:B------:R0:W-:Y:S04]  /*7050*/  STL.64 [R1+0x268], R40 ;  /* 0x0002682801007387 */ /* 0x0001e80000100a00 */
[----:B------:R1:W2:Y:S04]  /*7060*/  @!P3 LDG.E.U16 R28, desc[UR16][R4.64] ;  /* 0x00000010041cb981 */ /* 0x0002a8000c1e1500 */
[----:B------:R1:W-:Y:S01]  /*7070*/  STL.64 [R1+0x260], R38 ;  /* 0x0002602601007387 */ /* 0x0003e20000100a00 */
[----:B0-----:R-:W-:-:S05]  /*7080*/  IMAD.WIDE R40, R33, 0x2, R88 ;  /* 0x0000000221287825 */ /* 0x001fca00078e0258 */
[----:B------:R-:W2:Y:S01]  /*7090*/  @!P2 LDG.E.U16 R26, desc[UR16][R40.64] ;  /* 0x00000010281aa981 */ /* 0x000ea2000c1e1500 */
[----:B-1----:R-:W-:-:S05]  /*70a0*/  IMAD.WIDE R38, R33, 0x2, R84 ;  /* 0x0000000221267825 */ /* 0x002fca00078e0254 */
[----:B------:R-:W2:Y:S01]  /*70b0*/  @!P2 LDG.E.U16 R25, desc[UR16][R38.64] ;  /* 0x000000102619a981 */ /* 0x000ea2000c1e1500 */
[----:B------:R-:W-:Y:S01]  /*70c0*/  IMAD R34, R90, 0x35, RZ ;  /* 0x000000355a227824 */ /* 0x000fe200078e02ff */
[----:B------:R-:W-:Y:S01]  /*70d0*/  PRMT R23, RZ, 0x7610, R23 ;  /* 0x00007610ff177816 */ /* 0x000fe20000000017 */
[----:B------:R-:W-:-:S05]  /*70e0*/  VIADD R20, R58, 0xfffffff1 ;  /* 0xfffffff13a147836 */ /* 0x000fca0000000000 */
[----:B------:R-:W-:Y:S02]  /*70f0*/  ISETP.GE.U32.AND P4, PT, R20, 0x7fffffb2, PT ;  /* 0x7fffffb21400780c */ /* 0x000fe40003f86070 */
[----:B------:R-:W-:Y:S01]  /*7100*/  PRMT R20, RZ, 0x7610, R20 ;  /* 0x00007610ff147816 */ /* 0x000fe20000000014 */
[C---:B------:R-:W-:Y:S01]  /*7110*/  IMAD R35, R90.reuse, 0x3d, RZ ;  /* 0x0000003d5a237824 */ /* 0x040fe200078e02ff */
[----:B------:R-:W-:Y:S01]  /*7120*/  PRMT R21, RZ, 0x7610, R21 ;  /* 0x00007610ff157816 */ /* 0x000fe20000000015 */
[----:B------:R-:W-:Y:S01]  /*7130*/  IMAD R55, R90, 0xe, RZ ;  /* 0x0000000e5a377824 */ /* 0x000fe200078e02ff */
[----:B------:R-:W-:Y:S02]  /*7140*/  PRMT R24, RZ, 0x7610, R24 ;  /* 0x00007610ff187816 */ /* 0x000fe40000000018 */
[----:B------:R-:W-:Y:S02]  /*7150*/  PRMT R22, RZ, 0x7610, R22 ;  /* 0x00007610ff167816 */ /* 0x000fe40000000016 */
[----:B------:R-:W-:-:S02]  /*7160*/  PRMT R54, RZ, 0x7610, R54 ;  /* 0x00007610ff367816 */ /* 0x000fc40000000036 */
[----:B------:R-:W-:Y:S01]  /*7170*/  PRMT R56, RZ, 0x7610, R56 ;  /* 0x00007610ff387816 */ /* 0x000fe20000000038 */
[----:B---3--:R-:W-:Y:S04]  /*7180*/  STL [R1+0x117c], R31 ;  /* 0x00117c1f01007387 */ /* 0x008fe80000100800 */
[----:B------:R0:W-:Y:S04]  /*7190*/  STL.64 [R1+0x258], R4 ;  /* 0x0002580401007387 */ /* 0x0001e80000100a00 */
[----:B------:R1:W-:Y:S04]  /*71a0*/  STL.64 [R1+0x190], R36 ;  /* 0x0001902401007387 */ /* 0x0003e80000100a00 */
[----:B----4-:R3:W-:Y:S01]  /*71b0*/  STL [R1+0x1180], R30 ;  /* 0x0011801e01007387 */ /* 0x0107e20000100800 */
[----:B0-----:R-:W-:-:S03]  /*71c0*/  IMAD.WIDE R4, R34, 0x2, R86 ;  /* 0x0000000222047825 */ /* 0x001fc600078e0256 */
[----:B------:R-:W-:Y:S01]  /*71d0*/  STL [R1+0x1184], R29 ;  /* 0x0011841d01007387 */ /* 0x000fe20000100800 */
[----:B-1----:R-:W-:-:S03]  /*71e0*/  IMAD.WIDE R36, R33, 0x2, R82 ;  /* 0x0000000221247825 */ /* 0x002fc600078e0252 */
[----:B------:R0:W4:Y:S01]  /*71f0*/  @!P6 LDG.E.U16 R23, desc[UR16][R4.64] ;  /* 0x000000100417e981 */ /* 0x000122000c1e1500 */
[----:B---3--:R-:W-:-:S03]  /*7200*/  IMAD.WIDE R30, R34, 0x2, R88 ;  /* 0x00000002221e7825 */ /* 0x008fc600078e0258 */
[----:B------:R-:W3:Y:S04]  /*7210*/  @!P2 LDG.E.U16 R24, desc[UR16][R36.64] ;  /* 0x000000102418a981 */ /* 0x000ee8000c1e1500 */
[----:B------:R-:W3:Y:S01]  /*7220*/  @!P6 LDG.E.U16 R22, desc[UR16][R30.64] ;  /* 0x000000101e16e981 */ /* 0x000ee2000c1e1500 */
[----:B--2---:R-:W-:Y:S02]  /*7230*/  PRMT R81, RZ, 0x7610, R81 ;  /* 0x00007610ff517816 */ /* 0x004fe40000000051 */
[----:B------:R-:W-:Y:S02]  /*7240*/  PRMT R91, RZ, 0x7610, R91 ;  /* 0x00007610ff5b7816 */ /* 0x000fe4000000005b */
[----:B------:R-:W-:Y:S01]  /*7250*/  PRMT R3, RZ, 0x7610, R3 ;  /* 0x00007610ff037816 */ /* 0x000fe20000000003 */
[----:B------:R1:W-:Y:S04]  /*7260*/  STL [R1+0x1188], R28 ;  /* 0x0011881c01007387 */ /* 0x0003e80000100800 */
[----:B------:R-:W-:Y:S04]  /*7270*/  STL [R1+0x118c], R27 ;  /* 0x00118c1b01007387 */ /* 0x000fe80000100800 */
[----:B------:R0:W-:Y:S01]  /*7280*/  STL.64 [R1+0x20], R4 ;  /* 0x0000200401007387 */ /* 0x0001e20000100a00 */
[----:B-1----:R-:W-:-:S03]  /*7290*/  IMAD.WIDE R28, R34, 0x2, R84 ;  /* 0x00000002221c7825 */ /* 0x002fc600078e0254 */
[----:B------:R1:W-:Y:S04]  /*72a0*/  STL.64 [R1+0x188], R40 ;  /* 0x0001882801007387 */ /* 0x0003e80000100a00 */
[----:B------:R-:W-:Y:S04]  /*72b0*/  STL.64 [R1+0x180], R38 ;  /* 0x0001802601007387 */ /* 0x000fe80000100a00 */
[----:B------:R-:W-:Y:S01]  /*72c0*/  STL.64 [R1+0x178], R36 ;  /* 0x0001782401007387 */ /* 0x000fe20000100a00 */
[----:B0-----:R-:W-:-:S03]  /*72d0*/  IMAD.WIDE R4, R34, 0x2, R82 ;  /* 0x0000000222047825 */ /* 0x001fc600078e0252 */
[----:B------:R0:W-:Y:S04]  /*72e0*/  STL [R1+0x1190], R26 ;  /* 0x0011901a01007387 */ /* 0x0001e80000100800 */
[----:B------:R-:W-:Y:S04]  /*72f0*/  STL.64 [R1+0x18], R30 ;  /* 0x0000181e01007387 */ /* 0x000fe80000100a00 */
[----:B------:R-:W-:Y:S04]  /*7300*/  STL.64 [R1+0x10], R28 ;  /* 0x0000101c01007387 */ /* 0x000fe80000100a00 */
[----:B------:R-:W-:Y:S01]  /*7310*/  STL [R1+0x1194], R25 ;  /* 0x0011941901007387 */ /* 0x000fe20000100800 */
[----:B-1----:R-:W-:-:S03]  /*7320*/  IMAD.WIDE R40, R35, 0x2, R86 ;  /* 0x0000000223287825 */ /* 0x002fc600078e0256 */
[----:B------:R1:W-:Y:S04]  /*7330*/  STL.64 [R1+0x8], R4 ;  /* 0x0000080401007387 */ /* 0x0003e80000100a00 */
[----:B------:R1:W2:Y:S01]  /*7340*/  @!P6 LDG.E.U16 R20, desc[UR16][R4.64] ;  /* 0x000000100414e981 */ /* 0x0002a2000c1e1500 */
[----:B0-----:R-:W-:-:S03]  /*7350*/  IMAD.WIDE R26, R55, 0x2, R86 ;  /* 0x00000002371a7825 */ /* 0x001fc600078e0256 */
[----:B------:R0:W2:Y:S01]  /*7360*/  @!P6 LDG.E.U16 R21, desc[UR16][R28.64] ;  /* 0x000000101c15e981 */ /* 0x0000a2000c1e1500 */
[----:B------:R-:W-:-:S03]  /*7370*/  IMAD.WIDE R38, R35, 0x2, R88 ;  /* 0x0000000223267825 */ /* 0x000fc600078e0258 */
[----:B------:R-:W-:Y:S01]  /*7380*/  STL [R1+0xfb4], R40 ;  /* 0x000fb42801007387 */ /* 0x000fe20000100800 */
[----:B-1----:R-:W-:Y:S02]  /*7390*/  IMAD R4, R90, 0x6, RZ ;  /* 0x000000065a047824 */ /* 0x002fe400078e02ff */
[----:B------:R-:W-:Y:S01]  /*73a0*/  IMAD.WIDE R36, R35, 0x2, R84 ;  /* 0x0000000223247825 */ /* 0x000fe200078e0254 */
[----:B------:R-:W2:Y:S03]  /*73b0*/  @!P5 LDG.E.U16 R91, desc[UR16][R38.64] ;  /* 0x00000010265bd981 */ /* 0x000ea6000c1e1500 */
[C---:B0-----:R-:W-:Y:S01]  /*73c0*/  IMAD.WIDE R28, R4.reuse, 0x2, R86 ;  /* 0x00000002041c7825 */ /* 0x041fe200078e0256 */
[----:B------:R-:W-:Y:S04]  /*73d0*/  STL [R1+0xfac], R41 ;  /* 0x000fac2901007387 */ /* 0x000fe80000100800 */
[----:B------:R-:W-:Y:S04]  /*73e0*/  STL.64 [R1+0x600], R28 ;  /* 0x0006001c01007387 */ /* 0x000fe80000100a00 */
[----:B------:R-:W-:Y:S01]  /*73f0*/  STL.64 [R1+0x500], R26 ;  /* 0x0005001a01007387 */ /* 0x000fe20000100a00 */
[----:B------:R-:W-:-:S03]  /*7400*/  IMAD.WIDE R30, R4, 0x2, R88 ;  /* 0x00000002041e7825 */ /* 0x000fc600078e0258 */
[----:B------:R-:W2:Y:S01]  /*7410*/  LDL.LU R53, [R1+0x4c] ;  /* 0x00004c0001357983 */ /* 0x000ea20000300800 */
[----:B------:R-:W-:-:S03]  /*7420*/  IMAD.WIDE R34, R35, 0x2, R82 ;  /* 0x0000000223227825 */ /* 0x000fc600078e0252 */
[----:B------:R-:W2:Y:S04]  /*7430*/  LDL.LU R5, [R1+0x48] ;  /* 0x0000480001057983 */ /* 0x000ea80000300800 */
[----:B------:R-:W-:Y:S04]  /*7440*/  STL [R1+0xfc0], R38 ;  /* 0x000fc02601007387 */ /* 0x000fe80000100800 */
[----:B------:R0:W-:Y:S04]  /*7450*/  STL [R1+0xfbc], R39 ;  /* 0x000fbc2701007387 */ /* 0x0001e80000100800 */
[----:B------:R1:W2:Y:S04]  /*7460*/  @!P0 LDG.E.U16 R3, desc[UR16][R28.64] ;  /* 0x000000101c038981 */ /* 0x0002a8000c1e1500 */
[----:B------:R1:W2:Y:S04]  /*7470*/  @!P5 LDG.E.U16 R81, desc[UR16][R40.64] ;  /* 0x000000102851d981 */ /* 0x0002a8000c1e1500 */
[----:B0-----:R-:W2:Y:S01]  /*7480*/  LDL.LU R39, [R1+0x50] ;  /* 0x0000500001277983 */ /* 0x001ea20000300800 */
[----:B-1----:R-:W-:-:S03]  /*7490*/  IMAD.WIDE R28, R4, 0x2, R84 ;  /* 0x00000002041c7825 */ /* 0x002fc600078e0254 */
[----:B------:R-:W-:Y:S01]  /*74a0*/  STL [R1+0xfcc], R36 ;  /* 0x000fcc2401007387 */ /* 0x000fe20000100800 */
[----:B------:R-:W-:-:S03]  /*74b0*/  PRMT R41, RZ, 0x7610, R41 ;  /* 0x00007610ff297816 */ /* 0x000fc60000000029 */
[----:B------:R0:W2:Y:S04]  /*74c0*/  @!P4 LDG.E.U16 R54, desc[UR16][R26.64] ;  /* 0x000000101a36c981 */ /* 0x0000a8000c1e1500 */
[----:B------:R-:W-:Y:S04]  /*74d0*/  STL [R1+0xfc8], R37 ;  /* 0x000fc82501007387 */ /* 0x000fe80000100800 */
[----:B------:R-:W-:Y:S01]  /*74e0*/  STL.64 [R1+0x10c8], R36 ;  /* 0x0010c82401007387 */ /* 0x000fe20000100a00 */
[----:B0-----:R-:W-:-:S03]  /*74f0*/  IMAD.WIDE R26, R4, 0x2, R82 ;  /* 0x00000002041a7825 */ /* 0x001fc600078e0252 */
[----:B------:R-:W-:Y:S04]  /*7500*/  STL.64 [R1+0x5f8], R30 ;  /* 0x0005f81e01007387 */ /* 0x000fe80000100a00 */
[----:B------:R-:W-:Y:S01]  /*7510*/  STL [R1+0xfd8], R34 ;  /* 0x000fd82201007387 */ /* 0x000fe20000100800 */
[----:B------:R-:W-:-:S03]  /*7520*/  LOP3.LUT R4, R2, 0x20, RZ, 0x3c, !PT ;  /* 0x0000002002047812 */ /* 0x000fc600078e3cff */
[----:B------:R0:W-:Y:S04]  /*7530*/  STL.64 [R1+0x5f0], R28 ;  /* 0x0005f01c01007387 */ /* 0x0001e80000100a00 */
[----:B------:R-:W-:Y:S04]  /*7540*/  STL [R1+0xfd4], R35 ;  /* 0x000fd42301007387 */ /* 0x000fe80000100800 */
[----:B------:R0:W2:Y:S04]  /*7550*/  @!P0 LDG.E.U16 R56, desc[UR16][R28.64] ;  /* 0x000000101c388981 */ /* 0x0000a8000c1e1500 */
[----:B------:R1:W-:Y:S04]  /*7560*/  STL.64 [R1+0x5e8], R26 ;  /* 0x0005e81a01007387 */ /* 0x0003e80000100a00 */
[----:B------:R1:W2:Y:S01]  /*7570*/  @!P0 LDG.E.U16 R41, desc[UR16][R26.64] ;  /* 0x000000101a298981 */ /* 0x0002a2000c1e1500 */
[----:B0-----:R-:W-:-:S03]  /*7580*/  IMAD.WIDE R28, R55, 0x2, R88 ;  /* 0x00000002371c7825 */ /* 0x001fc600078e0258 */
[----:B------:R0:W-:Y:S01]  /*7590*/  STS.U16 [R4+UR5+0x100], R17 ;  /* 0x0001001104007988 */ /* 0x0001e20008000405 */
[----:B-1----:R-:W-:-:S03]  /*75a0*/  IMAD.WIDE R26, R55, 0x2, R84 ;  /* 0x00000002371a7825 */ /* 0x002fc600078e0254 */
[----:B------:R-:W-:Y:S04]  /*75b0*/  STL.64 [R1+0x4f8], R28 ;  /* 0x0004f81c01007387 */ /* 0x000fe80000100a00 */
[----:B------:R-:W-:Y:S04]  /*75c0*/  STL.64 [R1+0x4f0], R26 ;  /* 0x0004f01a01007387 */ /* 0x000fe80000100a00 */
[----:B0-----:R-:W2:Y:S04]  /*75d0*/  LDL.LU R17, [R1+0x11c4] ;  /* 0x0011c40001117983 */ /* 0x001ea80000300800 */
[----:B------:R0:W-:Y:S04]  /*75e0*/  STS.U16 [R4+UR5+0x4100], R16 ;  /* 0x0041001004007988 */ /* 0x0001e80008000405 */
[----:B------:R1:W-:Y:S04]  /*75f0*/  STS.U16 [R4+UR5+0x8100], R15 ;  /* 0x0081000f04007988 */ /* 0x0003e80008000405 */
[----:B------:R3:W-:Y:S04]  /*7600*/  STS.U16 [R4+UR5+0xc100], R14 ;  /* 0x00c1000e04007988 */ /* 0x0007e80008000405 */
[----:B0-----:R-:W2:Y:S04]  /*7610*/  LDL.LU R16, [R1+0x11c0] ;  /* 0x0011c00001107983 */ /* 0x001ea80000300800 */
[----:B-1----:R-:W2:Y:S04]  /*7620*/  LDL.LU R15, [R1+0x11bc] ;  /* 0x0011bc00010f7983 */ /* 0x002ea80000300800 */
[----:B---3--:R-:W3:Y:S04]  /*7630*/  LDL.LU R14, [R1+0x11b8] ;  /* 0x0011b800010e7983 */ /* 0x008ee80000300800 */
[----:B------:R0:W-:Y:S04]  /*7640*/  STS.U16 [R4+UR5+0x500], R13 ;  /* 0x0005000d04007988 */ /* 0x0001e80008000405 */
[----:B------:R1:W-:Y:S04]  /*7650*/  STS.U16 [R4+UR5+0x4500], R12 ;  /* 0x0045000c04007988 */ /* 0x0003e80008000405 */
[----:B0-----:R-:W2:Y:S04]  /*7660*/  LDL.LU R13, [R1+0x11b4] ;  /* 0x0011b400010d7983 */ /* 0x001ea80000300800 */
[----:B------:R-:W2:Y:S04]  /*7670*/  LDL.LU R59, [R1+0x80] ;  /* 0x00008000013b7983 */ /* 0x000ea80000300800 */
[----:B------:R-:W2:Y:S04]  /*7680*/  LDL.LU R61, [R1+0x7c] ;  /* 0x00007c00013d7983 */ /* 0x000ea80000300800 */
[----:B------:R-:W2:Y:S04]  /*7690*/  LDL.LU R60, [R1+0x78] ;  /* 0x00007800013c7983 */ /* 0x000ea80000300800 */
[----:B------:R-:W2:Y:S04]  /*76a0*/  LDL.LU R62, [R1+0x84] ;  /* 0x00008400013e7983 */ /* 0x000ea80000300800 */
[----:B-1----:R-:W2:Y:S04]  /*76b0*/  LDL.LU R12, [R1+0x11b0] ;  /* 0x0011b000010c7983 */ /* 0x002ea80000300800 */
[----:B------:R0:W-:Y:S04]  /*76c0*/  STS.U16 [R4+UR5+0x8500], R11 ;  /* 0x0085000b04007988 */ /* 0x0001e80008000405 */
[----:B------:R1:W-:Y:S04]  /*76d0*/  STS.U16 [R4+UR5+0xc500], R10 ;  /* 0x00c5000a04007988 */ /* 0x0003e80008000405 */
[----:B0-----:R-:W2:Y:S04]  /*76e0*/  LDL.LU R11, [R1+0x11ac] ;  /* 0x0011ac00010b7983 */ /* 0x001ea80000300800 */
[----:B-1----:R-:W2:Y:S04]  /*76f0*/  LDL.LU R10, [R1+0x11a8] ;  /* 0x0011a800010a7983 */ /* 0x002ea80000300800 */
[----:B------:R-:W2:Y:S04]  /*7700*/  LDL.LU R65, [R1+0x4e8] ;  /* 0x0004e80001417983 */ /* 0x000ea80000300800 */
[----:B------:R-:W3:Y:S04]  /*7710*/  LDL.LU R43, [R1+0x4e4] ;  /* 0x0004e400012b7983 */ /* 0x000ee80000300800 */
[----:B------:R-:W4:Y:S04]  /*7720*/  LDL.LU R50, [R1+0x74] ;  /* 0x0000740001327983 */ /* 0x000f280000300800 */
[----:B------:R0:W-:Y:S04]  /*7730*/  STS.U16 [R4+UR5+0x900], R9 ;  /* 0x0009000904007988 */ /* 0x0001e80008000405 */
[----:B------:R1:W-:Y:S04]  /*7740*/  STS.U16 [R4+UR5+0x4900], R8 ;  /* 0x0049000804007988 */ /* 0x0003e80008000405 */
[----:B------:R1:W-:Y:S04]  /*7750*/  STS.U16 [R4+UR5+0x8900], R7 ;  /* 0x0089000704007988 */ /* 0x0003e80008000405 */
[----:B0-----:R-:W4:Y:S04]  /*7760*/  LDL.LU R9, [R1+0x11a4] ;  /* 0x0011a40001097983 */ /* 0x001f280000300800 */
[----:B-1----:R-:W4:Y:S04]  /*7770*/  LDL.LU R8, [R1+0x11a0] ;  /* 0x0011a00001087983 */ /* 0x002f280000300800 */
[----:B------:R-:W4:Y:S04]  /*7780*/  LDL.LU R52, [R1+0x70] ;  /* 0x0000700001347983 */ /* 0x000f280000300800 */
        /* <DEDUP_REMOVED lines=10> */
[----:B------:R-:W4:Y:S01]  /*7830*/  LDL.LU R48, [R1+0x60] ;  /* 0x0000600001307983 */ /* 0x000f220000300800 */
[----:B------:R-:W-:-:S02]  /*7840*/  PRMT R57, RZ, 0x7610, R57 ;  /* 0x00007610ff397816 */ /* 0x000fc40000000039 */
[C---:B------:R-:W-:Y:S02]  /*7850*/  ISETP.GT.U32.AND P3, PT, R0.reuse, R51, PT ;  /* 0x000000330000720c */ /* 0x040fe40003f64070 */
[C---:B------:R-:W-:Y:S02]  /*7860*/  ISETP.GT.U32.AND P2, PT, R0.reuse, R42, PT ;  /* 0x0000002a0000720c */ /* 0x040fe40003f44070 */
[----:B------:R-:W4:Y:S04]  /*7870*/  @!P0 LDG.E.U16 R57, desc[UR16][R30.64] ;  /* 0x000000101e398981 */ /* 0x000f28000c1e1500 */
[----:B--2---:R-:W-:Y:S04]  /*7880*/  STS.U16 [R4+UR5+0xc900], R65 ;  /* 0x00c9004104007988 */ /* 0x004fe80008000405 */
[----:B---3--:R-:W-:Y:S04]  /*7890*/  STS.U16 [R4+UR5+0xd00], R43 ;  /* 0x000d002b04007988 */ /* 0x008fe80008000405 */
[----:B------:R0:W-:Y:S04]  /*78a0*/  STS.U16 [R4+UR5+0x4d00], R6 ;  /* 0x004d000604007988 */ /* 0x0001e80008000405 */
[----:B0-----:R-:W2:Y:S04]  /*78b0*/  LDL.LU R6, [R1+0x1198] ;  /* 0x0011980001067983 */ /* 0x001ea80000300800 */
[----:B------:R-:W3:Y:S04]  /*78c0*/  LDL.LU R64, [R1+0x404] ;  /* 0x0004040001407983 */ /* 0x000ee80000300800 */
[----:B------:R-:W3:Y:S04]  /*78d0*/  LDL.LU R65, [R1+0x400] ;  /* 0x0004000001417983 */ /* 0x000ee80000300800 */
[----:B------:R-:W3:Y:S04]  /*78e0*/  LDL.LU R43, [R1+0x3fc] ;  /* 0x0003fc00012b7983 */ /* 0x000ee80000300800 */
[----:B----4-:R0:W-:Y:S04]  /*78f0*/  STS.U16 [R4+UR5+0x8d00], R71 ;  /* 0x008d004704007988 */ /* 0x0101e80008000405 */
[----:B------:R-:W-:Y:S04]  /*7900*/  STS.U16 [R4+UR5+0xcd00], R68 ;  /* 0x00cd004404007988 */ /* 0x000fe80008000405 */
[----:B------:R-:W-:Y:S04]  /*7910*/  STS.U16 [R4+UR5+0x1100], R66 ;  /* 0x0011004204007988 */ /* 0x000fe80008000405 */
[----:B------:R1:W-:Y:S04]  /*7920*/  STS.U16 [R4+UR5+0x5100], R63 ;  /* 0x0051003f04007988 */ /* 0x0003e80008000405 */
[----:B0-----:R-:W4:Y:S04]  /*7930*/  LDL.LU R71, [R1+0x3f8] ;  /* 0x0003f80001477983 */ /* 0x001f280000300800 */
[----:B-1----:R-:W4:Y:S01]  /*7940*/  LDL.LU R63, [R1+0x334] ;  /* 0x00033400013f7983 */ /* 0x002f220000300800 */
[----:B------:R-:W-:-:S02]  /*7950*/  ISETP.GT.U32.AND P0, PT, R0, R39, PT ;  /* 0x000000270000720c */ /* 0x000fc40003f04070 */
[----:B------:R-:W-:Y:S02]  /*7960*/  PRMT R33, RZ, 0x7610, R33 ;  /* 0x00007610ff217816 */ /* 0x000fe40000000021 */
[----:B------:R-:W-:Y:S01]  /*7970*/  PRMT R32, RZ, 0x7610, R32 ;  /* 0x00007610ff207816 */ /* 0x000fe20000000020 */
[--C-:B------:R-:W-:Y:S01]  /*7980*/  @!P3 IMAD.IADD R51, R51, 0x1, -R0.reuse ;  /* 0x000000013333b824 */ /* 0x100fe200078e0a00 */
[----:B------:R-:W-:Y:S01]  /*7990*/  ISETP.GT.U32.AND P3, PT, R0, R53, PT ;  /* 0x000000350000720c */ /* 0x000fe20003f64070 */
[----:B------:R-:W-:Y:S01]  /*79a0*/  @!P2 IMAD.IADD R42, R42, 0x1, -R0 ;  /* 0x000000012a2aa824 */ /* 0x000fe200078e0a00 */
[----:B------:R-:W4:Y:S01]  /*79b0*/  @!P5 LDG.E.U16 R33, desc[UR16][R36.64] ;  /* 0x000000102421d981 */ /* 0x000f22000c1e1500 */
[----:B------:R-:W-:-:S03]  /*79c0*/  ISETP.GT.U32.AND P2, PT, R0, R5, PT ;  /* 0x000000050000720c */ /* 0x000fc60003f44070 */
[----:B------:R0:W4:Y:S01]  /*79d0*/  @!P5 LDG.E.U16 R32, desc[UR16][R34.64] ;  /* 0x000000102220d981 */ /* 0x000122000c1e1500 */
[C---:B------:R-:W-:Y:S01]  /*79e0*/  ISETP.GT.U32.AND P5, PT, R0.reuse, R93, PT ;  /* 0x0000005d0000720c */ /* 0x040fe20003fa4070 */
[----:B------:R-:W-:Y:S01]  /*79f0*/  @!P0 IMAD.IADD R39, R39, 0x1, -R0 ;  /* 0x0000000127278824 */ /* 0x000fe200078e0a00 */
[----:B------:R-:W-:-:S04]  /*7a00*/  ISETP.GT.U32.AND P0, PT, R0, R92, PT ;  /* 0x0000005c0000720c */ /* 0x000fc80003f04070 */
[--C-:B------:R-:W-:Y:S01]  /*7a10*/  @!P3 IMAD.IADD R53, R53, 0x1, -R0.reuse ;  /* 0x000000013535b824 */ /* 0x100fe200078e0a00 */
[C---:B------:R-:W-:Y:S02]  /*7a20*/  ISETP.GT.U32.AND P3, PT, R0.reuse, R19, PT ;  /* 0x000000130000720c */ /* 0x040fe40003f64070 */
[----:B------:R-:W-:Y:S01]  /*7a30*/  @!P2 IMAD.IADD R5, R5, 0x1, -R0 ;  /* 0x000000010505a824 */ /* 0x000fe200078e0a00 */
[----:B------:R-:W-:-:S03]  /*7a40*/  ISETP.GT.U32.AND P2, PT, R0, R18, PT ;  /* 0x000000120000720c */ /* 0x000fc60003f44070 */
[--C-:B------:R-:W-:Y:S01]  /*7a50*/  @!P5 IMAD.IADD R93, R93, 0x1, -R0.reuse ;  /* 0x000000015d5dd824 */ /* 0x100fe200078e0a00 */
[----:B------:R-:W-:Y:S01]  /*7a60*/  ISETP.GT.U32.AND P5, PT, R0, R17, PT ;  /* 0x000000110000720c */ /* 0x000fe20003fa4070 */
[----:B------:R-:W-:Y:S01]  /*7a70*/  @!P0 IMAD.IADD R92, R92, 0x1, -R0 ;  /* 0x000000015c5c8824 */ /* 0x000fe200078e0a00 */
[----:B------:R-:W-:-:S04]  /*7a80*/  ISETP.GT.U32.AND P0, PT, R0, R16, PT ;  /* 0x000000100000720c */ /* 0x000fc80003f04070 */
[--C-:B------:R-:W-:Y:S01]  /*7a90*/  @!P3 IMAD.IADD R19, R19, 0x1, -R0.reuse ;  /* 0x000000011313b824 */ /* 0x100fe200078e0a00 */
[----:B------:R-:W-:Y:S02]  /*7aa0*/  ISETP.GT.U32.AND P3, PT, R0, R15, PT ;  /* 0x0000000f0000720c */ /* 0x000fe40003f64070 */
        /* <DEDUP_REMOVED lines=20> */
[--C-:B------:R-:W-:Y:S01]  /*7bf0*/  @!P0 IMAD.IADD R8, R8, 0x1, -R0.reuse ;  /* 0x0000000108088824 */ /* 0x100fe200078e0a00 */
[C---:B------:R-:W-:Y:S01]  /*7c00*/  ISETP.GT.U32.AND P0, PT, R0.reuse, R60, PT ;  /* 0x0000003c0000720c */ /* 0x040fe20003f04070 */
[----:B------:R1:W-:Y:S03]  /*7c10*/  STS.U16 [R4+UR5+0x9100], R44 ;  /* 0x0091002c04007988 */ /* 0x0003e60008000405 */
[--C-:B------:R-:W-:Y:S01]  /*7c20*/  @!P3 IMAD.IADD R7, R7, 0x1, -R0.reuse ;  /* 0x000000010707b824 */ /* 0x100fe200078e0a00 */
[C---:B------:R-:W-:Y:S02]  /*7c30*/  ISETP.GT.U32.AND P3, PT, R0.reuse, R62, PT ;  /* 0x0000003e0000720c */ /* 0x040fe40003f64070 */
[----:B------:R-:W-:Y:S01]  /*7c40*/  @!P2 IMAD.IADD R59, R59, 0x1, -R0 ;  /* 0x000000013b3ba824 */ /* 0x000fe200078e0a00 */
[----:B------:R-:W-:-:S03]  /*7c50*/  ISETP.GT.U32.AND P2, PT, R0, R50, PT ;  /* 0x000000320000720c */ /* 0x000fc60003f44070 */
[--C-:B------:R-:W-:Y:S01]  /*7c60*/  @!P5 IMAD.IADD R61, R61, 0x1, -R0.reuse ;  /* 0x000000013d3dd824 */ /* 0x100fe200078e0a00 */
[----:B-1----:R-:W4:Y:S01]  /*7c70*/  LDL.LU R44, [R1+0x330] ;  /* 0x00033000012c7983 */ /* 0x002f220000300800 */
[--C-:B------:R-:W-:Y:S01]  /*7c80*/  @!P0 IMAD.IADD R60, R60, 0x1, -R0.reuse ;  /* 0x000000013c3c8824 */ /* 0x100fe200078e0a00 */
[----:B------:R-:W-:Y:S02]  /*7c90*/  ISETP.GT.U32.AND P0, PT, R0, R52, PT ;  /* 0x000000340000720c */ /* 0x000fe40003f04070 */
[----:B------:R-:W4:Y:S02]  /*7ca0*/  LDL.LU R68, [R1+0x32c] ;  /* 0x00032c0001447983 */ /* 0x000f240000300800 */
[--C-:B------:R-:W-:Y:S01]  /*7cb0*/  @!P3 IMAD.IADD R62, R62, 0x1, -R0.reuse ;  /* 0x000000013e3eb824 */ /* 0x100fe200078e0a00 */
[----:B------:R-:W-:Y:S01]  /*7cc0*/  ISETP.GT.U32.AND P3, PT, R0, R47, PT ;  /* 0x0000002f0000720c */ /* 0x000fe20003f64070 */
[----:B------:R1:W-:Y:S01]  /*7cd0*/  STS.U16 [R4+UR5+0xd100], R67 ;  /* 0x00d1004304007988 */ /* 0x0003e20008000405 */
[----:B------:R-:W-:Y:S01]  /*7ce0*/  @!P2 IMAD.IADD R50, R50, 0x1, -R0 ;  /* 0x000000013232a824 */ /* 0x000fe200078e0a00 */
[----:B------:R-:W-:-:S02]  /*7cf0*/  ISETP.GT.U32.AND P2, PT, R0, R49, PT ;  /* 0x000000310000720c */ /* 0x000fc40003f44070 */
[----:B------:R-:W4:Y:S03]  /*7d00*/  LDL.LU R66, [R1+0x328] ;  /* 0x0003280001427983 */ /* 0x000f260000300800 */
[--C-:B------:R-:W-:Y:S01]  /*7d10*/  @!P0 IMAD.IADD R52, R52, 0x1, -R0.reuse ;  /* 0x0000000134348824 */ /* 0x100fe200078e0a00 */
[----:B------:R-:W-:Y:S01]  /*7d20*/  ISETP.GT.U32.AND P0, PT, R0, R48, PT ;  /* 0x000000300000720c */ /* 0x000fe20003f04070 */
[----:B-1----:R-:W4:Y:S03]  /*7d30*/  LDL.LU R67, [R1+0x324] ;  /* 0x0003240001437983 */ /* 0x002f260000300800 */
[----:B------:R-:W-:-:S03]  /*7d40*/  @!P3 IMAD.IADD R47, R47, 0x1, -R0 ;  /* 0x000000012f2fb824 */ /* 0x000fc600078e0a00 */
[----:B------:R-:W-:-:S06]  /*7d50*/  @!P2 IMAD.IADD R49, R49, 0x1, -R0 ;  /* 0x000000013131a824 */ /* 0x000fcc00078e0a00 */
[----:B------:R-:W-:Y:S01]  /*7d60*/  @!P0 IMAD.IADD R48, R48, 0x1, -R0 ;  /* 0x0000000130308824 */ /* 0x000fe200078e0a00 */
[----:B--2---:R-:W-:-:S13]  /*7d70*/  ISETP.GT.U32.AND P5, PT, R0, R6, PT ;  /* 0x000000060000720c */ /* 0x004fda0003fa4070 */
[--C-:B------:R-:W-:Y:S01]  /*7d80*/  @!P5 IMAD.IADD R6, R6, 0x1, -R0.reuse ;  /* 0x000000010606d824 */ /* 0x100fe200078e0a00 */
[----:B------:R-:W-:Y:S01]  /*7d90*/  ISETP.GT.U32.AND P5, PT, R0, R46, PT ;  /* 0x0000002e0000720c */ /* 0x000fe20003fa4070 */
[----:B---3--:R1:W-:Y:S04]  /*7da0*/  STS.U16 [R4+UR5+0x1500], R64 ;  /* 0x0015004004007988 */ /* 0x0083e80008000405 */
[----:B------:R2:W-:Y:S04]  /*7db0*/  STS.U16 [R4+UR5+0x5500], R65 ;  /* 0x0055004104007988 */ /* 0x0005e80008000405 */
[----:B------:R3:W-:Y:S04]  /*7dc0*/  STS.U16 [R4+UR5+0x9500], R43 ;  /* 0x0095002b04007988 */ /* 0x0007e80008000405 */
[----:B-1----:R-:W4:Y:S01]  /*7dd0*/  LDL.LU R64, [R1+0x320] ;  /* 0x0003200001407983 */ /* 0x002f220000300800 */
[----:B------:R-:W-:-:S03]  /*7de0*/  @!P5 IMAD.IADD R46, R46, 0x1, -R0 ;  /* 0x000000012e2ed824 */ /* 0x000fc600078e0a00 */
[----:B--2---:R-:W2:Y:S04]  /*7df0*/  LDL.LU R65, [R1+0x31c] ;  /* 0x00031c0001417983 */ /* 0x004ea80000300800 */
[----:B---3--:R-:W3:Y:S04]  /*7e00*/  LDL.LU R43, [R1+0x318] ;  /* 0x00031800012b7983 */ /* 0x008ee80000300800 */
[----:B------:R-:W-:Y:S04]  /*7e10*/  STL.64 [R1+0x10d0], R46 ;  /* 0x0010d02e01007387 */ /* 0x000fe80000100a00 */
[----:B----4-:R-:W-:Y:S04]  /*7e20*/  STS.U16 [R4+UR5+0xd500], R71 ;  /* 0x00d5004704007988 */ /* 0x010fe80008000405 */
[----:B------:R-:W-:Y:S04]  /*7e30*/  STL.64 [R1+0x10d8], R48 ;  /* 0x0010d83001007387 */ /* 0x000fe80000100a00 */
[----:B------:R1:W-:Y:S04]  /*7e40*/  STS.U16 [R4+UR5+0x1900], R63 ;  /* 0x0019003f04007988 */ /* 0x0003e80008000405 */
[----:B-1----:R-:W4:Y:S04]  /*7e50*/  LDL.LU R63, [R1+0x71c] ;  /* 0x00071c00013f7983 */ /* 0x002f280000300800 */
[----:B------:R1:W-:Y:S04]  /*7e60*/  STS.U16 [R4+UR5+0x5900], R44 ;  /* 0x0059002c04007988 */ /* 0x0003e80008000405 */
[----:B-1----:R-:W4:Y:S04]  /*7e70*/  LDL.LU R44, [R1+0x718] ;  /* 0x00071800012c7983 */ /* 0x002f280000300800 */
[----:B------:R-:W-:Y:S04]  /*7e80*/  STS.U16 [R4+UR5+0x9900], R68 ;  /* 0x0099004404007988 */ /* 0x000fe80008000405 */
[----:B------:R-:W-:Y:S04]  /*7e90*/  STS.U16 [R4+UR5+0xd900], R66 ;  /* 0x00d9004204007988 */ /* 0x000fe80008000405 */
[----:B------:R-:W-:Y:S01]  /*7ea0*/  STS.U16 [R4+UR5+0x1d00], R67 ;  /* 0x001d004304007988 */ /* 0x000fe20008000405 */
[----:B------:R-:W-:-:S02]  /*7eb0*/  ISETP.GT.U32.AND P6, PT, R0, R45, PT ;  /* 0x0000002d0000720c */ /* 0x000fc40003fc4070 */
[----:B------:R-:W-:Y:S01]  /*7ec0*/  ISETP.GT.U32.AND P3, PT, R0, R51, PT ;  /* 0x000000330000720c */ /* 0x000fe20003f64070 */
[----:B------:R-:W-:Y:S04]  /*7ed0*/  STS.U16 [R4+UR5+0x5d00], R64 ;  /* 0x005d004004007988 */ /* 0x000fe80008000405 */
[----:B--2---:R-:W-:Y:S04]  /*7ee0*/  STS.U16 [R4+UR5+0x9d00], R65 ;  /* 0x009d004104007988 */ /* 0x004fe80008000405 */
[----:B---3--:R1:W-:Y:S02]  /*7ef0*/  STS.U16 [R4+UR5+0xdd00], R43 ;  /* 0x00dd002b04007988 */ /* 0x0083e40008000405 */
[----:B-1----:R-:W-:-:S02]  /*7f00*/  LOP3.LUT R4, R2, 0x30, RZ, 0x3c, !PT ;  /* 0x0000003002047812 */ /* 0x002fc400078e3cff */
[----:B------:R-:W2:Y:S04]  /*7f10*/  LDL.LU R43, [R1+0x714] ;  /* 0x00071400012b7983 */ /* 0x000ea80000300800 */
[----:B----4-:R1:W-:Y:S04]  /*7f20*/  STS.U16 [R4+UR5+0x180], R63 ;  /* 0x0001803f04007988 */ /* 0x0103e80008000405 */
[----:B-1----:R-:W3:Y:S01]  /*7f30*/  LDL.LU R63, [R1+0x710] ;  /* 0x00071000013f7983 */ /* 0x002ee20000300800 */
[--C-:B------:R-:W-:Y:S01]  /*7f40*/  @!P6 IMAD.IADD R45, R45, 0x1, -R0.reuse ;  /* 0x000000012d2de824 */ /* 0x100fe200078e0a00 */
[C---:B------:R-:W-:Y:S01]  /*7f50*/  ISETP.GT.U32.AND P0, PT, R0.reuse, R39, PT ;  /* 0x000000270000720c */ /* 0x040fe20003f04070 */
[----:B------:R-:W-:Y:S01]  /*7f60*/  @!P3 IMAD.IADD R51, R51, 0x1, -R0 ;  /* 0x000000013333b824 */ /* 0x000fe200078e0a00 */
[----:B------:R-:W-:Y:S01]  /*7f70*/  ISETP.GT.U32.AND P2, PT, R0, R42, PT ;  /* 0x0000002a0000720c */ /* 0x000fe20003f44070 */
[----:B------:R-:W-:Y:S01]  /*7f80*/  VIADD R25, R58, 0xfffffff8 ;  /* 0xfffffff83a197836 */ /* 0x000fe20000000000 */
[C---:B------:R-:W-:Y:S01]  /*7f90*/  ISETP.GT.U32.AND P5, PT, R0.reuse, R45, PT ;  /* 0x0000002d0000720c */ /* 0x040fe20003fa4070 */
[----:B------:R-:W4:Y:S01]  /*7fa0*/  LDL.LU R46, [R1+0x70c] ;  /* 0x00070c00012e7983 */ /* 0x000f220000300800 */
[----:B------:R-:W-:-:S02]  /*7fb0*/  ISETP.GT.U32.AND P3, PT, R0, R53, PT ;  /* 0x000000350000720c */ /* 0x000fc40003f64070 */
[----:B0-----:R-:W-:Y:S01]  /*7fc0*/  PRMT R35, RZ, 0x7610, R35 ;  /* 0x00007610ff237816 */ /* 0x001fe20000000023 */
[----:B------:R-:W4:Y:S04]  /*7fd0*/  LDL.LU R47, [R1+0x708] ;  /* 0x00070800012f7983 */ /* 0x000f280000300800 */
[----:B------:R-:W-:-:S04]  /*7fe0*/  @!P0 IMAD.IADD R39, R39, 0x1, -R0 ;  /* 0x0000000127278824 */ /* 0x000fc800078e0a00 */
[--C-:B------:R-:W-:Y:S01]  /*7ff0*/  @!P5 IMAD.IADD R45, R45, 0x1, -R0.reuse ;  /* 0x000000012d2dd824 */ /* 0x100fe200078e0a00 */
[C---:B------:R-:W-:Y:S01]  /*8000*/  ISETP.GT.U32.AND P5, PT, R0.reuse, R93, PT ;  /* 0x0000005d0000720c */ /* 0x040fe20003fa4070 */
[--C-:B------:R-:W-:Y:S01]  /*8010*/  @!P3 IMAD.IADD R53, R53, 0x1, -R0.reuse ;  /* 0x000000013535b824 */ /* 0x100fe200078e0a00 */
[----:B------:R-:W-:Y:S01]  /*8020*/  ISETP.GT.U32.AND P0, PT, R0, R92, PT ;  /* 0x0000005c0000720c */ /* 0x000fe20003f04070 */
[--C-:B------:R-:W-:Y:S01]  /*8030*/  @!P2 IMAD.IADD R42, R42, 0x1, -R0.reuse ;  /* 0x000000012a2aa824 */ /* 0x100fe200078e0a00 */
[C---:B------:R-:W-:Y:S01]  /*8040*/  ISETP.GT.U32.AND P3, PT, R0.reuse, R19, PT ;  /* 0x000000130000720c */ /* 0x040fe20003f64070 */
[----:B------:R0:W4:Y:S08]  /*8050*/  @!P4 LDG.E.U16 R35, desc[UR16][R26.64] ;  /* 0x000000101a23c981 */ /* 0x000130000c1e1500 */
[--C-:B------:R-:W-:Y:S01]  /*8060*/  @!P5 IMAD.IADD R93, R93, 0x1, -R0.reuse ;  /* 0x000000015d5dd824 */ /* 0x100fe200078e0a00 */
[----:B------:R-:W-:Y:S01]  /*8070*/  ISETP.GT.U32.AND P5, PT, R0, R17, PT ;  /* 0x000000110000720c */ /* 0x000fe20003fa4070 */
[--C-:B------:R-:W-:Y:S01]  /*8080*/  @!P0 IMAD.IADD R92, R92, 0x1, -R0.reuse ;  /* 0x000000015c5c8824 */ /* 0x100fe200078e0a00 */
[C---:B------:R-:W-:Y:S01]  /*8090*/  ISETP.GT.U32.AND P0, PT, R0.reuse, R16, PT ;  /* 0x000000100000720c */ /* 0x040fe20003f04070 */
[----:B------:R-:W-:Y:S01]  /*80a0*/  @!P3 IMAD.IADD R19, R19, 0x1, -R0 ;  /* 0x000000011313b824 */ /* 0x000fe200078e0a00 */
[----:B------:R-:W-:-:S02]  /*80b0*/  ISETP.GT.U32.AND P2, PT, R0, R5, PT ;  /* 0x000000050000720c */ /* 0x000fc40003f44070 */
[----:B------:R-:W-:-:S07]  /*80c0*/  ISETP.GT.U32.AND P3, PT, R0, R15, PT ;  /* 0x0000000f0000720c */ /* 0x000fce0003f64070 */
[--C-:B------:R-:W-:Y:S01]  /*80d0*/  @!P5 IMAD.IADD R17, R17, 0x1, -R0.reuse ;  /* 0x000000011111d824 */ /* 0x100fe200078e0a00 */
[----:B------:R-:W-:Y:S01]  /*80e0*/  ISETP.GT.U32.AND P5, PT, R0, R13, PT ;  /* 0x0000000d0000720c */ /* 0x000fe20003fa4070 */
[--C-:B------:R-:W-:Y:S01]  /*80f0*/  @!P0 IMAD.IADD R16, R16, 0x1, -R0.reuse ;  /* 0x0000000110108824 */ /* 0x100fe200078e0a00 */
[C---:B------:R-:W-:Y:S01]  /*8100*/  ISETP.GT.U32.AND P0, PT, R0.reuse, R12, PT ;  /* 0x0000000c0000720c */ /* 0x040fe20003f04070 */
[--C-:B------:R-:W-:Y:S01]  /*8110*/  @!P2 IMAD.IADD R5, R5, 0x1, -R0.reuse ;  /* 0x000000010505a824 */ /* 0x100fe200078e0a00 */
[C---:B------:R-:W-:Y:S01]  /*8120*/  ISETP.GT.U32.AND P2, PT, R0.reuse, R18, PT ;  /* 0x000000120000720c */ /* 0x040fe20003f44070 */
[----:B------:R-:W-:Y:S01]  /*8130*/  @!P3 IMAD.IADD R15, R15, 0x1, -R0 ;  /* 0x000000010f0fb824 */ /* 0x000fe200078e0a00 */
[----:B------:R-:W-:-:S07]  /*8140*/  ISETP.GT.U32.AND P3, PT, R0, R11, PT ;  /* 0x0000000b0000720c */ /* 0x000fce0003f64070 */
[--C-:B------:R-:W-:Y:S01]  /*8150*/  @!P5 IMAD.IADD R13, R13, 0x1, -R0.reuse ;  /* 0x000000010d0dd824 */ /* 0x100fe200078e0a00 */
[----:B------:R-:W-:Y:S01]  /*8160*/  ISETP.GT.U32.AND P5, PT, R0, R9, PT ;  /* 0x000000090000720c */ /* 0x000fe20003fa4070 */
[--C-:B------:R-:W-:Y:S01]  /*8170*/  @!P0 IMAD.IADD R12, R12, 0x1, -R0.reuse ;  /* 0x000000010c0c8824 */ /* 0x100fe200078e0a00 */
[----:B------:R-:W-:Y:S01]  /*8180*/  ISETP.GT.U32.AND P0, PT, R0, R8, PT ;  /* 0x000000080000720c */ /* 0x000fe20003f04070 */
[--C-:B------:R-:W-:Y:S01]  /*8190*/  @!P2 IMAD.IADD R18, R18, 0x1, -R0.reuse ;  /* 0x000000011212a824 */ /* 0x100fe200078e0a00 */
[----:B------:R-:W-:Y:S01]  /*81a0*/  ISETP.GT.U32.AND P2, PT, R0, R14, PT ;  /* 0x0000000e0000720c */ /* 0x000fe20003f44070 */
[----:B------:R-:W-:Y:S01]  /*81b0*/  @!P3 IMAD.IADD R11, R11, 0x1, -R0 ;  /* 0x000000010b0bb824 */ /* 0x000fe200078e0a00 */
[----:B------:R-:W-:Y:S01]  /*81c0*/  ISETP.GE.U32.AND P3, PT, R25, 0x7fffffb9, PT ;  /* 0x7fffffb91900780c */ /* 0x000fe20003f66070 */
[----:B------:R-:W-:-:S06]  /*81d0*/  VIADD R25, R58, 0xfffffff0 ;  /* 0xfffffff03a197836 */ /* 0x000fcc0000000000 */
[--C-:B------:R-:W-:Y:S01]  /*81e0*/  @!P5 IMAD.IADD R9, R9, 0x1, -R0.reuse ;  /* 0x000000010909d824 */ /* 0x100fe200078e0a00 */
[----:B------:R-:W-:Y:S01]  /*81f0*/  ISETP.GE.U32.AND P5, PT, R25, 0x7fffffb1, PT ;  /* 0x7fffffb11900780c */ /* 0x000fe20003fa6070 */
[----:B------:R-:W-:Y:S02]  /*8200*/  VIADD R25, R58, 0xffffffe9 ;  /* 0xffffffe93a197836 */ /* 0x000fe40000000000 */
[--C-:B------:R-:W-:Y:S02]  /*8210*/  @!P0 IMAD.IADD R8, R8, 0x1, -R0.reuse ;  /* 0x0000000108088824 */ /* 0x100fe400078e0a00 */
[----:B------:R-:W-:Y:S01]  /*8220*/  @!P2 IMAD.IADD R14, R14, 0x1, -R0 ;  /* 0x000000010e0ea824 */ /* 0x000fe200078e0a00 */
[----:B------:R-:W-:Y:S01]  /*8230*/  ISETP.GE.U32.AND P0, PT, R25, 0x7fffffaa, PT ;  /* 0x7fffffaa1900780c */ /* 0x000fe20003f06070 */
[----:B------:R-:W-:Y:S01]  /*8240*/  VIADD R25, R58, 0xffffffe1 ;  /* 0xffffffe13a197836 */ /* 0x000fe20000000000 */
[----:B------:R-:W-:Y:S02]  /*8250*/  ISETP.GT.U32.AND P2, PT, R0, R10, PT ;  /* 0x0000000a0000720c */ /* 0x000fe40003f44070 */
[----:B------:R-:W-:-:S02]  /*8260*/  PRMT R36, RZ, 0x7610, R36 ;  /* 0x00007610ff247816 */ /* 0x000fc40000000024 */
[----:B------:R-:W-:Y:S02]  /*8270*/  ISETP.GE.U32.AND P6, PT, R25, 0x7fffffa2, PT ;  /* 0x7fffffa21900780c */ /* 0x000fe40003fc6070 */
[----:B------:R-:W4:Y:S04]  /*8280*/  LDL.LU R25, [R1+0x704] ;  /* 0x0007040001197983 */ /* 0x000f280000300800 */
[----:B------:R-:W4:Y:S04]  /*8290*/  LDL.LU R26, [R1+0x700] ;  /* 0x00070000011a7983 */ /* 0x000f280000300800 */
[----:B------:R-:W4:Y:S04]  /*82a0*/  @!P4 LDG.E.U16 R36, desc[UR16][R28.64] ;  /* 0x000000101c24c981 */ /* 0x000f28000c1e1500 */
[----:B------:R-:W4:Y:S01]  /*82b0*/  LDL.LU R27, [R1+0x6fc] ;  /* 0x0006fc00011b7983 */ /* 0x000f220000300800 */
[----:B------:R-:W-:-:S03]  /*82c0*/  @!P2 IMAD.IADD R10, R10, 0x1, -R0 ;  /* 0x000000010a0aa824 */ /* 0x000fc600078e0a00 */
[----:B------:R-:W4:Y:S04]  /*82d0*/  LDL.LU R28, [R1+0x6f8] ;  /* 0x0006f800011c7983 */ /* 0x000f280000300800 */
[----:B------:R-:W4:Y:S01]  /*82e0*/  LDL.LU R29, [R1+0x6f4] ;  /* 0x0006f400011d7983 */ /* 0x000f220000300800 */
[----:B------:R-:W-:-:S03]  /*82f0*/  ISETP.GT.U32.AND P2, PT, R0, R7, PT ;  /* 0x000000070000720c */ /* 0x000fc60003f44070 */
        /* <DEDUP_REMOVED lines=11> */
[----:B------:R1:W-:Y:S04]  /*83b0*/  STS.U16 [R4+UR5+0x4180], R44 ;  /* 0x0041802c04007988 */ /* 0x0003e80008000405 */
[----:B------:R-:W4:Y:S04]  /*83c0*/  LDL.LU R70, [R1+0x6c4] ;  /* 0x0006c40001467983 */ /* 0x000f280000300800 */
[----:B------:R-:W4:Y:S01]  /*83d0*/  LDL.LU R71, [R1+0x6c0] ;  /* 0x0006c00001477983 */ /* 0x000f220000300800 */
[----:B-1----:R-:W-:-:S03]  /*83e0*/  VIADD R44, R58, 0xffffffd9 ;  /* 0xffffffd93a2c7836 */ /* 0x002fc60000000000 */
[----:B------:R-:W4:Y:S01]  /*83f0*/  LDL.LU R68, [R1+0x6bc] ;  /* 0x0006bc0001447983 */ /* 0x000f220000300800 */
[----:B------:R-:W-:-:S03]  /*8400*/  @!P2 IMAD.IADD R7, R7, 0x1, -R0 ;  /* 0x000000010707a824 */ /* 0x000fc600078e0a00 */
[----:B------:R-:W4:Y:S01]  /*8410*/  LDL.LU R66, [R1+0x6b8] ;  /* 0x0006b80001427983 */ /* 0x000f220000300800 */
[----:B------:R-:W-:-:S03]  /*8420*/  ISETP.GE.U32.AND P2, PT, R44, 0x7fffff9a, PT ;  /* 0x7fffff9a2c00780c */ /* 0x000fc60003f46070 */
[----:B------:R-:W4:Y:S04]  /*8430*/  LDL.LU R67, [R1+0x6b4] ;  /* 0x0006b40001437983 */ /* 0x000f280000300800 */
[----:B------:R-:W4:Y:S04]  /*8440*/  LDL.LU R64, [R1+0x6b0] ;  /* 0x0006b00001407983 */ /* 0x000f280000300800 */
[----:B------:R-:W4:Y:S04]  /*8450*/  LDL.LU R65, [R1+0x72c] ;  /* 0x00072c0001417983 */ /* 0x000f280000300800 */
[----:B------:R-:W4:Y:S04]  /*8460*/  LDL.LU R44, [R1+0x728] ;  /* 0x00072800012c7983 */ /* 0x000f280000300800 */
[----:B--2---:R1:W-:Y:S04]  /*8470*/  STS.U16 [R4+UR5+0x8180], R43 ;  /* 0x0081802b04007988 */ /* 0x0043e80008000405 */
[----:B-1----:R-:W2:Y:S04]  /*8480*/  LDL.LU R43, [R1+0x724] ;  /* 0x00072400012b7983 */ /* 0x002ea80000300800 */
[----:B---3--:R1:W-:Y:S04]  /*8490*/  STS.U16 [R4+UR5+0xc180], R63 ;  /* 0x00c1803f04007988 */ /* 0x0083e80008000405 */
[----:B-1----:R-:W3:Y:S04]  /*84a0*/  LDL.LU R63, [R1+0x720] ;  /* 0x00072000013f7983 */ /* 0x002ee80000300800 */
        /* <DEDUP_REMOVED lines=48> */
[----:B--2---:R-:W-:Y:S04]  /*87b0*/  STS.U16 [R4+UR5+0x9d80], R43 ;  /* 0x009d802b04007988 */ /* 0x004fe80008000405 */
[----:B------:R-:W2:Y:S04]  /*87c0*/  LDL.LU R64, [R1+0x744] ;  /* 0x0007440001407983 */ /* 0x000ea80000300800 */
[----:B------:R-:W2:Y:S04]  /*87d0*/  LDL.LU R65, [R1+0x740] ;  /* 0x0007400001417983 */ /* 0x000ea80000300800 */
[----:B---3--:R1:W-:Y:S04]  /*87e0*/  STS.U16 [R4+UR5+0xdd80], R63 ;  /* 0x00dd803f04007988 */ /* 0x0083e80008000405 */
[----:B-1----:R-:W3:Y:S04]  /*87f0*/  LDL.LU R4, [R1+0x73c] ;  /* 0x00073c0001047983 */ /* 0x002ee80000300800 */
[----:B------:R-:W2:Y:S04]  /*8800*/  LDL.LU R43, [R1+0x738] ;  /* 0x00073800012b7983 */ /* 0x000ea80000300800 */
[----:B------:R-:W2:Y:S01]  /*8810*/  LDL.LU R63, [R1+0x734] ;  /* 0x00073400013f7983 */ /* 0x000ea20000300800 */
[----:B------:R-:W-:-:S03]  /*8820*/  LOP3.LUT R47, R2, 0x40, RZ, 0x3c, !PT ;  /* 0x00000040022f7812 */ /* 0x000fc600078e3cff */
[----:B------:R-:W2:Y:S04]  /*8830*/  LDL.LU R46, [R1+0x730] ;  /* 0x00073000012e7983 */ /* 0x000ea80000300800 */
[----:B----4-:R1:W-:Y:S04]  /*8840*/  STS.U16 [R47+UR5+0x200], R44 ;  /* 0x0002002c2f007988 */ /* 0x0103e80008000405 */
[----:B------:R4:W-:Y:S04]  /*8850*/  STS.U16 [R47+UR5+0x4200], R25 ;  /* 0x004200192f007988 */ /* 0x0009e80008000405 */
[----:B-1----:R-:W3:Y:S04]  /*8860*/  LDL.LU R44, [R1+0x7bc] ;  /* 0x0007bc00012c7983 */ /* 0x002ee80000300800 */
[----:B------:R-:W3:Y:S04]  /*8870*/  LDL.LU R48, [R1+0x7b8] ;  /* 0x0007b80001307983 */ /* 0x000ee80000300800 */
[----:B------:R-:W3:Y:S04]  /*8880*/  LDL.LU R49, [R1+0x7b4] ;  /* 0x0007b40001317983 */ /* 0x000ee80000300800 */
[----:B----4-:R-:W4:Y:S04]  /*8890*/  LDL.LU R25, [R1+0x1194] ;  /* 0x0011940001197983 */ /* 0x010f280000300800 */
[----:B------:R1:W-:Y:S04]  /*88a0*/  STS.U16 [R47+UR5+0x8200], R26 ;  /* 0x0082001a2f007988 */ /* 0x0003e80008000405 */
[----:B------:R0:W-:Y:S04]  /*88b0*/  STS.U16 [R47+UR5+0xc200], R27 ;  /* 0x00c2001b2f007988 */ /* 0x0001e80008000405 */
[----:B------:R0:W-:Y:S04]  /*88c0*/  STS.U16 [R47+UR5+0x600], R28 ;  /* 0x0006001c2f007988 */ /* 0x0001e80008000405 */
[----:B-1----:R-:W4:Y:S04]  /*88d0*/  LDL.LU R26, [R1+0x1190] ;  /* 0x00119000011a7983 */ /* 0x002f280000300800 */
[----:B0-----:R-:W4:Y:S04]  /*88e0*/  LDL.LU R27, [R1+0x118c] ;  /* 0x00118c00011b7983 */ /* 0x001f280000300800 */
[----:B------:R-:W4:Y:S04]  /*88f0*/  LDL.LU R28, [R1+0x1188] ;  /* 0x00118800011c7983 */ /* 0x000f280000300800 */
[----:B------:R0:W-:Y:S04]  /*8900*/  STS.U16 [R47+UR5+0x4600], R29 ;  /* 0x0046001d2f007988 */ /* 0x0001e80008000405 */
[----:B------:R1:W-:Y:S04]  /*8910*/  STS.U16 [R47+UR5+0x8600], R30 ;  /* 0x0086001e2f007988 */ /* 0x0003e80008000405 */
[----:B------:R1:W-:Y:S04]  /*8920*/  STS.U16 [R47+UR5+0xc600], R31 ;  /* 0x00c6001f2f007988 */ /* 0x0003e80008000405 */
[----:B0-----:R-:W4:Y:S04]  /*8930*/  LDL.LU R29, [R1+0x1184] ;  /* 0x00118400011d7983 */ /* 0x001f280000300800 */
[----:B-1----:R-:W4:Y:S04]  /*8940*/  LDL.LU R30, [R1+0x1180] ;  /* 0x00118000011e7983 */ /* 0x002f280000300800 */
        /* <DEDUP_REMOVED lines=18> */
[----:B--2---:R-:W2:Y:S04]  /*8a70*/  LDL.LU R73, [R1+0x1158] ;  /* 0x0011580001497983 */ /* 0x004ea80000300800 */
[----:B------:R0:W-:Y:S04]  /*8a80*/  STS.U16 [R47+UR5+0x5200], R70 ;  /* 0x005200462f007988 */ /* 0x0001e80008000405 */
[----:B------:R1:W-:Y:S04]  /*8a90*/  STS.U16 [R47+UR5+0x9200], R71 ;  /* 0x009200472f007988 */ /* 0x0003e80008000405 */
[----:B------:R1:W-:Y:S04]  /*8aa0*/  STS.U16 [R47+UR5+0xd200], R68 ;  /* 0x00d200442f007988 */ /* 0x0003e80008000405 */
[----:B0-----:R-:W2:Y:S04]  /*8ab0*/  LDL.LU R70, [R1+0x1154] ;  /* 0x0011540001467983 */ /* 0x001ea80000300800 */
[----:B-1----:R-:W2:Y:S04]  /*8ac0*/  LDL.LU R71, [R1+0x1150] ;  /* 0x0011500001477983 */ /* 0x002ea80000300800 */
[----:B------:R-:W2:Y:S04]  /*8ad0*/  LDL.LU R68, [R1+0x114c] ;  /* 0x00114c0001447983 */ /* 0x000ea80000300800 */
[----:B------:R0:W-:Y:S04]  /*8ae0*/  STS.U16 [R47+UR5+0x1600], R66 ;  /* 0x001600422f007988 */ /* 0x0001e80008000405 */
[----:B------:R1:W-:Y:S04]  /*8af0*/  STS.U16 [R47+UR5+0x5600], R67 ;  /* 0x005600432f007988 */ /* 0x0003e80008000405 */
[----:B------:R1:W-:Y:S04]  /*8b00*/  STS.U16 [R47+UR5+0x9600], R64 ;  /* 0x009600402f007988 */ /* 0x0003e80008000405 */
[----:B0-----:R-:W2:Y:S04]  /*8b10*/  LDL.LU R66, [R1+0x1148] ;  /* 0x0011480001427983 */ /* 0x001ea80000300800 */
[----:B-1----:R-:W2:Y:S04]  /*8b20*/  LDL.LU R67, [R1+0x1144] ;  /* 0x0011440001437983 */ /* 0x002ea80000300800 */
[----:B------:R-:W2:Y:S04]  /*8b30*/  LDL.LU R64, [R1+0x1140] ;  /* 0x0011400001407983 */ /* 0x000ea80000300800 */
[----:B------:R0:W-:Y:S04]  /*8b40*/  STS.U16 [R47+UR5+0xd600], R65 ;  /* 0x00d600412f007988 */ /* 0x0001e80008000405 */
[----:B---3--:R1:W-:Y:S04]  /*8b50*/  STS.U16 [R47+UR5+0x1a00], R4 ;  /* 0x001a00042f007988 */ /* 0x0083e80008000405 */
[----:B------:R3:W-:Y:S04]  /*8b60*/  STS.U16 [R47+UR5+0x5a00], R43 ;  /* 0x005a002b2f007988 */ /* 0x0007e80008000405 */
[----:B0-----:R-:W2:Y:S04]  /*8b70*/  LDL.LU R65, [R1+0x113c] ;  /* 0x00113c0001417983 */ /* 0x001ea80000300800 */
[----:B-1----:R-:W2:Y:S04]  /*8b80*/  LDL.LU R4, [R1+0x1138] ;  /* 0x0011380001047983 */ /* 0x002ea80000300800 */
[----:B---3--:R-:W3:Y:S04]  /*8b90*/  LDL.LU R43, [R1+0x1134] ;  /* 0x00113400012b7983 */ /* 0x008ee80000300800 */
[----:B------:R0:W-:Y:S04]  /*8ba0*/  STS.U16 [R47+UR5+0x9a00], R63 ;  /* 0x009a003f2f007988 */ /* 0x0001e80008000405 */
[----:B0-----:R-:W2:Y:S04]  /*8bb0*/  LDL.LU R63, [R1+0x1130] ;  /* 0x00113000013f7983 */ /* 0x001ea80000300800 */
[----:B------:R0:W-:Y:S02]  /*8bc0*/  STS.U16 [R47+UR5+0xda00], R46 ;  /* 0x00da002e2f007988 */ /* 0x0001e40008000405 */
[----:B0-----:R-:W-:-:S02]  /*8bd0*/  LOP3.LUT R46, R2, 0x50, RZ, 0x3c, !PT ;  /* 0x00000050022e7812 */ /* 0x001fc400078e3cff */
[----:B------:R0:W-:Y:S04]  /*8be0*/  STS.U16 [R47+UR5+0x1e00], R44 ;  /* 0x001e002c2f007988 */ /* 0x0001e80008000405 */
[----:B------:R-:W-:Y:S04]  /*8bf0*/  STS.U16 [R47+UR5+0x5e00], R48 ;  /* 0x005e00302f007988 */ /* 0x000fe80008000405 */
[----:B------:R-:W-:Y:S04]  /*8c00*/  STS.U16 [R47+UR5+0x9e00], R49 ;  /* 0x009e00312f007988 */ /* 0x000fe80008000405 */
[----:B0-----:R-:W3:Y:S04]  /*8c10*/  LDL.LU R44, [R1+0x112c] ;  /* 0x00112c00012c7983 */ /* 0x001ee80000300800 */
[----:B--2---:R-:W-:Y:S04]  /*8c20*/  STS.U16 [R47+UR5+0xde00], R63 ;  /* 0x00de003f2f007988 */ /* 0x004fe80008000405 */
        /* <DEDUP_REMOVED lines=20> */
[----:B------:R-:W-:Y:S01]  /*8d70*/  STS.U16 [R46+UR5+0x1680], R27 ;  /* 0x0016801b2e007988 */ /* 0x000fe20008000405 */
[----:B0-----:R-:W-:-:S03]  /*8d80*/  IMAD.WIDE R30, R55, 0x2, R82 ;  /* 0x00000002371e7825 */ /* 0x001fc600078e0252 */
[----:B------:R0:W-:Y:S04]  /*8d90*/  STS.U16 [R46+UR5+0x5680], R26 ;  /* 0x0056801a2e007988 */ /* 0x0001e80008000405 */
[----:B------:R-:W2:Y:S04]  /*8da0*/  LDL.LU R63, [R1+0x1128] ;  /* 0x00112800013f7983 */ /* 0x000ea80000300800 */
[----:B------:R-:W4:Y:S01]  /*8db0*/  LDL.LU R65, [R1+0x1124] ;  /* 0x0011240001417983 */ /* 0x000f220000300800 */
[----:B0-----:R-:W-:-:S03]  /*8dc0*/  PRMT R26, RZ, 0x7610, R26 ;  /* 0x00007610ff1a7816 */ /* 0x001fc6000000001a */
[----:B------:R-:W2:Y:S04]  /*8dd0*/  LDL.LU R64, [R1+0x1120] ;  /* 0x0011200001407983 */ /* 0x000ea80000300800 */
[----:B------:R0:W2:Y:S04]  /*8de0*/  @!P4 LDG.E.U16 R26, desc[UR16][R30.64] ;  /* 0x000000101e1ac981 */ /* 0x0000a8000c1e1500 */
[----:B------:R-:W3:Y:S04]  /*8df0*/  LDL.LU R67, [R1+0x111c] ;  /* 0x00111c0001437983 */ /* 0x000ee80000300800 */
[----:B------:R-:W3:Y:S04]  /*8e00*/  LDL.LU R66, [R1+0x1118] ;  /* 0x0011180001427983 */ /* 0x000ee80000300800 */
[----:B------:R-:W-:Y:S04]  /*8e10*/  STS.U16 [R46+UR5+0x9680], R25 ;  /* 0x009680192e007988 */ /* 0x000fe80008000405 */
        /* <DEDUP_REMOVED lines=9> */
[----:B------:R1:W-:Y:S01]  /*8eb0*/  STS.U16 [R46+UR5+0xda80], R20 ;  /* 0x00da80142e007988 */ /* 0x0003e20008000405 */
[----:B------:R-:W-:-:S03]  /*8ec0*/  LOP3.LUT R69, R2, 0x60, RZ, 0x3c, !PT ;  /* 0x0000006002457812 */ /* 0x000fc600078e3cff */
[----:B------:R-:W3:Y:S04]  /*8ed0*/  LDL.LU R75, [R1+0x1100] ;  /* 0x00110000014b7983 */ /* 0x000ee80000300800 */
[----:B------:R-:W3:Y:S01]  /*8ee0*/  LDL.LU R74, [R1+0x10fc] ;  /* 0x0010fc00014a7983 */ /* 0x000ee20000300800 */
[----:B-1----:R-:W-:-:S03]  /*8ef0*/  VIADD R20, R58, 0xffffffd1 ;  /* 0xffffffd13a147836 */ /* 0x002fc60000000000 */
[----:B------:R-:W3:Y:S04]  /*8f00*/  LDL.LU R77, [R1+0x10f8] ;  /* 0x0010f800014d7983 */ /* 0x000ee80000300800 */
[----:B------:R-:W3:Y:S01]  /*8f10*/  LDL.LU R76, [R1+0x10f4] ;  /* 0x0010f400014c7983 */ /* 0x000ee20000300800 */
[----:B------:R-:W-:Y:S01]  /*8f20*/  ISETP.GE.U32.AND P4, PT, R20, 0x7fffff92, PT ;  /* 0x7fffff921400780c */ /* 0x000fe20003f86070 */
[----:B------:R-:W-:Y:S02]  /*8f30*/  IMAD R20, R90, 0x16, RZ ;  /* 0x000000165a147824 */ /* 0x000fe400078e02ff */
[----:B------:R-:W3:Y:S04]  /*8f40*/  LDL.LU R79, [R1+0x10f0] ;  /* 0x0010f000014f7983 */ /* 0x000ee80000300800 */
[----:B------:R1:W-:Y:S04]  /*8f50*/  STS.U16 [R46+UR5+0x1e80], R81 ;  /* 0x001e80512e007988 */ /* 0x0003e80008000405 */
[----:B------:R-:W3:Y:S04]  /*8f60*/  LDL.LU R78, [R1+0x10ec] ;  /* 0x0010ec00014e7983 */ /* 0x000ee80000300800 */
[----:B------:R0:W-:Y:S04]  /*8f70*/  STS.U16 [R46+UR5+0x5e80], R91 ;  /* 0x005e805b2e007988 */ /* 0x0001e80008000405 */
[----:B------:R-:W-:Y:S04]  /*8f80*/  STL [R1+0x10b4], R2 ;  /* 0x0010b40201007387 */ /* 0x000fe80000100800 */
[----:B------:R0:W-:Y:S04]  /*8f90*/  STS.U16 [R46+UR5+0x9e80], R33 ;  /* 0x009e80212e007988 */ /* 0x0001e80008000405 */
[----:B-1----:R-:W3:Y:S04]  /*8fa0*/  LDL.LU R81, [R1+0x10e8] ;  /* 0x0010e80001517983 */ /* 0x002ee80000300800 */
[----:B------:R1:W-:Y:S01]  /*8fb0*/  STS.U16 [R46+UR5+0xde80], R32 ;  /* 0x00de80202e007988 */ /* 0x0003e20008000405 */
[----:B------:R-:W-:-:S03]  /*8fc0*/  PRMT R22, RZ, 0x7610, R22 ;  /* 0x00007610ff167816 */ /* 0x000fc60000000016 */
[----:B0-----:R-:W3:Y:S01]  /*8fd0*/  LDL.LU R91, [R1+0x10e4] ;  /* 0x0010e400015b7983 */ /* 0x001ee20000300800 */
[----:B------:R-:W-:-:S03]  /*8fe0*/  PRMT R33, RZ, 0x7610, R33 ;  /* 0x00007610ff217816 */ /* 0x000fc60000000021 */
[----:B------:R0:W-:Y:S01]  /*8ff0*/  STS.U16 [R69+UR5+0x300], R3 ;  /* 0x0003000345007988 */ /* 0x0001e20008000405 */
[----:B-1----:R-:W-:Y:S01]  /*9000*/  PRMT R32, RZ, 0x7610, R32 ;  /* 0x00007610ff207816 */ /* 0x002fe20000000020 */
[----:B------:R-:W-:Y:S01]  /*9010*/  IMAD.WIDE R46, R20, 0x2, R88 ;  /* 0x00000002142e7825 */ /* 0x000fe200078e0258 */
[----:B------:R-:W-:-:S03]  /*9020*/  PRMT R23, RZ, 0x7610, R23 ;  /* 0x00007610ff177816 */ /* 0x000fc60000000017 */
[C---:B------:R-:W-:Y:S01]  /*9030*/  IMAD.WIDE R48, R20.reuse, 0x2, R86 ;  /* 0x0000000214307825 */ /* 0x040fe200078e0256 */
[----:B------:R-:W3:Y:S04]  /*9040*/  @!P0 LDG.E.U16 R32, desc[UR16][R46.64] ;  /* 0x000000102e208981 */ /* 0x000ee8000c1e1500 */
[----:B0-----:R-:W4:Y:S04]  /*9050*/  LDL.LU R3, [R1+0x10e0] ;  /* 0x0010e00001037983 */ /* 0x001f280000300800 */
[----:B------:R0:W-:Y:S04]  /*9060*/  STL.64 [R1+0x4e8], R30 ;  /* 0x0004e81e01007387 */ /* 0x0001e80000100a00 */
[----:B------:R-:W4:Y:S01]  /*9070*/  @!P0 LDG.E.U16 R33, desc[UR16][R48.64] ;  /* 0x0000001030218981 */ /* 0x000f22000c1e1500 */
[----:B0-----:R-:W-:-:S05]  /*9080*/  IMAD.WIDE R30, R20, 0x2, R84 ;  /* 0x00000002141e7825 */ /* 0x001fca00078e0254 */
[----:B------:R0:W4:Y:S04]  /*9090*/  @!P0 LDG.E.U16 R23, desc[UR16][R30.64] ;  /* 0x000000101e178981 */ /* 0x000128000c1e1500 */
[----:B--2---:R1:W-:Y:S02]  /*90a0*/  STL [R1+0x720], R26 ;  /* 0x0007201a01007387 */ /* 0x0043e40000100800 */
[----:B-1----:R-:W-:-:S05]  /*90b0*/  IMAD.WIDE R26, R20, 0x2, R82 ;  /* 0x00000002141a7825 */ /* 0x002fca00078e0252 */
[----:B------:R1:W2:Y:S01]  /*90c0*/  @!P0 LDG.E.U16 R22, desc[UR16][R26.64] ;  /* 0x000000101a168981 */ /* 0x0002a2000c1e1500 */
[----:B------:R-:W-:-:S03]  /*90d0*/  VIADD R20, R58, 0xffffffc9 ;  /* 0xffffffc93a147836 */ /* 0x000fc60000000000 */
[----:B------:R-:W-:Y:S02]  /*90e0*/  STL.64 [R1+0x410], R48 ;  /* 0x0004103001007387 */ /* 0x000fe40000100a00 */
[----:B------:R-:W-:Y:S02]  /*90f0*/  ISETP.GE.U32.AND P0, PT, R20, 0x7fffff8a, PT ;  /* 0x7fffff8a1400780c */ /* 0x000fe40003f06070 */
[----:B------:R-:W-:Y:S01]  /*9100*/  STL.64 [R1+0x408], R46 ;  /* 0x0004082e01007387 */ /* 0x000fe20000100a00 */
[----:B------:R-:W-:-:S03]  /*9110*/  IMAD R20, R90, 0x1e, RZ ;  /* 0x0000001e5a147824 */ /* 0x000fc600078e02ff */
[----:B------:R0:W-:Y:S01]  /*9120*/  STL.64 [R1+0x400], R30 ;  /* 0x0004001e01007387 */ /* 0x0001e20000100a00 */
[----:B------:R-:W-:-:S03]  /*9130*/  PRMT R28, RZ, 0x7610, R28 ;  /* 0x00007610ff1c7816 */ /* 0x000fc6000000001c */
[----:B------:R1:W-:Y:S01]  /*9140*/  STL.64 [R1+0x3f8], R26 ;  /* 0x0003f81a01007387 */ /* 0x0003e20000100a00 */
[----:B------:R-:W-:Y:S02]  /*9150*/  PRMT R21, RZ, 0x7610, R21 ;  /* 0x00007610ff157816 */ /* 0x000fe40000000015 */
[----:B------:R-:W-:Y:S02]  /*9160*/  PRMT R25, RZ, 0x7610, R25 ;  /* 0x00007610ff197816 */ /* 0x000fe40000000019 */
[----:B------:R-:W-:Y:S01]  /*9170*/  PRMT R24, RZ, 0x7610, R24 ;  /* 0x00007610ff187816 */ /* 0x000fe20000000018 */
[----:B0-----:R-:W-:-:S04]  /*9180*/  IMAD.WIDE R30, R20, 0x2, R88 ;  /* 0x00000002141e7825 */ /* 0x001fc800078e0258 */
[C---:B-1----:R-:W-:Y:S01]  /*9190*/  IMAD.WIDE R26, R20.reuse, 0x2, R84 ;  /* 0x00000002141a7825 */ /* 0x042fe200078e0254 */
[----:B------:R-:W2:Y:S04]  /*91a0*/  @!P6 LDG.E.U16 R25, desc[UR16][R30.64] ;  /* 0x000000101e19e981 */ /* 0x000ea8000c1e1500 */
[----:B------:R-:W2:Y:S01]  /*91b0*/  @!P6 LDG.E.U16 R24, desc[UR16][R26.64] ;  /* 0x000000101a18e981 */ /* 0x000ea2000c1e1500 */
[----:B------:R-:W-:Y:S02]  /*91c0*/  PRMT R29, RZ, 0x7610, R29 ;  /* 0x00007610ff1d7816 */ /* 0x000fe4000000001d */
[----:B------:R-:W-:Y:S01]  /*91d0*/  PRMT R37, RZ, 0x7610, R37 ;  /* 0x00007610ff257816 */ /* 0x000fe20000000025 */
[----:B---3--:R-:W-:Y:S04]  /*91e0*/  STL [R1+0x700], R32 ;  /* 0x0007002001007387 */ /* 0x008fe80000100800 */
[----:B----4-:R0:W-:Y:S02]  /*91f0*/  STL [R1+0x704], R33 ;  /* 0x0007042101007387 */ /* 0x0101e40000100800 */
[----:B0-----:R-:W-:-:S05]  /*9200*/  IMAD.WIDE R32, R20, 0x2, R86 ;  /* 0x0000000214207825 */ /* 0x001fca00078e0256 */
[----:B------:R0:W3:Y:S04]  /*9210*/  @!P6 LDG.E.U16 R28, desc[UR16][R32.64] ;  /* 0x00000010201ce981 */ /* 0x0000e8000c1e1500 */
[----:B--2---:R-:W-:Y:S04]  /*9220*/  STL [R1+0x6f8], R22 ;  /* 0x0006f81601007387 */ /* 0x004fe80000100800 */
[----:B------:R1:W-:Y:S02]  /*9230*/  STL [R1+0x6fc], R23 ;  /* 0x0006fc1701007387 */ /* 0x0003e40000100800 */
[----:B-1----:R-:W-:-:S05]  /*9240*/  IMAD.WIDE R22, R20, 0x2, R82 ;  /* 0x0000000214167825 */ /* 0x002fca00078e0252 */
[----:B------:R-:W2:Y:S01]  /*9250*/  @!P6 LDG.E.U16 R21, desc[UR16][R22.64] ;  /* 0x000000101615e981 */ /* 0x000ea2000c1e1500 */
[----:B------:R-:W-:-:S05]  /*9260*/  VIADD R20, R58, 0xffffffc1 ;  /* 0xffffffc13a147836 */ /* 0x000fca0000000000 */
[----:B------:R-:W-:Y:S01]  /*9270*/  ISETP.GE.U32.AND P6, PT, R20, 0x7fffff82, PT ;  /* 0x7fffff821400780c */ /* 0x000fe20003fc6070 */
[----:B------:R-:W-:Y:S01]  /*9280*/  IMAD R20, R90, 0x26, RZ ;  /* 0x000000265a147824 */ /* 0x000fe200078e02ff */
[----:B------:R0:W-:Y:S03]  /*9290*/  STL.64 [R1+0x330], R32 ;  /* 0x0003302001007387 */ /* 0x0001e60000100a00 */
[----:B------:R-:W-:-:S05]  /*92a0*/  IMAD.WIDE R46, R20, 0x2, R86 ;  /* 0x00000002142e7825 */ /* 0x000fca00078e0256 */
[----:B------:R-:W4:Y:S01]  /*92b0*/  @!P2 LDG.E.U16 R37, desc[UR16][R46.64] ;  /* 0x000000102e25a981 */ /* 0x000f22000c1e1500 */
[----:B0-----:R-:W-:-:S05]  /*92c0*/  IMAD.WIDE R32, R20, 0x2, R88 ;  /* 0x0000000214207825 */ /* 0x001fca00078e0258 */
[----:B------:R0:W4:Y:S04]  /*92d0*/  @!P2 LDG.E.U16 R29, desc[UR16][R32.64] ;  /* 0x00000010201da981 */ /* 0x000128000c1e1500 */
[----:B------:R1:W-:Y:S04]  /*92e0*/  STL.64 [R1+0x328], R30 ;  /* 0x0003281e01007387 */ /* 0x0003e80000100a00 */
[----:B------:R-:W-:Y:S04]  /*92f0*/  STL.64 [R1+0x320], R26 ;  /* 0x0003201a01007387 */ /* 0x000fe80000100a00 */
[----:B------:R-:W-:Y:S01]  /*9300*/  STL.64 [R1+0x318], R22 ;  /* 0x0003181601007387 */ /* 0x000fe20000100a00 */
[----:B------:R-:W-:-:S02]  /*9310*/  PRMT R91, RZ, 0x7610, R91 ;  /* 0x00007610ff5b7816 */ /* 0x000fc4000000005b */
[----:B------:R-:W-:Y:S01]  /*9320*/  PRMT R81, RZ, 0x7610, R81 ;  /* 0x00007610ff517816 */ /* 0x000fe20000000051 */
[----:B-1----:R-:W-:Y:S01]  /*9330*/  IMAD.WIDE R30, R20, 0x2, R84 ;  /* 0x00000002141e7825 */ /* 0x002fe200078e0254 */
[----:B------:R-:W-:Y:S01]  /*9340*/  PRMT R2, RZ, 0x7610, R2 ;  /* 0x00007610ff027816 */ /* 0x000fe20000000002 */
[----:B------:R-:W-:Y:S01]  /*9350*/  STS.U16 [R69+UR5+0x4300], R57 ;  /* 0x0043003945007988 */ /* 0x000fe20008000405 */
[----:B------:R-:W-:-:S03]  /*9360*/  PRMT R79, RZ, 0x7610, R79 ;  /* 0x00007610ff4f7816 */ /* 0x000fc6000000004f */
[----:B------:R-:W-:Y:S04]  /*9370*/  STS.U16 [R69+UR5+0x8300], R56 ;  /* 0x0083003845007988 */ /* 0x000fe80008000405 */
[----:B------:R-:W-:Y:S04]  /*9380*/  STS.U16 [R69+UR5+0xc300], R41 ;  /* 0x00c3002945007988 */ /* 0x000fe80008000405 */
[----:B------:R-:W-:Y:S04]  /*9390*/  STS.U16 [R69+UR5+0x700], R54 ;  /* 0x0007003645007988 */ /* 0x000fe80008000405 */
[----:B------:R-:W4:Y:S04]  /*93a0*/  @!P2 LDG.E.U16 R2, desc[UR16][R30.64] ;  /* 0x000000101e02a981 */ /* 0x000f28000c1e1500 */
[----:B------:R1:W-:Y:S01]  /*93b0*/  STS.U16 [R69+UR5+0x4700], R36 ;  /* 0x0047002445007988 */ /* 0x0003e20008000405 */
[----:B------:R-:W-:Y:S01]  /*93c0*/  PRMT R73, RZ, 0x7610, R73 ;  /* 0x00007610ff497816 */ /* 0x000fe20000000049 */
[----:B-1----:R-:W-:-:S02]  /*93d0*/  IMAD R36, R90, 0x3e, RZ ;  /* 0x0000003e5a247824 */ /* 0x002fc400078e02ff */
[----:B---3--:R1:W-:Y:S02]  /*93e0*/  STL [R1+0x6f4], R28 ;  /* 0x0006f41c01007387 */ /* 0x0083e40000100800 */
[C---:B-1----:R-:W-:Y:S02]  /*93f0*/  IMAD R28, R90.reuse, 0x36, RZ ;  /* 0x000000365a1c7824 */ /* 0x042fe400078e02ff */
[----:B--2---:R1:W-:Y:S04]  /*9400*/  STL [R1+0x6e8], R21 ;  /* 0x0006e81501007387 */ /* 0x0043e80000100800 */
[----:B------:R-:W-:Y:S01]  /*9410*/  STL [R1+0x6f0], R25 ;  /* 0x0006f01901007387 */ /* 0x000fe20000100800 */
[----:B-1----:R-:W-:-:S03]  /*9420*/  IMAD R21, R90, 0x2e, RZ ;  /* 0x0000002e5a157824 */ /* 0x002fc600078e02ff */
[----:B------:R1:W-:Y:S01]  /*9430*/  STL [R1+0x6ec], R24 ;  /* 0x0006ec1801007387 */ /* 0x0003e20000100800 */
[----:B------:R-:W-:-:S03]  /*9440*/  IMAD.WIDE R22, R21, 0x2, R86 ;  /* 0x0000000215167825 */ /* 0x000fc600078e0256 */
[----:B------:R-:W-:Y:S04]  /*9450*/  STL.64 [R1+0x250], R46 ;  /* 0x0002502e01007387 */ /* 0x000fe80000100a00 */
[----:B------:R-:W-:Y:S01]  /*9460*/  STL.64 [R1+0x170], R22 ;  /* 0x0001701601007387 */ /* 0x000fe20000100a00 */
[----:B-1----:R-:W-:-:S03]  /*9470*/  IMAD.WIDE R24, R20, 0x2, R82 ;  /* 0x0000000214187825 */ /* 0x002fc600078e0252 */
[----:B------:R0:W-:Y:S01]  /*9480*/  STL.64 [R1+0x248], R32 ;  /* 0x0002482001007387 */ /* 0x0001e20000100a00 */
[----:B------:R-:W-:-:S03]  /*9490*/  IMAD.WIDE R26, R21, 0x2, R88 ;  /* 0x00000002151a7825 */ /* 0x000fc600078e0258 */
[----:B------:R-:W-:Y:S04]  /*94a0*/  STL.64 [R1+0x240], R30 ;  /* 0x0002401e01007387 */ /* 0x000fe80000100a00 */
[----:B------:R1:W-:Y:S04]  /*94b0*/  STL.64 [R1+0x238], R24 ;  /* 0x0002381801007387 */ /* 0x0003e80000100a00 */
[----:B------:R1:W2:Y:S04]  /*94c0*/  @!P2 LDG.E.U16 R91, desc[UR16][R24.64] ;  /* 0x00000010185ba981 */ /* 0x0002a8000c1e1500 */
[----:B------:R3:W2:Y:S01]  /*94d0*/  @!P4 LDG.E.U16 R81, desc[UR16][R22.64] ;  /* 0x000000101651c981 */ /* 0x0006a2000c1e1500 */
[----:B0-----:R-:W-:-:S03]  /*94e0*/  IMAD.WIDE R32, R28, 0x2, R88 ;  /* 0x000000021c207825 */ /* 0x001fc600078e0258 */
[----:B------:R0:W2:Y:S01]  /*94f0*/  @!P4 LDG.E.U16 R79, desc[UR16][R26.64] ;  /* 0x000000101a4fc981 */ /* 0x0000a2000c1e1500 */
[----:B-1----:R-:W-:-:S04]  /*9500*/  IMAD.WIDE R24, R21, 0x2, R84 ;  /* 0x0000000215187825 */ /* 0x002fc800078e0254 */
[----:B---3--:R-:W-:Y:S01]  /*9510*/  IMAD.WIDE R22, R21, 0x2, R82 ;  /* 0x0000000215167825 */ /* 0x008fe200078e0252 */
[----:B------:R0:W-:Y:S03]  /*9520*/  STL.64 [R1+0x168], R26 ;  /* 0x0001681a01007387 */ /* 0x0001e60000100a00 */
[C---:B------:R-:W-:Y:S01]  /*9530*/  IMAD.WIDE R20, R28.reuse, 0x2, R86 ;  /* 0x000000021c147825 */ /* 0x040fe200078e0256 */
[----:B------:R-:W-:Y:S03]  /*9540*/  STL.64 [R1+0x160], R24 ;  /* 0x0001601801007387 */ /* 0x000fe60000100a00 */
[----:B------:R-:W-:Y:S01]  /*9550*/  IMAD.WIDE R30, R28, 0x2, R84 ;  /* 0x000000021c1e7825 */ /* 0x000fe200078e0254 */
[----:B------:R-:W-:Y:S04]  /*9560*/  STL.64 [R1+0x158], R22 ;  /* 0x0001581601007387 */ /* 0x000fe80000100a00 */
[----:B------:R-:W-:Y:S04]  /*9570*/  STL.64 [R1], R20 ;  /* 0x0000001401007387 */ /* 0x000fe80000100a00 */
[----:B----4-:R1:W-:Y:S01]  /*9580*/  STL [R1+0x6e0], R29 ;  /* 0x0006e01d01007387 */ /* 0x0103e20000100800 */
[----:B0-----:R-:W-:-:S03]  /*9590*/  IMAD.WIDE R26, R36, 0x2, R86 ;  /* 0x00000002241a7825 */ /* 0x001fc600078e0256 */
[----:B------:R-:W-:Y:S04]  /*95a0*/  STL [R1+0xfe4], R32 ;  /* 0x000fe42001007387 */ /* 0x000fe80000100800 */
[----:B------:R-:W-:Y:S01]  /*95b0*/  STL [R1+0xfe0], R33 ;  /* 0x000fe02101007387 */ /* 0x000fe20000100800 */
[----:B-1----:R-:W-:-:S03]  /*95c0*/  IMAD.WIDE R28, R28, 0x2, R82 ;  /* 0x000000021c1c7825 */ /* 0x002fc600078e0252 */
[----:B------:R-:W-:Y:S04]  /*95d0*/  STL [R1+0xff0], R30 ;  /* 0x000ff01e01007387 */ /* 0x000fe80000100800 */
[----:B------:R-:W-:Y:S04]  /*95e0*/  STL [R1+0xfec], R31 ;  /* 0x000fec1f01007387 */ /* 0x000fe80000100800 */
[----:B------:R-:W-:Y:S04]  /*95f0*/  STL [R1+0xffc], R28 ;  /* 0x000ffc1c01007387 */ /* 0x000fe80000100800 */
[----:B------:R-:W-:Y:S04]  /*9600*/  STL [R1+0x6e4], R37 ;  /* 0x0006e42501007387 */ /* 0x000fe80000100800 */
[----:B------:R0:W-:Y:S04]  /*9610*/  STL [R1+0xff8], R29 ;  /* 0x000ff81d01007387 */ /* 0x0001e80000100800 */
[----:B------:R-:W-:Y:S04]  /*9620*/  STL [R1+0x1008], R26 ;  /* 0x0010081a01007387 */ /* 0x000fe80000100800 */
[----:B------:R-:W3:Y:S04]  /*9630*/  @!P0 LDG.E.U16 R73, desc[UR16][R28.64] ;  /* 0x000000101c498981 */ /* 0x000ee8000c1e1500 */
[----:B------:R-:W-:Y:S04]  /*9640*/  STL [R1+0x1004], R27 ;  /* 0x0010041b01007387 */ /* 0x000fe80000100800 */
[----:B0-----:R-:W4:Y:S04]  /*9650*/  LDL.LU R29, [R1+0x7d0] ;  /* 0x0007d000011d7983 */ /* 0x001f280000300800 */
[----:B------:R-:W2:Y:S04]  /*9660*/  LDL.LU R41, [R1+0x7d4] ;  /* 0x0007d40001297983 */ /* 0x000ea80000300800 */
[----:B------:R-:W3:Y:S04]  /*9670*/  LDL.LU R55, [R1+0x7d8] ;  /* 0x0007d80001377983 */ /* 0x000ee80000300800 */
[----:B------:R-:W3:Y:S04]  /*9680*/  LDL.LU R57, [R1+0x7dc] ;  /* 0x0007dc0001397983 */ /* 0x000ee80000300800 */
[----:B------:R-:W3:Y:S01]  /*9690*/  LDL.LU R56, [R1+0x7e0] ;  /* 0x0007e00001387983 */ /* 0x000ee20000300800 */
[----:B------:R-:W-:-:S02]  /*96a0*/  PRMT R78, RZ, 0x7610, R78 ;  /* 0x00007610ff4e7816 */ /* 0x000fc4000000004e */
[----:B------:R-:W-:Y:S02]  /*96b0*/  PRMT R77, RZ, 0x7610, R77 ;  /* 0x00007610ff4d7816 */ /* 0x000fe4000000004d */
[----:B------:R-:W-:Y:S02]  /*96c0*/  PRMT R76, RZ, 0x7610, R76 ;  /* 0x00007610ff4c7816 */ /* 0x000fe4000000004c */
[----:B------:R0:W3:Y:S04]  /*96d0*/  @!P4 LDG.E.U16 R78, desc[UR16][R24.64] ;  /* 0x00000010184ec981 */ /* 0x0000e8000c1e1500 */
[----:B------:R1:W-:Y:S04]  /*96e0*/  STS.U16 [R69+UR5+0x8700], R35 ;  /* 0x0087002345007988 */ /* 0x0003e80008000405 */
[----:B------:R1:W3:Y:S01]  /*96f0*/  @!P4 LDG.E.U16 R77, desc[UR16][R22.64] ;  /* 0x00000010164dc981 */ /* 0x0002e2000c1e1500 */
[----:B0-----:R-:W-:-:S03]  /*9700*/  IMAD.WIDE R24, R36, 0x2, R88 ;  /* 0x0000000224187825 */ /* 0x001fc600078e0258 */
[----:B------:R0:W3:Y:S01]  /*9710*/  @!P0 LDG.E.U16 R76, desc[UR16][R20.64] ;  /* 0x00000010144c8981 */ /* 0x0000e2000c1e1500 */
[----:B-1----:R-:W-:Y:S01]  /*9720*/  IMAD R35, R90, 0x7, RZ ;  /* 0x000000075a237824 */ /* 0x002fe200078e02ff */
[----:B------:R-:W-:Y:S01]  /*9730*/  PRMT R68, RZ, 0x7610, R68 ;  /* 0x00007610ff447816 */ /* 0x000fe20000000044 */
[C---:B------:R-:W-:Y:S01]  /*9740*/  IMAD.WIDE R22, R36.reuse, 0x2, R84 ;  /* 0x0000000224167825 */ /* 0x040fe200078e0254 */
[----:B------:R-:W-:Y:S03]  /*9750*/  STL [R1+0x1014], R24 ;  /* 0x0010141801007387 */ /* 0x000fe60000100800 */
[----:B0-----:R-:W-:Y:S01]  /*9760*/  IMAD.WIDE R20, R36, 0x2, R82 ;  /* 0x0000000224147825 */ /* 0x001fe200078e0252 */
[----:B------:R-:W-:Y:S01]  /*9770*/  STL [R1+0x1010], R25 ;  /* 0x0010101901007387 */ /* 0x000fe20000100800 */
[----:B------:R-:W-:Y:S02]  /*9780*/  PRMT R67, RZ, 0x7610, R67 ;  /* 0x00007610ff437816 */ /* 0x000fe40000000043 */
[----:B------:R-:W-:Y:S01]  /*9790*/  IMAD.WIDE R48, R35, 0x2, R86 ;  /* 0x0000000223307825 */ /* 0x000fe200078e0256 */
[----:B------:R-:W-:Y:S01]  /*97a0*/  STL [R1+0x1020], R22 ;  /* 0x0010201601007387 */ /* 0x000fe20000100800 */
[----:B------:R-:W-:-:S02]  /*97b0*/  PRMT R75, RZ, 0x7610, R75 ;  /* 0x00007610ff4b7816 */ /* 0x000fc4000000004b */
[C---:B------:R-:W-:Y:S01]  /*97c0*/  IMAD.WIDE R46, R35.reuse, 0x2, R88 ;  /* 0x00000002232e7825 */ /* 0x040fe200078e0258 */
[----:B------:R-:W-:Y:S01]  /*97d0*/  STL [R1+0x101c], R23 ;  /* 0x00101c1701007387 */ /* 0x000fe20000100800 */
[----:B------:R-:W-:Y:S02]  /*97e0*/  PRMT R74, RZ, 0x7610, R74 ;  /* 0x00007610ff4a7816 */ /* 0x000fe4000000004a */
[----:B------:R-:W-:Y:S01]  /*97f0*/  IMAD R54, R90, 0xf, RZ ;  /* 0x0000000f5a367824 */ /* 0x000fe200078e02ff */
[----:B------:R-:W-:Y:S01]  /*9800*/  STL [R1+0x102c], R20 ;  /* 0x00102c1401007387 */ /* 0x000fe20000100800 */
[----:B------:R-:W-:-:S03]  /*9810*/  IMAD.WIDE R36, R35, 0x2, R84 ;  /* 0x0000000223247825 */ /* 0x000fc600078e0254 */
[----:B------:R-:W-:Y:S01]  /*9820*/  STL [R1+0x1028], R21 ;  /* 0x0010281501007387 */ /* 0x000fe20000100800 */
[----:B------:R-:W-:-:S03]  /*9830*/  PRMT R65, RZ, 0x7610, R65 ;  /* 0x00007610ff417816 */ /* 0x000fc60000000041 */
[----:B------:R0:W-:Y:S01]  /*9840*/  STL.64 [R1+0x5e0], R48 ;  /* 0x0005e03001007387 */ /* 0x0001e20000100a00 */
[----:B------:R-:W-:-:S03]  /*9850*/  PRMT R64, RZ, 0x7610, R64 ;  /* 0x00007610ff407816 */ /* 0x000fc60000000040 */
[----:B------:R0:W3:Y:S01]  /*9860*/  @!P3 LDG.E.U16 R68, desc[UR16][R48.64] ;  /* 0x000000103044b981 */ /* 0x0000e2000c1e1500 */
[----:B------:R-:W-:-:S03]  /*9870*/  ISETP.GT.U32.AND P2, PT, R0, R59, PT ;  /* 0x0000003b0000720c */ /* 0x000fc60003f44070 */
[----:B------:R1:W-:Y:S04]  /*9880*/  STL.64 [R1+0x5d8], R46 ;  /* 0x0005d82e01007387 */ /* 0x0003e80000100a00 */
[----:B------:R1:W3:Y:S01]  /*9890*/  @!P3 LDG.E.U16 R67, desc[UR16][R46.64] ;  /* 0x000000102e43b981 */ /* 0x0002e2000c1e1500 */
[----:B0-----:R-:W-:-:S03]  /*98a0*/  IMAD.WIDE R48, R35, 0x2, R82 ;  /* 0x0000000223307825 */ /* 0x001fc600078e0252 */
[----:B------:R-:W3:Y:S01]  /*98b0*/  LDL.LU R35, [R1+0x7e4] ;  /* 0x0007e40001237983 */ /* 0x000ee20000300800 */
[----:B------:R-:W-:-:S03]  /*98c0*/  PRMT R66, RZ, 0x7610, R66 ;  /* 0x00007610ff427816 */ /* 0x000fc60000000042 */
[----:B------:R-:W3:Y:S01]  /*98d0*/  @!P0 LDG.E.U16 R75, desc[UR16][R32.64] ;  /* 0x00000010204b8981 */ /* 0x000ee2000c1e1500 */
[----:B-1----:R-:W-:-:S03]  /*98e0*/  IMAD.WIDE R46, R54, 0x2, R86 ;  /* 0x00000002362e7825 */ /* 0x002fc600078e0256 */
[----:B------:R-:W3:Y:S01]  /*98f0*/  @!P0 LDG.E.U16 R74, desc[UR16][R30.64] ;  /* 0x000000101e4a8981 */ /* 0x000ee2000c1e1500 */
[----:B------:R-:W-:-:S03]  /*9900*/  ISETP.GT.U32.AND P0, PT, R0, R61, PT ;  /* 0x0000003d0000720c */ /* 0x000fc60003f04070 */
[----:B------:R-:W-:Y:S04]  /*9910*/  STL.64 [R1+0x5d0], R36 ;  /* 0x0005d02401007387 */ /* 0x000fe80000100a00 */
[----:B------:R0:W-:Y:S04]  /*9920*/  STL.64 [R1+0x5c8], R48 ;  /* 0x0005c83001007387 */ /* 0x0001e80000100a00 */
[----:B------:R-:W3:Y:S04]  /*9930*/  LDL.LU R33, [R1+0x7e8] ;  /* 0x0007e80001217983 */ /* 0x000ee80000300800 */
[----:B------:R1:W-:Y:S04]  /*9940*/  STL.64 [R1+0x4e0], R46 ;  /* 0x0004e02e01007387 */ /* 0x0003e80000100a00 */
[----:B------:R-:W3:Y:S01]  /*9950*/  @!P3 LDG.E.U16 R65, desc[UR16][R48.64] ;  /* 0x000000103041b981 */ /* 0x000ee2000c1e1500 */
[----:B------:R-:W-:-:S03]  /*9960*/  PRMT R43, RZ, 0x7610, R43 ;  /* 0x00007610ff2b7816 */ /* 0x000fc6000000002b */
[----:B------:R-:W3:Y:S01]  /*9970*/  @!P5 LDG.E.U16 R64, desc[UR16][R46.64] ;  /* 0x000000102e40d981 */ /* 0x000ee2000c1e1500 */
[----:B------:R-:W-:-:S03]  /*9980*/  PRMT R63, RZ, 0x7610, R63 ;  /* 0x00007610ff3f7816 */ /* 0x000fc6000000003f */
[----:B------:R1:W3:Y:S04]  /*9990*/  @!P3 LDG.E.U16 R66, desc[UR16][R36.64] ;  /* 0x000000102442b981 */ /* 0x0002e8000c1e1500 */
[----:B0-----:R-:W3:Y:S04]  /*99a0*/  LDL.LU.64 R48, [R1+0x10d8] ;  /* 0x0010d80001307983 */ /* 0x001ee80000300a00 */
[----:B-1----:R-:W3:Y:S01]  /*99b0*/  LDL.LU.64 R46, [R1+0x10d0] ;  /* 0x0010d000012e7983 */ /* 0x002ee20000300a00 */
[----:B------:R-:W-:Y:S01]  /*99c0*/  PRMT R72, RZ, 0x7610, R72 ;  /* 0x00007610ff487816 */ /* 0x000fe20000000048 */
[----:B------:R-:W-:Y:S01]  /*99d0*/  IMAD.WIDE R36, R54, 0x2, R88 ;  /* 0x0000000236247825 */ /* 0x000fe200078e0258 */
[C---:B------:R-:W-:Y:S01]  /*99e0*/  ISETP.GT.U32.AND P4, PT, R0.reuse, R60, PT ;  /* 0x0000003c0000720c */ /* 0x040fe20003f84070 */
[----:B------:R-:W3:Y:S02]  /*99f0*/  @!P6 LDG.E.U16 R43, desc[UR16][R20.64] ;  /* 0x00000010142be981 */ /* 0x000ee4000c1e1500 */
[--C-:B------:R-:W-:Y:S01]  /*9a00*/  @!P2 IMAD.IADD R59, R59, 0x1, -R0.reuse ;  /* 0x000000013b3ba824 */ /* 0x100fe200078e0a00 */
[----:B------:R-:W-:Y:S01]  /*9a10*/  ISETP.GT.U32.AND P2, PT, R0, R62, PT ;  /* 0x0000003e0000720c */ /* 0x000fe20003f44070 */
[----:B------:R0:W-:Y:S01]  /*9a20*/  STL.64 [R1+0x4d8], R36 ;  /* 0x0004d82401007387 */ /* 0x0001e20000100a00 */
[----:B------:R-:W-:Y:S01]  /*9a30*/  ISETP.GE.AND P3, PT, R3, RZ, PT ;  /* 0x000000ff0300720c */ /* 0x000fe20003f66270 */
[----:B------:R-:W-:-:S02]  /*9a40*/  @!P0 IMAD.IADD R61, R61, 0x1, -R0 ;  /* 0x000000013d3d8824 */ /* 0x000fc400078e0a00 */
[----:B------:R-:W3:Y:S04]  /*9a50*/  @!P5 LDG.E.U16 R63, desc[UR16][R36.64] ;  /* 0x00000010243fd981 */ /* 0x000ee8000c1e1500 */
[----:B------:R-:W3:Y:S04]  /*9a60*/  LDL.LU R21, [R1+0x7ec] ;  /* 0x0007ec0001157983 */ /* 0x000ee80000300800 */
[----:B------:R-:W3:Y:S04]  /*9a70*/  @!P6 LDG.E.U16 R72, desc[UR16][R26.64] ;  /* 0x000000101a48e981 */ /* 0x000ee8000c1e1500 */
[----:B0-----:R-:W3:Y:S04]  /*9a80*/  LDL.LU.64 R36, [R1+0x10c8] ;  /* 0x0010c80001247983 */ /* 0x001ee80000300a00 */
[----:B------:R-:W3:Y:S01]  /*9a90*/  LDL.LU R27, [R1+0x7f0] ;  /* 0x0007f000011b7983 */ /* 0x000ee20000300800 */
[----:B------:R-:W-:-:S02]  /*9aa0*/  @!P4 IMAD.IADD R60, R60, 0x1, -R0 ;  /* 0x000000013c3cc824 */ /* 0x000fc400078e0a00 */
[----:B------:R-:W-:Y:S02]  /*9ab0*/  @!P2 IMAD.IADD R62, R62, 0x1, -R0 ;  /* 0x000000013e3ea824 */ /* 0x000fe400078e0a00 */
[----:B------:R-:W-:Y:S01]  /*9ac0*/  @!P3 IMAD.MOV R50, RZ, RZ, -R50 ;  /* 0x000000ffff32b224 */ /* 0x000fe200078e0a32 */
[----:B----4-:R-:W-:Y:S02]  /*9ad0*/  ISETP.GE.AND P0, PT, R29, RZ, PT ;  /* 0x000000ff1d00720c */ /* 0x010fe40003f06270 */
[----:B------:R-:W4:Y:S01]  /*9ae0*/  LDL.LU R29, [R1+0x7f4] ;  /* 0x0007f400011d7983 */ /* 0x000f220000300800 */
[----:B--2---:R-:W-:Y:S01]  /*9af0*/  ISETP.GE.AND P4, PT, R41, RZ, PT ;  /* 0x000000ff2900720c */ /* 0x004fe20003f86270 */
[----:B------:R-:W-:Y:S01]  /*9b00*/  IMAD.MOV.U32 R41, RZ, RZ, R6 ;  /* 0x000000ffff297224 */ /* 0x000fe200078e0006 */
[----:B---3--:R-:W-:Y:S02]  /*9b10*/  ISETP.GE.AND P2, PT, R55, RZ, PT ;  /* 0x000000ff3700720c */ /* 0x008fe40003f46270 */
[----:B------:R-:W2:Y:S01]  /*9b20*/  LDL.LU R55, [R1+0x7f8] ;  /* 0x0007f80001377983 */ /* 0x000ea20000300800 */
[----:B------:R-:W-:-:S05]  /*9b30*/  ISETP.GE.AND P3, PT, R57, RZ, PT ;  /* 0x000000ff3900720c */ /* 0x000fca0003f66270 */
[----:B------:R-:W-:Y:S01]  /*9b40*/  @!P0 IMAD.MOV R41, RZ, RZ, -R41 ;  /* 0x000000ffff298224 */ /* 0x000fe200078e0a29 */
[----:B------:R-:W3:Y:S01]  /*9b50*/  LDL.LU R57, [R1+0x7fc] ;  /* 0x0007fc0001397983 */ /* 0x000ee20000300800 */
[----:B------:R-:W-:-:S03]  /*9b60*/  ISETP.GE.AND P0, PT, R56, RZ, PT ;  /* 0x000000ff3800720c */ /* 0x000fc60003f06270 */
[----:B------:R-:W4:Y:S01]  /*9b70*/  LDL.LU R56, [R1+0x800] ;  /* 0x0008000001387983 */ /* 0x000f220000300800 */
[----:B------:R-:W-:Y:S01]  /*9b80*/  PRMT R71, RZ, 0x7610, R71 ;  /* 0x00007610ff477816 */ /* 0x000fe20000000047 */
[----:B------:R-:W-:-:S05]  /*9b90*/  @!P4 IMAD.MOV R52, RZ, RZ, -R52 ;  /* 0x000000ffff34c224 */ /* 0x000fca00078e0a34 */
[----:B------:R0:W4:Y:S01]  /*9ba0*/  @!P6 LDG.E.U16 R71, desc[UR16][R24.64] ;  /* 0x000000101847e981 */ /* 0x000122000c1e1500 */
[----:B------:R-:W-:Y:S01]  /*9bb0*/  ISETP.GE.AND P4, PT, R35, RZ, PT ;  /* 0x000000ff2300720c */ /* 0x000fe20003f86270 */
[----:B0-----:R-:W-:Y:S02]  /*9bc0*/  IMAD.MOV.U32 R25, RZ, RZ, R47 ;  /* 0x000000ffff197224 */ /* 0x001fe400078e002f */
[----:B------:R-:W4:Y:S02]  /*9bd0*/  LDL.LU R47, [R1+0x10c4] ;  /* 0x0010c400012f7983 */ /* 0x000f240000300800 */
[----:B------:R-:W-:Y:S01]  /*9be0*/  @!P2 IMAD.MOV R25, RZ, RZ, -R25 ;  /* 0x000000ffff19a224 */ /* 0x000fe200078e0a19 */
[----:B------:R-:W-:Y:S01]  /*9bf0*/  ISETP.GE.AND P2, PT, R33, RZ, PT ;  /* 0x000000ff2100720c */ /* 0x000fe20003f46270 */
[----:B------:R-:W4:Y:S01]  /*9c00*/  LDL.LU R35, [R1+0x804] ;  /* 0x0008040001237983 */ /* 0x000f220000300800 */
[----:B------:R-:W-:-:S03]  /*9c10*/  @!P3 IMAD.MOV R49, RZ, RZ, -R49 ;  /* 0x000000ffff31b224 */ /* 0x000fc600078e0a31 */
[----:B------:R-:W4:Y:S01]  /*9c20*/  LDL.LU R33, [R1+0x808] ;  /* 0x0008080001217983 */ /* 0x000f220000300800 */
[----:B------:R-:W-:-:S03]  /*9c30*/  @!P0 IMAD.MOV R46, RZ, RZ, -R46 ;  /* 0x000000ffff2e8224 */ /* 0x000fc600078e0a2e */
[----:B------:R-:W4:Y:S01]  /*9c40*/  LDL.LU R0, [R1+0x80c] ;  /* 0x00080c0001007983 */ /* 0x000f220000300800 */
[----:B------:R-:W-:-:S03]  /*9c50*/  ISETP.GE.AND P3, PT, R21, RZ, PT ;  /* 0x000000ff1500720c */ /* 0x000fc60003f66270 */
[----:B------:R-:W4:Y:S01]  /*9c60*/  LDL.LU R3, [R1+0x810] ;  /* 0x0008100001037983 */ /* 0x000f220000300800 */
[----:B------:R-:W-:Y:S01]  /*9c70*/  ISETP.GE.AND P0, PT, R27, RZ, PT ;  /* 0x000000ff1b00720c */ /* 0x000fe20003f06270 */
[----:B------:R-:W-:Y:S02]  /*9c80*/  IMAD.MOV.U32 R27, RZ, RZ, R51 ;  /* 0x000000ffff1b7224 */ /* 0x000fe400078e0033 */
[----:B------:R-:W4:Y:S06]  /*9c90*/  LDL.LU R51, [R1+0x10c0] ;  /* 0x0010c00001337983 */ /* 0x000f2c0000300800 */
[----:B------:R-:W-:-:S02]  /*9ca0*/  @!P3 IMAD.MOV R42, RZ, RZ, -R42 ;  /* 0x000000ffff2ab224 */ /* 0x000fc400078e0a2a */
[----:B------:R-:W-:Y:S01]  /*9cb0*/  @!P2 IMAD.MOV R27, RZ, RZ, -R27 ;  /* 0x000000ffff1ba224 */ /* 0x000fe200078e0a1b */
[----:B------:R-:W4:Y:S01]  /*9cc0*/  LDL.LU R21, [R1+0x814] ;  /* 0x0008140001157983 */ /* 0x000f220000300800 */
[----:B------:R-:W-:Y:S01]  /*9cd0*/  @!P0 IMAD.MOV R45, RZ, RZ, -R45 ;  /* 0x000000ffff2d8224 */ /* 0x000fe200078e0a2d */
[----:B--2---:R-:W-:Y:S02]  /*9ce0*/  ISETP.GE.AND P2, PT, R55, RZ, PT ;  /* 0x000000ff3700720c */ /* 0x004fe40003f46270 */
[----:B------:R-:W2:Y:S01]  /*9cf0*/  LDL.LU R55, [R1+0x818] ;  /* 0x0008180001377983 */ /* 0x000ea20000300800 */
[----:B---3--:R-:W-:-:S03]  /*9d00*/  ISETP.GE.AND P3, PT, R57, RZ, PT ;  /* 0x000000ff3900720c */ /* 0x008fc60003f66270 */
[----:B------:R-:W3:Y:S01]  /*9d10*/  LDL.LU R57, [R1+0x81c] ;  /* 0x00081c0001397983 */ /* 0x000ee20000300800 */
[----:B----4-:R-:W-:-:S03]  /*9d20*/  ISETP.GE.AND P0, PT, R56, RZ, PT ;  /* 0x000000ff3800720c */ /* 0x010fc60003f06270 */
[----:B------:R-:W4:Y:S01]  /*9d30*/  LDL.LU R56, [R1+0x820] ;  /* 0x0008200001387983 */ /* 0x000f220000300800 */
[----:B------:R-:W-:Y:S01]  /*9d40*/  @!P4 IMAD.MOV R48, RZ, RZ, -R48 ;  /* 0x000000ffff30c224 */ /* 0x000fe200078e0a30 */
[----:B------:R-:W-:Y:S01]  /*9d50*/  ISETP.GE.AND P4, PT, R29, RZ, PT ;  /* 0x000000ff1d00720c */ /* 0x000fe20003f86270 */
[----:B------:R-:W-:Y:S02]  /*9d60*/  IMAD.MOV.U32 R29, RZ, RZ, R53 ;  /* 0x000000ffff1d7224 */ /* 0x000fe400078e0035 */
[----:B------:R-:W4:Y:S02]  /*9d70*/  LDL.LU R53, [R1+0x10bc] ;  /* 0x0010bc0001357983 */ /* 0x000f240000300800 */
[----:B------:R-:W-:-:S08]  /*9d80*/  @!P2 IMAD.MOV R29, RZ, RZ, -R29 ;  /* 0x000000ffff1da224 */ /* 0x000fd000078e0a1d */
[----:B------:R-:W-:Y:S01]  /*9d90*/  @!P4 IMAD.MOV R39, RZ, RZ, -R39 ;  /* 0x000000ffff27c224 */ /* 0x000fe200078e0a27 */
[----:B------:R-:W-:Y:S01]  /*9da0*/  ISETP.GE.AND P4, PT, R35, RZ, PT ;  /* 0x000000ff2300720c */ /* 0x000fe20003f86270 */
[----:B------:R-:W-:Y:S02]  /*9db0*/  IMAD.MOV.U32 R35, RZ, RZ, R5 ;  /* 0x000000ffff237224 */ /* 0x000fe400078e0005 */
[----:B------:R-:W4:Y:S01]  /*9dc0*/  LDL.LU R5, [R1+0x824] ;  /* 0x0008240001057983 */ /* 0x000f220000300800 */
[----:B------:R-:W-:Y:S01]  /*9dd0*/  ISETP.GE.AND P2, PT, R33, RZ, PT ;  /* 0x000000ff2100720c */ /* 0x000fe20003f46270 */
[----:B------:R-:W-:Y:S02]  /*9de0*/  IMAD.MOV.U32 R33, RZ, RZ, R93 ;  /* 0x000000ffff217224 */ /* 0x000fe400078e005d */
[----:B------:R-:W-:Y:S01]  /*9df0*/  @!P3 IMAD.MOV R35, RZ, RZ, -R35 ;  /* 0x000000ffff23b224 */ /* 0x000fe200078e0a23 */
[----:B------:R-:W-:Y:S01]  /*9e00*/  ISETP.GE.AND P3, PT, R0, RZ, PT ;  /* 0x000000ff0000720c */ /* 0x000fe20003f66270 */
[----:B------:R-:W-:Y:S01]  /*9e10*/  @!P0 IMAD.MOV R33, RZ, RZ, -R33 ;  /* 0x000000ffff218224 */ /* 0x000fe200078e0a21 */
[----:B------:R-:W4:Y:S01]  /*9e20*/  LDL.LU R6, [R1+0x830] ;  /* 0x0008300001067983 */ /* 0x000f220000300800 */
[----:B------:R-:W-:Y:S01]  /*9e30*/  ISETP.GE.AND P0, PT, R3, RZ, PT ;  /* 0x000000ff0300720c */ /* 0x000fe20003f06270 */
[----:B------:R-:W-:-:S02]  /*9e40*/  IMAD.MOV.U32 R93, RZ, RZ, R92 ;  /* 0x000000ffff5d7224 */ /* 0x000fc400078e005c */
[----:B------:R-:W4:Y:S01]  /*9e50*/  LDL.LU R0, [R1+0x834] ;  /* 0x0008340001007983 */ /* 0x000f220000300800 */
[----:B------:R-:W-:Y:S02]  /*9e60*/  IMAD.MOV.U32 R92, RZ, RZ, R18 ;  /* 0x000000ffff5c7224 */ /* 0x000fe400078e0012 */
[----:B------:R-:W-:Y:S01]  /*9e70*/  IMAD.MOV.U32 R18, RZ, RZ, R17 ;  /* 0x000000ffff127224 */ /* 0x000fe200078e0011 */
[----:B------:R-:W4:Y:S01]  /*9e80*/  LDL.LU R3, [R1+0x838] ;  /* 0x0008380001037983 */ /* 0x000f220000300800 */
[----:B------:R-:W-:Y:S02]  /*9e90*/  @!P4 IMAD.MOV R93, RZ, RZ, -R93 ;  /* 0x000000ffff5dc224 */ /* 0x000fe400078e0a5d */
[----:B------:R-:W-:Y:S02]  /*9ea0*/  @!P2 IMAD.MOV R19, RZ, RZ, -R19 ;  /* 0x000000ffff13a224 */ /* 0x000fe400078e0a13 */
[----:B------:R-:W-:Y:S02]  /*9eb0*/  @!P3 IMAD.MOV R92, RZ, RZ, -R92 ;  /* 0x000000ffff5cb224 */ /* 0x000fe400078e0a5c */
[----:B------:R-:W-:-:S02]  /*9ec0*/  @!P0 IMAD.MOV R18, RZ, RZ, -R18 ;  /* 0x000000ffff128224 */ /* 0x000fc400078e0a12 */
[----:B------:R-:W-:Y:S01]  /*9ed0*/  IMAD.MOV.U32 R17, RZ, RZ, R16 ;  /* 0x000000ffff117224 */ /* 0x000fe200078e0010 */
[----:B------:R-:W-:Y:S02]  /*9ee0*/  ISETP.GE.AND P4, PT, R21, RZ, PT ;  /* 0x000000ff1500720c */ /* 0x000fe40003f86270 */
[----:B------:R-:W4:Y:S01]  /*9ef0*/  LDL.LU R21, [R1+0x83c] ;  /* 0x00083c0001157983 */ /* 0x000f220000300800 */
[----:B------:R-:W-:Y:S01]  /*9f00*/  IMAD.MOV.U32 R16, RZ, RZ, R15 ;  /* 0x000000ffff107224 */ /* 0x000fe200078e000f */
[----:B--2---:R-:W-:Y:S02]  /*9f10*/  ISETP.GE.AND P2, PT, R55, RZ, PT ;  /* 0x000000ff3700720c */ /* 0x004fe40003f46270 */
[----:B------:R-:W2:Y:S01]  /*9f20*/  LDL.LU R55, [R1+0x840] ;  /* 0x0008400001377983 */ /* 0x000ea20000300800 */
[----:B---3--:R-:W-:-:S03]  /*9f30*/  ISETP.GE.AND P3, PT, R57, RZ, PT ;  /* 0x000000ff3900720c */ /* 0x008fc60003f66270 */
[----:B------:R-:W3:Y:S01]  /*9f40*/  LDL.LU R57, [R1+0x844] ;  /* 0x0008440001397983 */ /* 0x000ee20000300800 */
[----:B----4-:R-:W-:-:S03]  /*9f50*/  ISETP.GE.AND P0, PT, R56, RZ, PT ;  /* 0x000000ff3800720c */ /* 0x010fc60003f06270 */
[----:B------:R-:W4:Y:S04]  /*9f60*/  LDL.LU R56, [R1+0x848] ;  /* 0x0008480001387983 */ /* 0x000f280000300800 */
[----:B------:R-:W2:Y:S01]  /*9f70*/  LDL.LU R15, [R1+0x828] ;  /* 0x00082800010f7983 */ /* 0x000ea20000300800 */
[----:B------:R-:W-:Y:S02]  /*9f80*/  @!P4 IMAD.MOV R17, RZ, RZ, -R17 ;  /* 0x000000ffff11c224 */ /* 0x000fe400078e0a11 */
[----:B------:R-:W-:Y:S01]  /*9f90*/  @!P2 IMAD.MOV R16, RZ, RZ, -R16 ;  /* 0x000000ffff10a224 */ /* 0x000fe200078e0a10 */
[----:B------:R-:W-:Y:S02]  /*9fa0*/  ISETP.GE.AND P4, PT, R5, RZ, PT ;  /* 0x000000ff0500720c */ /* 0x000fe40003f86270 */
[----:B------:R-:W3:Y:S01]  /*9fb0*/  LDL.LU R5, [R1+0x10b8] ;  /* 0x0010b80001057983 */ /* 0x000ee20000300800 */
[----:B--2---:R-:W-:Y:S01]  /*9fc0*/  ISETP.GE.AND P2, PT, R15, RZ, PT ;  /* 0x000000ff0f00720c */ /* 0x004fe20003f46270 */
[----:B------:R-:W-:-:S02]  /*9fd0*/  IMAD.MOV.U32 R15, RZ, RZ, R13 ;  /* 0x000000ffff0f7224 */ /* 0x000fc400078e000d */
[----:B------:R-:W2:Y:S01]  /*9fe0*/  LDL.LU R13, [R1+0x82c] ;  /* 0x00082c00010d7983 */ /* 0x000ea20000300800 */
[----:B------:R-:W-:Y:S02]  /*9ff0*/  @!P3 IMAD.MOV R14, RZ, RZ, -R14 ;  /* 0x000000ffff0eb224 */ /* 0x000fe400078e0a0e */
[----:B------:R-:W-:Y:S01]  /*a000*/  @!P0 IMAD.MOV R15, RZ, RZ, -R15 ;  /* 0x000000ffff0f8224 */ /* 0x000fe200078e0a0f */
[----:B------:R-:W-:Y:S02]  /*a010*/  ISETP.GE.AND P0, PT, R6, RZ, PT ;  /* 0x000000ff0600720c */ /* 0x000fe40003f06270 */
[----:B------:R-:W-:-:S11]  /*a020*/  PRMT R51, RZ, 0x7610, R51 ;  /* 0x00007610ff337816 */ /* 0x000fd60000000033 */
[----:B------:R-:W-:Y:S01]  /*a030*/  @!P0 IMAD.MOV R9, RZ, RZ, -R9 ;  /* 0x000000ffff098224 */ /* 0x000fe200078e0a09 */
[----:B------:R-:W-:Y:S02]  /*a040*/  ISETP.GE.AND P0, PT, R55, RZ, PT ;  /* 0x000000ff3700720c */ /* 0x000fe40003f06270 */
[----:B--2---:R-:W-:Y:S01]  /*a050*/  ISETP.GE.AND P3, PT, R13, RZ, PT ;  /* 0x000000ff0d00720c */ /* 0x004fe20003f66270 */
[----:B------:R-:W-:Y:S02]  /*a060*/  IMAD.MOV.U32 R13, RZ, RZ, R12 ;  /* 0x000000ffff0d7224 */ /* 0x000fe400078e000c */
[----:B------:R-:W-:Y:S02]  /*a070*/  IMAD.MOV.U32 R12, RZ, RZ, R11 ;  /* 0x000000ffff0c7224 */ /* 0x000fe400078e000b */
[----:B------:R-:W-:Y:S01]  /*a080*/  @!P4 IMAD.MOV R13, RZ, RZ, -R13 ;  /* 0x000000ffff0dc224 */ /* 0x000fe200078e0a0d */
[----:B------:R-:W-:Y:S01]  /*a090*/  ISETP.GE.AND P4, PT, R0, RZ, PT ;  /* 0x000000ff0000720c */ /* 0x000fe20003f86270 */
[----:B------:R-:W-:Y:S01]  /*a0a0*/  @!P2 IMAD.MOV R12, RZ, RZ, -R12 ;  /* 0x000000ffff0ca224 */ /* 0x000fe200078e0a0c */
[----:B------:R-:W-:Y:S01]  /*a0b0*/  ISETP.GE.AND P2, PT, R3, RZ, PT ;  /* 0x000000ff0300720c */ /* 0x000fe20003f46270 */
[----:B------:R-:W-:-:S02]  /*a0c0*/  IMAD.MOV.U32 R11, RZ, RZ, R10 ;  /* 0x000000ffff0b7224 */ /* 0x000fc400078e000a */
[----:B------:R-:W-:Y:S02]  /*a0d0*/  IMAD.MOV.U32 R10, RZ, RZ, R8 ;  /* 0x000000ffff0a7224 */ /* 0x000fe400078e0008 */
[----:B------:R-:W-:-:S06]  /*a0e0*/  IMAD.MOV.U32 R8, RZ, RZ, R7 ;  /* 0x000000ffff087224 */ /* 0x000fcc00078e0007 */
[----:B------:R-:W-:Y:S01]  /*a0f0*/  @!P4 IMAD.MOV R10, RZ, RZ, -R10 ;  /* 0x000000ffff0ac224 */ /* 0x000fe200078e0a0a */
[----:B---3--:R-:W-:Y:S01]  /*a100*/  ISETP.GE.AND P4, PT, R57, RZ, PT ;  /* 0x000000ff3900720c */ /* 0x008fe20003f86270 */
[----:B------:R-:W-:Y:S01]  /*a110*/  @!P2 IMAD.MOV R8, RZ, RZ, -R8 ;  /* 0x000000ffff08a224 */ /* 0x000fe200078e0a08 */
[----:B----4-:R-:W-:Y:S01]  /*a120*/  ISETP.GE.AND P2, PT, R56, RZ, PT ;  /* 0x000000ff3800720c */ /* 0x010fe20003f46270 */
[----:B------:R-:W-:-:S04]  /*a130*/  IMAD.WIDE R56, R54, 0x2, R84 ;  /* 0x0000000236387825 */ /* 0x000fc800078e0254 */
[----:B------:R-:W-:-:S05]  /*a140*/  IMAD.WIDE R54, R54, 0x2, R82 ;  /* 0x0000000236367825 */ /* 0x000fca00078e0252 */
[----:B------:R-:W2:Y:S01]  /*a150*/  @!P5 LDG.E.U16 R51, desc[UR16][R54.64] ;  /* 0x000000103633d981 */ /* 0x000ea2000c1e1500 */
[----:B------:R-:W-:Y:S01]  /*a160*/  @!P3 IMAD.MOV R11, RZ, RZ, -R11 ;  /* 0x000000ffff0bb224 */ /* 0x000fe200078e0a0b */
[----:B------:R-:W-:Y:S02]  /*a170*/  ISETP.GE.AND P3, PT, R21, RZ, PT ;  /* 0x000000ff1500720c */ /* 0x000fe40003f66270 */
[----:B------:R-:W-:Y:S01]  /*a180*/  SHF.R.S32.HI R0, RZ, 0x6, R80 ;  /* 0x00000006ff007819 */ /* 0x000fe20000011450 */
[----:B------:R-:W-:-:S03]  /*a190*/  VIADD R21, R58, 0xffffffe8 ;  /* 0xffffffe83a157836 */ /* 0x000fc60000000000 */
[----:B------:R-:W-:Y:S01]  /*a1a0*/  SGXT R0, R0, 0x1 ;  /* 0x000000010000781a */ /* 0x000fe20000000200 */
[----:B------:R-:W-:-:S03]  /*a1b0*/  IMAD.MOV.U32 R7, RZ, RZ, R59 ;  /* 0x000000ffff077224 */ /* 0x000fc600078e003b */
[----:B------:R-:W-:Y:S01]  /*a1c0*/  LOP3.LUT R0, R4, 0x90, R0, 0x78, !PT ;  /* 0x0000009004007812 */ /* 0x000fe200078e7800 */
[----:B------:R-:W-:Y:S02]  /*a1d0*/  IMAD.MOV.U32 R4, RZ, RZ, R60 ;  /* 0x000000ffff047224 */ /* 0x000fe400078e003c */
[----:B------:R-:W-:Y:S01]  /*a1e0*/  @!P3 IMAD.MOV R7, RZ, RZ, -R7 ;  /* 0x000000ffff07b224 */ /* 0x000fe200078e0a07 */
[----:B------:R-:W-:Y:S01]  /*a1f0*/  ISETP.GE.U32.AND P3, PT, R21, 0x7fffffa9, PT ;  /* 0x7fffffa91500780c */ /* 0x000fe20003f66070 */
[----:B------:R-:W-:Y:S02]  /*a200*/  VIADD R3, R58, 0xffffffe0 ;  /* 0xffffffe03a037836 */ /* 0x000fe40000000000 */
[----:B------:R-:W-:Y:S02]  /*a210*/  IMAD.MOV.U32 R6, RZ, RZ, R61 ;  /* 0x000000ffff067224 */ /* 0x000fe400078e003d */
[----:B------:R-:W-:Y:S01]  /*a220*/  @!P4 IMAD.MOV R4, RZ, RZ, -R4 ;  /* 0x000000ffff04c224 */ /* 0x000fe200078e0a04 */
[----:B------:R-:W-:Y:S01]  /*a230*/  ISETP.NE.AND P4, PT, R5, RZ, PT ;  /* 0x000000ff0500720c */ /* 0x000fe20003f85270 */
[----:B------:R-:W-:Y:S01]  /*a240*/  STL [R1+0x1034], R0 ;  /* 0x0010340001007387 */ /* 0x000fe20000100800 */
[----:B------:R-:W-:Y:S01]  /*a250*/  LOP3.LUT R5, RZ, R5, RZ, 0x33, !PT ;  /* 0x00000005ff057212 */ /* 0x000fe200078e33ff */
[----:B------:R-:W-:Y:S01]  /*a260*/  @!P0 IMAD.MOV R6, RZ, RZ, -R6 ;  /* 0x000000ffff068224 */ /* 0x000fe200078e0a06 */
[----:B------:R-:W-:Y:S01]  /*a270*/  ISETP.GE.U32.AND P0, PT, R3, 0x7fffffa1, PT ;  /* 0x7fffffa10300780c */ /* 0x000fe20003f06070 */
[----:B------:R-:W-:Y:S01]  /*a280*/  IMAD R21, R90, 0x17, RZ ;  /* 0x000000175a157824 */ /* 0x000fe200078e02ff */
[----:B------:R-:W-:Y:S01]  /*a290*/  STL.64 [R1+0xd0], R56 ;  /* 0x0000d03801007387 */ /* 0x000fe20000100a00 */
[----:B------:R-:W-:Y:S01]  /*a2a0*/  IMAD.MOV.U32 R3, RZ, RZ, R62 ;  /* 0x000000ffff037224 */ /* 0x000fe200078e003e */
[----:B------:R-:W-:-:S02]  /*a2b0*/  PRMT R47, RZ, 0x7610, R47 ;  /* 0x00007610ff2f7816 */ /* 0x000fc4000000002f */
[----:B------:R-:W-:Y:S01]  /*a2c0*/  STL.64 [R1+0xc8], R54 ;  /* 0x0000c83601007387 */ /* 0x000fe20000100a00 */
[----:B------:R-:W-:-:S03]  /*a2d0*/  SEL R62, R5, R50, !P4 ;  /* 0x00000032053e7207 */ /* 0x000fc60006000000 */
[----:B--2---:R0:W-:Y:S02]  /*a2e0*/  STL [R1+0x740], R51 ;  /* 0x0007403301007387 */ /* 0x0041e40000100800 */
[----:B0-----:R-:W-:-:S05]  /*a2f0*/  IMAD.WIDE R50, R21, 0x2, R86 ;  /* 0x0000000215327825 */ /* 0x001fca00078e0256 */
[----:B------:R0:W2:Y:S01]  /*a300*/  @!P3 LDG.E.U16 R47, desc[UR16][R50.64] ;  /* 0x00000010322fb981 */ /* 0x0000a2000c1e1500 */
[----:B------:R-:W-:Y:S02]  /*a310*/  PRMT R44, RZ, 0x7610, R44 ;  /* 0x00007610ff2c7816 */ /* 0x000fe4000000002c */
[----:B------:R-:W-:Y:S01]  /*a320*/  SEL R60, R5, R46, !P4 ;  /* 0x0000002e053c7207 */ /* 0x000fe20006000000 */
[----:B------:R0:W-:Y:S01]  /*a330*/  STL.64 [R1+0xc0], R50 ;  /* 0x0000c03201007387 */ /* 0x0001e20000100a00 */
[----:B------:R-:W-:Y:S02]  /*a340*/  PRMT R31, RZ, 0x7610, R31 ;  /* 0x00007610ff1f7816 */ /* 0x000fe4000000001f */
[----:B------:R-:W-:Y:S02]  /*a350*/  PRMT R53, RZ, 0x7610, R53 ;  /* 0x00007610ff357816 */ /* 0x000fe40000000035 */
[----:B------:R-:W-:-:S04]  /*a360*/  PRMT R0, RZ, 0x7610, R0 ;  /* 0x00007610ff007816 */ /* 0x000fc80000000000 */
[----:B------:R-:W3:Y:S01]  /*a370*/  @!P5 LDG.E.U16 R53, desc[UR16][R56.64] ;  /* 0x000000103835d981 */ /* 0x000ee2000c1e1500 */
[----:B0-----:R-:W-:-:S05]  /*a380*/  IMAD.WIDE R50, R21, 0x2, R82 ;  /* 0x0000000215327825 */ /* 0x001fca00078e0252 */
[----:B------:R-:W4:Y:S04]  /*a390*/  @!P3 LDG.E.U16 R0, desc[UR16][R50.64] ;  /* 0x000000103200b981 */ /* 0x000f28000c1e1500 */
[----:B--2---:R0:W-:Y:S02]  /*a3a0*/  STL [R1+0x748], R47 ;  /* 0x0007482f01007387 */ /* 0x0041e40000100800 */
[----:B0-----:R-:W-:-:S05]  /*a3b0*/  IMAD.WIDE R46, R21, 0x2, R88 ;  /* 0x00000002152e7825 */ /* 0x001fca00078e0258 */
[----:B------:R0:W-:Y:S04]  /*a3c0*/  STL.64 [R1+0xb8], R46 ;  /* 0x0000b82e01007387 */ /* 0x0001e80000100a00 */
[----:B------:R0:W2:Y:S02]  /*a3d0*/  @!P3 LDG.E.U16 R44, desc[UR16][R46.64] ;  /* 0x000000102e2cb981 */ /* 0x0000a4000c1e1500 */
[----:B0-----:R-:W-:-:S05]  /*a3e0*/  IMAD.WIDE R46, R21, 0x2, R84 ;  /* 0x00000002152e7825 */ /* 0x001fca00078e0254 */
[----:B------:R-:W3:Y:S01]  /*a3f0*/  @!P3 LDG.E.U16 R31, desc[UR16][R46.64] ;  /* 0x000000102e1fb981 */ /* 0x000ee2000c1e1500 */
[----:B------:R-:W-:Y:S02]  /*a400*/  PRMT R70, RZ, 0x7610, R70 ;  /* 0x00007610ff467816 */ /* 0x000fe40000000046 */
[C---:B------:R-:W-:Y:S01]  /*a410*/  SEL R55, R5.reuse, R93, !P4 ;  /* 0x0000005d05377207 */ /* 0x040fe20006000000 */
[----:B------:R-:W-:Y:S01]  /*a420*/  IMAD R93, R90, 0x1f, RZ ;  /* 0x0000001f5a5d7824 */ /* 0x000fe200078e02ff */
[C---:B------:R-:W-:Y:S02]  /*a430*/  SEL R56, R5.reuse, R33, !P4 ;  /* 0x0000002105387207 */ /* 0x040fe40006000000 */
[----:B------:R-:W-:Y:S01]  /*a440*/  PRMT R37, RZ, 0x7610, R37 ;  /* 0x00007610ff257816 */ /* 0x000fe20000000025 */
[----:B------:R0:W4:Y:S01]  /*a450*/  @!P6 LDG.E.U16 R70, desc[UR16][R22.64] ;  /* 0x000000101646e981 */ /* 0x000122000c1e1500 */
[C---:B------:R-:W-:Y:S02]  /*a460*/  SEL R33, R5.reuse, R16, !P4 ;  /* 0x0000001005217207 */ /* 0x040fe40006000000 */
[----:B0-----:R-:W-:Y:S01]  /*a470*/  PRMT R23, RZ, 0x7610, R23 ;  /* 0x00007610ff177816 */ /* 0x001fe20000000017 */
[----:B--2---:R0:W-:Y:S04]  /*a480*/  STL [R1+0x750], R44 ;  /* 0x0007502c01007387 */ /* 0x0041e80000100800 */
[----:B------:R-:W-:Y:S01]  /*a490*/  STL.64 [R1+0xb0], R46 ;  /* 0x0000b02e01007387 */ /* 0x000fe20000100a00 */
[----:B0-----:R-:W-:-:S03]  /*a4a0*/  SEL R44, R5, R35, !P4 ;  /* 0x00000023052c7207 */ /* 0x001fc60006000000 */
[----:B---3--:R-:W-:Y:S01]  /*a4b0*/  STL [R1+0x754], R31 ;  /* 0x0007541f01007387 */ /* 0x008fe20000100800 */
[----:B------:R-:W-:-:S03]  /*a4c0*/  SEL R35, R5, R12, !P4 ;  /* 0x0000000c05237207 */ /* 0x000fc60006000000 */
[----:B------:R0:W-:Y:S04]  /*a4d0*/  STL [R1+0x744], R53 ;  /* 0x0007443501007387 */ /* 0x0001e80000100800 */
[----:B------:R-:W-:Y:S04]  /*a4e0*/  STL.64 [R1+0xa8], R50 ;  /* 0x0000a83201007387 */ /* 0x000fe80000100a00 */
[----:B----4-:R1:W-:Y:S01]  /*a4f0*/  STL [R1+0x75c], R0 ;  /* 0x00075c0001007387 */ /* 0x0103e20000100800 */
[----:B0-----:R-:W-:Y:S01]  /*a500*/  SEL R53, R5, R17, !P4 ;  /* 0x0000001105357207 */ /* 0x001fe20006000000 */
[----:B------:R-:W-:-:S05]  /*a510*/  IMAD.WIDE R16, R93, 0x2, R86 ;  /* 0x000000025d107825 */ /* 0x000fca00078e0256 */
[----:B------:R-:W2:Y:S01]  /*a520*/  @!P0 LDG.E.U16 R37, desc[UR16][R16.64] ;  /* 0x0000001010258981 */ /* 0x000ea2000c1e1500 */
[----:B-1----:R-:W-:Y:S01]  /*a530*/  SEL R0, R5, R13, !P4 ;  /* 0x0000000d05007207 */ /* 0x002fe20006000000 */
[----:B------:R-:W-:-:S05]  /*a540*/  IMAD.WIDE R12, R93, 0x2, R88 ;  /* 0x000000025d0c7825 */ /* 0x000fca00078e0258 */
[----:B------:R-:W3:Y:S01]  /*a550*/  @!P0 LDG.E.U16 R23, desc[UR16][R12.64] ;  /* 0x000000100c178981 */ /* 0x000ee2000c1e1500 */
[C---:B------:R-:W-:Y:S02]  /*a560*/  SEL R46, R5.reuse, R92, !P4 ;  /* 0x0000005c052e7207 */ /* 0x040fe40006000000 */
[----:B------:R-:W0:Y:S01]  /*a570*/  LDC R92, c[0x0][0x3a0] ;  /* 0x0000e800ff5c7b82 */ /* 0x000e220000000800 */
[----:B------:R-:W-:Y:S01]  /*a580*/  @!P2 IMAD.MOV R3, RZ, RZ, -R3 ;  /* 0x000000ffff03a224 */ /* 0x000fe200078e0a03 */
[----:B------:R-:W-:Y:S01]  /*a590*/  STL.64 [R1+0xa0], R16 ;  /* 0x0000a01001007387 */ /* 0x000fe20000100a00 */
[C---:B------:R-:W-:Y:S02]  /*a5a0*/  SEL R47, R5.reuse, R6, !P4 ;  /* 0x00000006052f7207 */ /* 0x040fe40006000000 */
[C---:B------:R-:W-:Y:S02]  /*a5b0*/  SEL R58, R5.reuse, R45, !P4 ;  /* 0x0000002d053a7207 */ /* 0x040fe40006000000 */
[----:B------:R-:W-:-:S02]  /*a5c0*/  SEL R61, R5, R52, !P4 ;  /* 0x00000034053d7207 */ /* 0x000fc40006000000 */
[C---:B------:R-:W-:Y:S02]  /*a5d0*/  SEL R59, R5.reuse, R48, !P4 ;  /* 0x00000030053b7207 */ /* 0x040fe40006000000 */
[C---:B------:R-:W-:Y:S02]  /*a5e0*/  SEL R57, R5.reuse, R39, !P4 ;  /* 0x0000002705397207 */ /* 0x040fe40006000000 */
[C---:B------:R-:W-:Y:S02]  /*a5f0*/  SEL R45, R5.reuse, R3, !P4 ;  /* 0x00000003052d7207 */ /* 0x040fe40006000000 */
[C---:B------:R-:W-:Y:S02]  /*a600*/  SEL R25, R5.reuse, R25, !P4 ;  /* 0x0000001905197207 */ /* 0x040fe40006000000 */
[C---:B------:R-:W-:Y:S02]  /*a610*/  SEL R49, R5.reuse, R49, !P4 ;  /* 0x0000003105317207 */ /* 0x040fe40006000000 */
[----:B------:R-:W-:-:S02]  /*a620*/  SEL R27, R5, R27, !P4 ;  /* 0x0000001b051b7207 */ /* 0x000fc40006000000 */
[C---:B------:R-:W-:Y:S01]  /*a630*/  SEL R42, R5.reuse, R42, !P4 ;  /* 0x0000002a052a7207 */ /* 0x040fe20006000000 */
[C---:B0-----:R-:W-:Y:S01]  /*a640*/  VIADD R6, R92.reuse, 0xffffffd8 ;  /* 0xffffffd85c067836 */ /* 0x041fe20000000000 */
[C---:B------:R-:W-:Y:S01]  /*a650*/  SEL R29, R5.reuse, R29, !P4 ;  /* 0x0000001d051d7207 */ /* 0x040fe20006000000 */
[----:B------:R-:W-:Y:S01]  /*a660*/  VIADD R3, R92, 0xffffffc0 ;  /* 0xffffffc05c037836 */ /* 0x000fe20000000000 */
[C---:B------:R-:W-:Y:S02]  /*a670*/  SEL R31, R5.reuse, R19, !P4 ;  /* 0x00000013051f7207 */ /* 0x040fe40006000000 */
[C---:B------:R-:W-:Y:S02]  /*a680*/  SEL R54, R5.reuse, R18, !P4 ;  /* 0x0000001205367207 */ /* 0x040fe40006000000 */
[C---:B------:R-:W-:Y:S02]  /*a690*/  SEL R48, R5.reuse, R14, !P4 ;  /* 0x0000000e05307207 */ /* 0x040fe40006000000 */
[----:B------:R-:W-:-:S02]  /*a6a0*/  SEL R52, R5, R15, !P4 ;  /* 0x0000000f05347207 */ /* 0x000fc40006000000 */
[C---:B------:R-:W-:Y:S02]  /*a6b0*/  SEL R21, R5.reuse, R11, !P4 ;  /* 0x0000000b05157207 */ /* 0x040fe40006000000 */
[C---:B------:R-:W-:Y:S02]  /*a6c0*/  SEL R51, R5.reuse, R9, !P4 ;  /* 0x0000000905337207 */ /* 0x040fe40006000000 */
[C---:B------:R-:W-:Y:S02]  /*a6d0*/  SEL R50, R5.reuse, R10, !P4 ;  /* 0x0000000a05327207 */ /* 0x040fe40006000000 */
[C---:B------:R-:W-:Y:S02]  /*a6e0*/  SEL R39, R5.reuse, R7, !P4 ;  /* 0x0000000705277207 */ /* 0x040fe40006000000 */
[----:B------:R-:W-:Y:S02]  /*a6f0*/  SEL R41, R5, R41, !P4 ;  /* 0x0000002905297207 */ /* 0x000fe40006000000 */
[----:B------:R-:W-:-:S02]  /*a700*/  ISETP.GE.U32.AND P2, PT, R6, 0x7fffff99, PT ;  /* 0x7fffff990600780c */ /* 0x000fc40003f46070 */
[----:B------:R-:W-:Y:S01]  /*a710*/  ISETP.GE.U32.AND P5, PT, R3, 0x7fffff81, PT ;  /* 0x7fffff810300780c */ /* 0x000fe20003fa6070 */
[----:B------:R-:W-:Y:S01]  /*a720*/  IMAD R3, R90, 0x27, RZ ;  /* 0x000000275a037824 */ /* 0x000fe200078e02ff */
[----:B------:R-:W-:Y:S02]  /*a730*/  PRMT R19, RZ, 0x7610, R19 ;  /* 0x00007610ff137816 */ /* 0x000fe40000000013 */
[----:B------:R-:W-:Y:S01]  /*a740*/  PRMT R9, RZ, 0x7610, R9 ;  /* 0x00007610ff097816 */ /* 0x000fe20000000009 */
[----:B------:R-:W-:Y:S01]  /*a750*/  IMAD.WIDE R14, R3, 0x2, R88 ;  /* 0x00000002030e7825 */ /* 0x000fe200078e0258 */
[----:B------:R-:W-:-:S05]  /*a760*/  PRMT R7, RZ, 0x7610, R7 ;  /* 0x00007610ff077816 */ /* 0x000fca0000000007 */
[----:B------:R-:W4:Y:S04]  /*a770*/  @!P2 LDG.E.U16 R9, desc[UR16][R14.64] ;  /* 0x000000100e09a981 */ /* 0x000f28000c1e1500 */
[----:B--2---:R0:W-:Y:S04]  /*a780*/  STL [R1+0x764], R37 ;  /* 0x0007642501007387 */ /* 0x0041e80000100800 */
[----:B------:R-:W-:Y:S04]  /*a790*/  STL.64 [R1+0x98], R12 ;  /* 0x0000980c01007387 */ /* 0x000fe80000100a00 */
[----:B---3--:R1:W-:Y:S01]  /*a7a0*/  STL [R1+0x76c], R23 ;  /* 0x00076c1701007387 */ /* 0x0083e20000100800 */
[----:B0-----:R-:W-:-:S02]  /*a7b0*/  SEL R37, R5, R8, !P4 ;  /* 0x0000000805257207 */ /* 0x001fc40006000000 */
[----:B-1----:R-:W-:Y:S01]  /*a7c0*/  SEL R23, R5, R4, !P4 ;  /* 0x0000000405177207 */ /* 0x002fe20006000000 */
[C---:B------:R-:W-:Y:S02]  /*a7d0*/  VIADD R5, R92.reuse, 0xffffffd0 ;  /* 0xffffffd05c057836 */ /* 0x040fe40000000000 */
[----:B------:R-:W-:-:S03]  /*a7e0*/  VIADD R4, R92, 0xffffffc8 ;  /* 0xffffffc85c047836 */ /* 0x000fc60000000000 */
[----:B------:R-:W-:Y:S02]  /*a7f0*/  ISETP.GE.U32.AND P3, PT, R5, 0x7fffff91, PT ;  /* 0x7fffff910500780c */ /* 0x000fe40003f66070 */
[----:B------:R-:W-:Y:S01]  /*a800*/  ISETP.GE.U32.AND P4, PT, R4, 0x7fffff89, PT ;  /* 0x7fffff890400780c */ /* 0x000fe20003f86070 */
[----:B------:R-:W-:Y:S01]  /*a810*/  IMAD.WIDE R4, R93, 0x2, R84 ;  /* 0x000000025d047825 */ /* 0x000fe200078e0254 */
[----:B------:R-:W-:-:S03]  /*a820*/  PRMT R8, RZ, 0x7610, R8 ;  /* 0x00007610ff087816 */ /* 0x000fc60000000008 */
[C---:B------:R-:W-:Y:S01]  /*a830*/  IMAD.WIDE R12, R3.reuse, 0x2, R84 ;  /* 0x00000002030c7825 */ /* 0x040fe200078e0254 */
[----:B------:R0:W-:Y:S04]  /*a840*/  STL.64 [R1+0x90], R4 ;  /* 0x0000900401007387 */ /* 0x0001e80000100a00 */
[----:B------:R0:W2:Y:S04]  /*a850*/  @!P0 LDG.E.U16 R19, desc[UR16][R4.64] ;  /* 0x0000001004138981 */ /* 0x0000a8000c1e1500 */
[----:B------:R-:W3:Y:S01]  /*a860*/  @!P2 LDG.E.U16 R8, desc[UR16][R12.64] ;  /* 0x000000100c08a981 */ /* 0x000ee2000c1e1500 */
[----:B0-----:R-:W-:-:S05]  /*a870*/  IMAD.WIDE R4, R3, 0x2, R82 ;  /* 0x0000000203047825 */ /* 0x001fca00078e0252 */
[----:B------:R-:W2:Y:S01]  /*a880*/  @!P2 LDG.E.U16 R7, desc[UR16][R4.64] ;  /* 0x000000100407a981 */ /* 0x000ea2000c1e1500 */
[----:B------:R-:W-:-:S04]  /*a890*/  IMAD.WIDE R16, R3, 0x2, R86 ;  /* 0x0000000203107825 */ /* 0x000fc800078e0256 */
[----:B------:R-:W-:Y:S01]  /*a8a0*/  IMAD.WIDE R92, R93, 0x2, R82 ;  /* 0x000000025d5c7825 */ /* 0x000fe200078e0252 */
[----:B------:R-:W-:Y:S04]  /*a8b0*/  STL.64 [R1+0x80], R16 ;  /* 0x0000801001007387 */ /* 0x000fe80000100a00 */
[----:B------:R-:W-:Y:S01]  /*a8c0*/  STL.64 [R1+0x88], R92 ;  /* 0x0000885c01007387 */ /* 0x000fe20000100a00 */
[----:B------:R-:W-:-:S03]  /*a8d0*/  IMAD R3, R90, 0x2f, RZ ;  /* 0x0000002f5a037824 */ /* 0x000fc600078e02ff */
[----:B------:R-:W-:Y:S01]  /*a8e0*/  STL.64 [R1+0x78], R14 ;  /* 0x0000780e01007387 */ /* 0x000fe20000100a00 */
[----:B------:R-:W-:-:S03]  /*a8f0*/  PRMT R20, RZ, 0x7610, R20 ;  /* 0x00007610ff147816 */ /* 0x000fc60000000014 */
[----:B------:R-:W-:Y:S04]  /*a900*/  STL.64 [R1+0x70], R12 ;  /* 0x0000700c01007387 */ /* 0x000fe80000100a00 */
[----:B------:R-:W-:Y:S01]  /*a910*/  STL.64 [R1+0x68], R4 ;  /* 0x0000680401007387 */ /* 0x000fe20000100a00 */
[----:B------:R-:W-:Y:S02]  /*a920*/  PRMT R22, RZ, 0x7610, R22 ;  /* 0x00007610ff167816 */ /* 0x000fe40000000016 */
[----:B------:R-:W-:-:S06]  /*a930*/  PRMT R18, RZ, 0x7610, R18 ;  /* 0x00007610ff127816 */ /* 0x000fcc0000000012 */
[----:B------:R-:W2:Y:S04]  /*a940*/  @!P0 LDG.E.U16 R18, desc[UR16][R92.64] ;  /* 0x000000105c128981 */ /* 0x000ea8000c1e1500 */
[----:B---3--:R-:W-:Y:S04]  /*a950*/  STL [R1+0x734], R8 ;  /* 0x0007340801007387 */ /* 0x008fe80000100800 */
[----:B----4-:R0:W-:Y:S04]  /*a960*/  STL [R1+0x730], R9 ;  /* 0x0007300901007387 */ /* 0x0101e80000100800 */
[----:B--2---:R1:W-:Y:S01]  /*a970*/  STL [R1+0x738], R7 ;  /* 0x0007380701007387 */ /* 0x0043e20000100800 */
[----:B0-----:R-:W-:-:S05]  /*a980*/  IMAD.WIDE R8, R3, 0x2, R88 ;  /* 0x0000000203087825 */ /* 0x001fca00078e0258 */
[----:B------:R-:W2:Y:S01]  /*a990*/  @!P3 LDG.E.U16 R20, desc[UR16][R8.64] ;  /* 0x000000100814b981 */ /* 0x000ea2000c1e1500 */
[----:B-1----:R-:W-:-:S05]  /*a9a0*/  IMAD.WIDE R6, R3, 0x2, R84 ;  /* 0x0000000203067825 */ /* 0x002fca00078e0254 */
[----:B------:R-:W3:Y:S01]  /*a9b0*/  @!P3 LDG.E.U16 R22, desc[UR16][R6.64] ;  /* 0x000000100616b981 */ /* 0x000ee2000c1e1500 */
[----:B------:R-:W-:Y:S01]  /*a9c0*/  IMAD.WIDE R12, R3, 0x2, R86 ;  /* 0x00000002030c7825 */ /* 0x000fe200078e0256 */
[----:B------:R-:W-:-:S03]  /*a9d0*/  PRMT R10, RZ, 0x7610, R10 ;  /* 0x00007610ff0a7816 */ /* 0x000fc6000000000a */
[----:B------:R-:W-:Y:S01]  /*a9e0*/  IMAD.WIDE R4, R3, 0x2, R82 ;  /* 0x0000000203047825 */ /* 0x000fe200078e0252 */
[----:B------:R0:W-:Y:S04]  /*a9f0*/  STL.64 [R1+0x60], R12 ;  /* 0x0000600c01007387 */ /* 0x0001e80000100a00 */
[----:B------:R-:W-:Y:S04]  /*aa00*/  STL.64 [R1+0x58], R8 ;  /* 0x0000580801007387 */ /* 0x000fe80000100a00 */
[----:B------:R-:W-:Y:S01]  /*aa10*/  STL.64 [R1+0x50], R6 ;  /* 0x0000500601007387 */ /* 0x000fe20000100a00 */
[----:B------:R-:W-:-:S03]  /*aa20*/  PRMT R11, RZ, 0x7610, R11 ;  /* 0x00007610ff0b7816 */ /* 0x000fc6000000000b */
[----:B------:R0:W4:Y:S01]  /*aa30*/  @!P3 LDG.E.U16 R10, desc[UR16][R12.64] ;  /* 0x000000100c0ab981 */ /* 0x000122000c1e1500 */
[----:B------:R-:W-:Y:S02]  /*aa40*/  PRMT R24, RZ, 0x7610, R24 ;  /* 0x00007610ff187816 */ /* 0x000fe40000000018 */
[----:B------:R-:W-:Y:S01]  /*aa50*/  PRMT R26, RZ, 0x7610, R26 ;  /* 0x00007610ff1a7816 */ /* 0x000fe2000000001a */
[----:B------:R1:W4:Y:S01]  /*aa60*/  @!P2 LDG.E.U16 R11, desc[UR16][R16.64] ;  /* 0x00000010100ba981 */ /* 0x000322000c1e1500 */
[----:B------:R-:W-:-:S03]  /*aa70*/  PRMT R28, RZ, 0x7610, R28 ;  /* 0x00007610ff1c7816 */ /* 0x000fc6000000001c */
[----:B------:R-:W4:Y:S01]  /*aa80*/  @!P3 LDG.E.U16 R24, desc[UR16][R4.64] ;  /* 0x000000100418b981 */ /* 0x000f22000c1e1500 */
[----:B0-----:R-:W-:-:S04]  /*aa90*/  IMAD R12, R90, 0x37, RZ ;  /* 0x000000375a0c7824 */ /* 0x001fc800078e02ff */
[----:B-1----:R-:W-:-:S05]  /*aaa0*/  IMAD.WIDE R16, R12, 0x2, R88 ;  /* 0x000000020c107825 */ /* 0x002fca00078e0258 */
[----:B------:R-:W4:Y:S04]  /*aab0*/  @!P4 LDG.E.U16 R28, desc[UR16][R16.64] ;  /* 0x00000010101cc981 */ /* 0x000f28000c1e1500 */
[----:B--2---:R-:W-:Y:S04]  /*aac0*/  STL [R1+0x103c], R20 ;  /* 0x00103c1401007387 */ /* 0x004fe80000100800 */
[----:B------:R-:W-:Y:S04]  /*aad0*/  STL.64 [R1+0x48], R4 ;  /* 0x0000480401007387 */ /* 0x000fe80000100a00 */
[----:B---3--:R0:W-:Y:S04]  /*aae0*/  STL [R1+0x1044], R22 ;  /* 0x0010441601007387 */ /* 0x0081e80000100800 */
[----:B------:R-:W-:Y:S04]  /*aaf0*/  STL [R1+0x724], R19 ;  /* 0x0007241301007387 */ /* 0x000fe80000100800 */
[----:B0-----:R-:W2:Y:S04]  /*ab00*/  LDL.LU R22, [R1+0x6f0] ;  /* 0x0006f00001167983 */ /* 0x001ea80000300800 */
[----:B------:R-:W3:Y:S04]  /*ab10*/  LDL.LU R20, [R1+0x6ec] ;  /* 0x0006ec0001147983 */ /* 0x000ee80000300800 */
[----:B------:R-:W2:Y:S04]  /*ab20*/  LDL.LU R3, [R1+0x6e8] ;  /* 0x0006e80001037983 */ /* 0x000ea80000300800 */
[----:B------:R0:W-:Y:S04]  /*ab30*/  STL [R1+0x728], R18 ;  /* 0x0007281201007387 */ /* 0x0001e80000100800 */
[----:B------:R-:W2:Y:S04]  /*ab40*/  LDL.LU R92, [R1+0x6e4] ;  /* 0x0006e400015c7983 */ /* 0x000ea80000300800 */
[----:B------:R-:W2:Y:S01]  /*ab50*/  LDL.LU R93, [R1+0x6e0] ;  /* 0x0006e000015d7983 */ /* 0x000ea20000300800 */
[----:B0-----:R-:W-:-:S05]  /*ab60*/  IMAD.WIDE R18, R12, 0x2, R86 ;  /* 0x000000020c127825 */ /* 0x001fca00078e0256 */
[----:B------:R-:W2:Y:S04]  /*ab70*/  @!P4 LDG.E.U16 R26, desc[UR16][R18.64] ;  /* 0x00000010121ac981 */ /* 0x000ea8000c1e1500 */
[----:B----4-:R-:W-:Y:S04]  /*ab80*/  STL [R1+0x72c], R11 ;  /* 0x00072c0b01007387 */ /* 0x010fe80000100800 */
[----:B------:R0:W-:Y:S04]  /*ab90*/  STL [R1+0x104c], R24 ;  /* 0x00104c1801007387 */ /* 0x0001e80000100800 */
[----:B0-----:R-:W4:Y:S01]  /*aba0*/  LDL.LU R24, [R1+0x6f4] ;  /* 0x0006f40001187983 */ /* 0x001f220000300800 */
[----:B------:R-:W-:Y:S01]  /*abb0*/  PRMT R30, RZ, 0x7610, R30 ;  /* 0x00007610ff1e7816 */ /* 0x000fe2000000001e */
[----:B------:R-:W-:Y:S01]  /*abc0*/  IMAD.WIDE R14, R12, 0x2, R84 ;  /* 0x000000020c0e7825 */ /* 0x000fe200078e0254 */
[----:B------:R-:W-:-:S03]  /*abd0*/  PRMT R32, RZ, 0x7610, R32 ;  /* 0x00007610ff207816 */ /* 0x000fc60000000020 */
[----:B------:R-:W-:Y:S01]  /*abe0*/  IMAD.WIDE R12, R12, 0x2, R82 ;  /* 0x000000020c0c7825 */ /* 0x000fe200078e0252 */
[----:B------:R-:W3:Y:S04]  /*abf0*/  @!P4 LDG.E.U16 R30, desc[UR16][R14.64] ;  /* 0x000000100e1ec981 */ /* 0x000ee8000c1e1500 */
[----:B------:R-:W3:Y:S04]  /*ac00*/  @!P4 LDG.E.U16 R32, desc[UR16][R12.64] ;  /* 0x000000100c20c981 */ /* 0x000ee8000c1e1500 */
[----:B--2---:R0:W-:Y:S04]  /*ac10*/  STL [R1+0x1064], R26 ;  /* 0x0010641a01007387 */ /* 0x0041e80000100800 */
[----:B0-----:R-:W2:Y:S04]  /*ac20*/  LDL.LU R26, [R1+0x6f8] ;  /* 0x0006f800011a7983 */ /* 0x001ea80000300800 */
[----:B------:R0:W-:Y:S04]  /*ac30*/  STL [R1+0x105c], R18 ;  /* 0x00105c1201007387 */ /* 0x0001e80000100800 */
[----:B0-----:R-:W2:Y:S04]  /*ac40*/  LDL.LU R18, [R1+0x6fc] ;  /* 0x0006fc0001127983 */ /* 0x001ea80000300800 */
[----:B------:R0:W-:Y:S04]  /*ac50*/  STL [R1+0x1054], R19 ;  /* 0x0010541301007387 */ /* 0x0001e80000100800 */
[----:B0-----:R-:W2:Y:S04]  /*ac60*/  LDL.LU R19, [R1+0x700] ;  /* 0x0007000001137983 */ /* 0x001ea80000300800 */
[----:B------:R-:W-:Y:S04]  /*ac70*/  STL [R1+0x73c], R10 ;  /* 0x00073c0a01007387 */ /* 0x000fe80000100800 */
[----:B------:R0:W-:Y:S04]  /*ac80*/  STL [R1+0x107c], R28 ;  /* 0x00107c1c01007387 */ /* 0x0001e80000100800 */
[----:B0-----:R-:W2:Y:S04]  /*ac90*/  LDL.LU R28, [R1+0x704] ;  /* 0x00070400011c7983 */ /* 0x001ea80000300800 */
[----:B------:R0:W-:Y:S04]  /*aca0*/  STL [R1+0x1074], R16 ;  /* 0x0010741001007387 */ /* 0x0001e80000100800 */
[----:B0-----:R-:W2:Y:S04]  /*acb0*/  LDL.LU R16, [R1+0x720] ;  /* 0x0007200001107983 */ /* 0x001ea80000300800 */
[----:B------:R-:W-:Y:S04]  /*acc0*/  STL [R1+0x106c], R17 ;  /* 0x00106c1101007387 */ /* 0x000fe80000100800 */
[----:B---3--:R-:W-:Y:S04]  /*acd0*/  STL [R1+0x1094], R30 ;  /* 0x0010941e01007387 */ /* 0x008fe80000100800 */
[----:B------:R-:W-:Y:S04]  /*ace0*/  STL [R1+0x108c], R14 ;  /* 0x00108c0e01007387 */ /* 0x000fe80000100800 */
[----:B------:R-:W-:Y:S04]  /*acf0*/  STL [R1+0x1084], R15 ;  /* 0x0010840f01007387 */ /* 0x000fe80000100800 */
[----:B------:R-:W-:Y:S04]  /*ad00*/  STL [R1+0x10a8], R32 ;  /* 0x0010a82001007387 */ /* 0x000fe80000100800 */
[----:B------:R-:W-:Y:S04]  /*ad10*/  STL [R1+0x10a4], R12 ;  /* 0x0010a40c01007387 */ /* 0x000fe80000100800 */
[----:B------:R-:W-:Y:S04]  /*ad20*/  STL [R1+0x10a0], R13 ;  /* 0x0010a00d01007387 */ /* 0x000fe80000100800 */
[----:B------:R-:W-:Y:S04]  /*ad30*/  STL [R1+0x10ac], R90 ;  /* 0x0010ac5a01007387 */ /* 0x000fe80000100800 */
[----:B--2---:R-:W-:Y:S04]  /*ad40*/  STS.U16 [R69+UR5+0xc700], R16 ;  /* 0x00c7001045007988 */ /* 0x004fe80008000405 */
        /* <DEDUP_REMOVED lines=10> */
[----:B------:R0:W-:Y:S04]  /*adf0*/  STS.U16 [R69+UR5+0x9300], R2 ;  /* 0x0093000245007988 */ /* 0x0001e80008000405 */
[----:B------:R1:W-:Y:S04]  /*ae00*/  STS.U16 [R69+UR5+0xd300], R91 ;  /* 0x00d3005b45007988 */ /* 0x0003e80008000405 */
[----:B0-----:R-:W2:Y:S04]  /*ae10*/  LDL.LU R2, [R1+0x10b4] ;  /* 0x0010b40001027983 */ /* 0x001ea80000300800 */
[----:B-1----:R-:W3:Y:S01]  /*ae20*/  LDL.LU R91, [R1+0x10b0] ;  /* 0x0010b000015b7983 */ /* 0x002ee20000300800 */
[----:B------:R-:W-:Y:S01]  /*ae30*/  LOP3.LUT R12, R80, 0x3f, RZ, 0xc0, !PT ;  /* 0x0000003f500c7812 */ /* 0x000fe200078ec0ff */
[----:B------:R-:W-:-:S02]  /*ae40*/  IMAD R93, R62, UR4, RZ ;  /* 0x000000043e5d7c24 */ /* 0x000fc4000f8e02ff */
[----:B------:R-:W-:Y:S01]  /*ae50*/  STS.U16 [R69+UR5+0x1700], R81 ;  /* 0x0017005145007988 */ /* 0x000fe20008000405 */
[----:B------:R-:W-:-:S03]  /*ae60*/  IMAD R18, R61, UR4, RZ ;  /* 0x000000043d127c24 */ /* 0x000fc6000f8e02ff */
[----:B------:R-:W-:Y:S04]  /*ae70*/  STS.U16 [R69+UR5+0x5700], R79 ;  /* 0x0057004f45007988 */ /* 0x000fe80008000405 */
[----:B------:R-:W-:Y:S01]  /*ae80*/  STS.U16 [R69+UR5+0x9700], R78 ;  /* 0x0097004e45007988 */ /* 0x000fe20008000405 */
[----:B------:R-:W-:-:S03]  /*ae90*/  IMAD R32, R45, UR30, RZ ;  /* 0x0000001e2d207c24 */ /* 0x000fc6000f8e02ff */
[----:B------:R-:W-:Y:S01]  /*aea0*/  STS.U16 [R69+UR5+0xd700], R77 ;  /* 0x00d7004d45007988 */ /* 0x000fe20008000405 */
[----:B------:R-:W-:-:S03]  /*aeb0*/  IMAD R25, R25, UR4, RZ ;  /* 0x0000000419197c24 */ /* 0x000fc6000f8e02ff */
[----:B------:R-:W-:Y:S01]  /*aec0*/  STS.U16 [R69+UR5+0x1b00], R76 ;  /* 0x001b004c45007988 */ /* 0x000fe20008000405 */
[----:B------:R-:W-:-:S03]  /*aed0*/  IMAD R49, R49, UR4, RZ ;  /* 0x0000000431317c24 */ /* 0x000fc6000f8e02ff */
        /* <DEDUP_REMOVED lines=11> */
[----:B------:R0:W-:Y:S01]  /*af90*/  STS.U16 [R69+UR5+0xdf00], R43 ;  /* 0x00df002b45007988 */ /* 0x0001e20008000405 */
[----:B------:R-:W-:Y:S02]  /*afa0*/  IMAD R42, R42, UR4, RZ ;  /* 0x000000042a2a7c24 */ /* 0x000fe4000f8e02ff */
[----:B------:R-:W-:Y:S02]  /*afb0*/  IMAD R14, R58, UR4, RZ ;  /* 0x000000043a0e7c24 */ /* 0x000fe4000f8e02ff */
[----:B------:R-:W-:Y:S02]  /*afc0*/  IMAD R24, R57, UR4, RZ ;  /* 0x0000000439187c24 */ /* 0x000fe4000f8e02ff */
[----:B------:R-:W-:Y:S02]  /*afd0*/  IMAD R29, R29, UR4, RZ ;  /* 0x000000041d1d7c24 */ /* 0x000fe4000f8e02ff */
[----:B------:R-:W-:Y:S02]  /*afe0*/  IMAD R44, R44, UR4, RZ ;  /* 0x000000042c2c7c24 */ /* 0x000fe4000f8e02ff */
[----:B------:R-:W-:-:S02]  /*aff0*/  IMAD R22, R55, UR9, RZ ;  /* 0x0000000937167c24 */ /* 0x000fc4000f8e02ff */
        /* <DEDUP_REMOVED lines=12> */
[----:B------:R-:W-:Y:S02]  /*b0c0*/  IMAD R4, R90, 0x3f, RZ ;  /* 0x0000003f5a047824 */ /* 0x000fe400078e02ff */
[----:B------:R-:W-:Y:S01]  /*b0d0*/  IMAD R37, R37, UR26, RZ ;  /* 0x0000001a25257c24 */ /* 0x000fe2000f8e02ff */
[----:B------:R-:W-:Y:S01]  /*b0e0*/  PRMT R34, RZ, 0x7610, R34 ;  /* 0x00007610ff227816 */ /* 0x000fe20000000022 */
[C---:B------:R-:W-:Y:S01]  /*b0f0*/  IMAD.WIDE R10, R4.reuse, 0x2, R86 ;  /* 0x00000002040a7825 */ /* 0x040fe200078e0256 */
[----:B------:R-:W-:Y:S02]  /*b100*/  PRMT R36, RZ, 0x7610, R36 ;  /* 0x00007610ff247816 */ /* 0x000fe40000000024 */
[----:B------:R-:W-:Y:S01]  /*b110*/  PRMT R38, RZ, 0x7610, R38 ;  /* 0x00007610ff267816 */ /* 0x000fe20000000026 */
[C---:B------:R-:W-:Y:S01]  /*b120*/  IMAD.WIDE R8, R4.reuse, 0x2, R88 ;  /* 0x0000000204087825 */ /* 0x040fe200078e0258 */
[----:B------:R-:W-:Y:S01]  /*b130*/  PRMT R40, RZ, 0x7610, R40 ;  /* 0x00007610ff287816 */ /* 0x000fe20000000028 */
[----:B------:R-:W4:Y:S02]  /*b140*/  @!P5 LDG.E.U16 R34, desc[UR16][R10.64] ;  /* 0x000000100a22d981 */ /* 0x000f24000c1e1500 */
[----:B------:R-:W-:-:S02]  /*b150*/  IMAD.WIDE R6, R4, 0x2, R84 ;  /* 0x0000000204067825 */ /* 0x000fc400078e0254 */
[----:B------:R-:W4:Y:S02]  /*b160*/  @!P5 LDG.E.U16 R36, desc[UR16][R8.64] ;  /* 0x000000100824d981 */ /* 0x000f24000c1e1500 */
[----:B------:R-:W-:Y:S02]  /*b170*/  IMAD R39, R39, UR27, RZ ;  /* 0x0000001b27277c24 */ /* 0x000fe4000f8e02ff */
[----:B------:R-:W-:Y:S01]  /*b180*/  IMAD.WIDE R4, R4, 0x2, R82 ;  /* 0x0000000204047825 */ /* 0x000fe200078e0252 */
[----:B------:R-:W4:Y:S03]  /*b190*/  @!P5 LDG.E.U16 R38, desc[UR16][R6.64] ;  /* 0x000000100626d981 */ /* 0x000f26000c1e1500 */
[----:B------:R-:W-:Y:S01]  /*b1a0*/  IMAD R23, R23, UR29, RZ ;  /* 0x0000001d17177c24 */ /* 0x000fe2000f8e02ff */
[----:B------:R-:W4:Y:S01]  /*b1b0*/  @!P5 LDG.E.U16 R40, desc[UR16][R4.64] ;  /* 0x000000100428d981 */ /* 0x000f22000c1e1500 */
[----:B---3--:R-:W-:-:S05]  /*b1c0*/  IMAD R92, R12, R91, RZ ;  /* 0x0000005b0c5c7224 */ /* 0x008fca00078e02ff */
[C---:B------:R-:W-:Y:S01]  /*b1d0*/  LEA R3, P0, R92.reuse, UR14, 0x1 ;  /* 0x0000000e5c037c11 */ /* 0x040fe2000f8008ff */
[----:B------:R-:W1:Y:S03]  /*b1e0*/  LDCU UR14, c[0x0][0x3b0] ;  /* 0x00007600ff0e77ac */ /* 0x000e660008000800 */
[----:B------:R-:W-:Y:S02]  /*b1f0*/  LEA.HI.X.SX32 R92, R92, UR15, 0x1, P0 ;  /* 0x0000000f5c5c7c11 */ /* 0x000fe400080f0eff */
[CC--:B------:R-:W-:Y:S02]  /*b200*/  LEA R45, P0, R93.reuse, R3.reuse, 0x1 ;  /* 0x000000035d2d7211 */ /* 0x0c0fe400078008ff */
[----:B------:R-:W-:Y:S02]  /*b210*/  LEA R61, P2, R18, R3, 0x1 ;  /* 0x00000003123d7211 */ /* 0x000fe400078408ff */
[----:B------:R-:W-:-:S02]  /*b220*/  LEA.HI.X.SX32 R93, R93, R92, 0x1, P0 ;  /* 0x0000005c5d5d7211 */ /* 0x000fc400000f0eff */
[-C--:B------:R-:W-:Y:S02]  /*b230*/  LEA.HI.X.SX32 R18, R18, R92.reuse, 0x1, P2 ;  /* 0x0000005c12127211 */ /* 0x080fe400010f0eff */
[-C--:B0-----:R-:W-:Y:S01]  /*b240*/  LEA R69, P0, R25, R3.reuse, 0x1 ;  /* 0x0000000319457211 */ /* 0x081fe200078008ff */
[----:B------:R-:W-:Y:S01]  /*b250*/  STL [R1+0x9d4], R45 ;  /* 0x0009d42d01007387 */ /* 0x000fe20000100800 */
[----:B--2---:R-:W-:Y:S01]  /*b260*/  LOP3.LUT R43, R2, 0x70, RZ, 0x3c, !PT ;  /* 0x00000070022b7812 */ /* 0x004fe200078e3cff */
[----:B-1----:R-:W-:Y:S01]  /*b270*/  IMAD R56, R41, UR14, RZ ;  /* 0x0000000e29387c24 */ /* 0x002fe2000f8e02ff */
[-C--:B------:R-:W-:Y:S01]  /*b280*/  LEA R41, P2, R49, R3.reuse, 0x1 ;  /* 0x0000000331297211 */ /* 0x080fe200078408ff */
[----:B------:R-:W-:Y:S01]  /*b290*/  STL [R1+0x9dc], R61 ;  /* 0x0009dc3d01007387 */ /* 0x000fe20000100800 */
[----:B------:R-:W-:Y:S02]  /*b2a0*/  LEA R47, P3, R30, R3, 0x1 ;  /* 0x000000031e2f7211 */ /* 0x000fe400078608ff */
[-C--:B------:R-:W-:Y:S01]  /*b2b0*/  LEA.HI.X.SX32 R25, R25, R92.reuse, 0x1, P0 ;  /* 0x0000005c19197211 */ /* 0x080fe200000f0eff */
[----:B------:R-:W-:Y:S01]  /*b2c0*/  STL [R1+0x9d0], R93 ;  /* 0x0009d05d01007387 */ /* 0x000fe20000100800 */
[----:B------:R-:W-:-:S02]  /*b2d0*/  LEA.HI.X.SX32 R77, R49, R92, 0x1, P2 ;  /* 0x0000005c314d7211 */ /* 0x000fc400010f0eff */
[-C--:B------:R-:W-:Y:S01]  /*b2e0*/  LEA R62, P0, R19, R3.reuse, 0x1 ;  /* 0x00000003133e7211 */ /* 0x080fe200078008ff */
[----:B------:R-:W-:Y:S01]  /*b2f0*/  STL [R1+0x9d8], R18 ;  /* 0x0009d81201007387 */ /* 0x000fe20000100800 */
[----:B------:R-:W-:Y:S02]  /*b300*/  LEA.HI.X.SX32 R30, R30, R92, 0x1, P3 ;  /* 0x0000005c1e1e7211 */ /* 0x000fe400018f0eff */
[-C--:B------:R-:W-:Y:S01]  /*b310*/  LEA R70, P2, R27, R3.reuse, 0x1 ;  /* 0x000000031b467211 */ /* 0x080fe200078408ff */
[----:B------:R-:W-:Y:S01]  /*b320*/  STL [R1+0x9e4], R69 ;  /* 0x0009e44501007387 */ /* 0x000fe20000100800 */
[----:B------:R-:W-:-:S03]  /*b330*/  LEA R78, P3, R42, R3, 0x1 ;  /* 0x000000032a4e7211 */ /* 0x000fc600078608ff */
[----:B------:R-:W-:Y:S01]  /*b340*/  STS.U16 [R43+UR5+0x380], R68 ;  /* 0x000380442b007988 */ /* 0x000fe20008000405 */
[----:B------:R-:W-:-:S03]  /*b350*/  LEA.HI.X.SX32 R19, R19, R92, 0x1, P0 ;  /* 0x0000005c13137211 */ /* 0x000fc600000f0eff */
[----:B------:R-:W-:Y:S01]  /*b360*/  STL [R1+0x9f4], R47 ;  /* 0x0009f42f01007387 */ /* 0x000fe20000100800 */
[----:B------:R-:W-:-:S03]  /*b370*/  LEA.HI.X.SX32 R27, R27, R92, 0x1, P2 ;  /* 0x0000005c1b1b7211 */ /* 0x000fc600010f0eff */
[----:B------:R-:W-:Y:S01]  /*b380*/  STS.U16 [R43+UR5+0x4380], R67 ;  /* 0x004380432b007988 */ /* 0x000fe20008000405 */
[----:B------:R-:W-:-:S03]  /*b390*/  LEA R49, P0, R14, R3, 0x1 ;  /* 0x000000030e317211 */ /* 0x000fc600078008ff */
[----:B------:R-:W-:Y:S01]  /*b3a0*/  STL [R1+0x9ec], R41 ;  /* 0x0009ec2901007387 */ /* 0x000fe20000100800 */
[----:B------:R-:W-:-:S03]  /*b3b0*/  LEA.HI.X.SX32 R42, R42, R92, 0x1, P3 ;  /* 0x0000005c2a2a7211 */ /* 0x000fc600018f0eff */
[----:B------:R-:W-:Y:S04]  /*b3c0*/  STS.U16 [R43+UR5+0x8380], R66 ;  /* 0x008380422b007988 */ /* 0x000fe80008000405 */
[----:B------:R-:W-:Y:S04]  /*b3d0*/  STL [R1+0x9e0], R25 ;  /* 0x0009e01901007387 */ /* 0x000fe80000100800 */
[----:B------:R-:W-:Y:S04]  /*b3e0*/  STS.U16 [R43+UR5+0xc380], R65 ;  /* 0x00c380412b007988 */ /* 0x000fe80008000405 */
[----:B------:R-:W-:Y:S01]  /*b3f0*/  STL [R1+0x9e8], R77 ;  /* 0x0009e84d01007387 */ /* 0x000fe20000100800 */
[----:B------:R-:W-:-:S03]  /*b400*/  LEA R71, P3, R29, R3, 0x1 ;  /* 0x000000031d477211 */ /* 0x000fc600078608ff */
[----:B------:R-:W-:Y:S04]  /*b410*/  STS.U16 [R43+UR5+0x780], R64 ;  /* 0x000780402b007988 */ /* 0x000fe80008000405 */
[----:B------:R-:W-:Y:S01]  /*b420*/  STL [R1+0x9f0], R30 ;  /* 0x0009f01e01007387 */ /* 0x000fe20000100800 */
[----:B------:R-:W-:-:S03]  /*b430*/  LEA.HI.X.SX32 R14, R14, R92, 0x1, P0 ;  /* 0x0000005c0e0e7211 */ /* 0x000fc600000f0eff */
[----:B------:R0:W-:Y:S04]  /*b440*/  STS.U16 [R43+UR5+0x4780], R63 ;  /* 0x0047803f2b007988 */ /* 0x0001e80008000405 */
[----:B------:R-:W-:Y:S04]  /*b450*/  STL [R1+0x9fc], R62 ;  /* 0x0009fc3e01007387 */ /* 0x000fe80000100800 */
[----:B------:R-:W-:Y:S01]  /*b460*/  STL [R1+0xa04], R70 ;  /* 0x000a044601007387 */ /* 0x000fe20000100800 */
[----:B0-----:R-:W-:-:S03]  /*b470*/  LEA R63, P2, R24, R3, 0x1 ;  /* 0x00000003183f7211 */ /* 0x001fc600078408ff */
[----:B------:R-:W-:Y:S01]  /*b480*/  STL [R1+0x9f8], R19 ;  /* 0x0009f81301007387 */ /* 0x000fe20000100800 */
[----:B------:R-:W-:-:S03]  /*b490*/  LEA.HI.X.SX32 R29, R29, R92, 0x1, P3 ;  /* 0x0000005c1d1d7211 */ /* 0x000fc600018f0eff */
[----:B------:R-:W-:Y:S01]  /*b4a0*/  STL [R1+0xa0c], R78 ;  /* 0x000a0c4e01007387 */ /* 0x000fe20000100800 */
[----:B------:R-:W-:-:S03]  /*b4b0*/  LEA.HI.X.SX32 R24, R24, R92, 0x1, P2 ;  /* 0x0000005c18187211 */ /* 0x000fc600010f0eff */
[----:B------:R-:W-:Y:S01]  /*b4c0*/  STL [R1+0xa00], R27 ;  /* 0x000a001b01007387 */ /* 0x000fe20000100800 */
[----:B------:R-:W-:-:S03]  /*b4d0*/  LEA R79, P0, R44, R3, 0x1 ;  /* 0x000000032c4f7211 */ /* 0x000fc600078008ff */
[----:B------:R-:W-:Y:S01]  /*b4e0*/  STL [R1+0xa08], R42 ;  /* 0x000a082a01007387 */ /* 0x000fe20000100800 */
[----:B------:R-:W-:-:S03]  /*b4f0*/  LEA R52, P2, R15, R3, 0x1 ;  /* 0x000000030f347211 */ /* 0x000fc600078408ff */
[----:B------:R-:W-:Y:S01]  /*b500*/  STL [R1+0xa14], R49 ;  /* 0x000a143101007387 */ /* 0x000fe20000100800 */
[----:B------:R-:W-:-:S03]  /*b510*/  LEA R64, P3, R22, R3, 0x1 ;  /* 0x0000000316407211 */ /* 0x000fc600078608ff */
[----:B------:R-:W-:Y:S01]  /*b520*/  STL [R1+0xa1c], R63 ;  /* 0x000a1c3f01007387 */ /* 0x000fe20000100800 */
[----:B------:R-:W-:-:S03]  /*b530*/  LEA.HI.X.SX32 R44, R44, R92, 0x1, P0 ;  /* 0x0000005c2c2c7211 */ /* 0x000fc600000f0eff */
        /* <DEDUP_REMOVED lines=15> */
[----:B------:R-:W-:-:S03]  /*b630*/  LEA R65, P0, R20, R3, 0x1 ;  /* 0x0000000314417211 */ /* 0x000fc600078008ff */
[----:B------:R-:W-:Y:S01]  /*b640*/  STL [R1+0xa30], R15 ;  /* 0x000a300f01007387 */ /* 0x000fe20000100800 */
[----:B------:R-:W-:-:S03]  /*b650*/  LEA.HI.X.SX32 R28, R28, R92, 0x1, P3 ;  /* 0x0000005c1c1c7211 */ /* 0x000fc600018f0eff */
        /* <DEDUP_REMOVED lines=44> */
[----:B------:R-:W2:Y:S01]  /*b920*/  LDL.LU R13, [R1+0x744] ;  /* 0x00074400010d7983 */ /* 0x000ea20000300800 */
[----:B------:R-:W-:-:S03]  /*b930*/  LEA.HI.X.SX32 R37, R37, R92, 0x1, P0 ;  /* 0x0000005c25257211 */ /* 0x000fc600000f0eff */
[----:B------:R-:W-:Y:S01]  /*b940*/  STL [R1+0xa94], R50 ;  /* 0x000a943201007387 */ /* 0x000fe20000100800 */
[----:B------:R-:W-:-:S03]  /*b950*/  LEA R57, P6, R56, R3, 0x1 ;  /* 0x0000000338397211 */ /* 0x000fc600078c08ff */
[----:B------:R-:W-:Y:S01]  /*b960*/  STL [R1+0xa9c], R17 ;  /* 0x000a9c1101007387 */ /* 0x000fe20000100800 */
[----:B------:R-:W-:-:S03]  /*b970*/  LEA.HI.X.SX32 R26, R26, R92, 0x1, P3 ;  /* 0x0000005c1a1a7211 */ /* 0x000fc600018f0eff */
[----:B------:R-:W-:Y:S01]  /*b980*/  STL [R1+0xaa4], R21 ;  /* 0x000aa41501007387 */ /* 0x000fe20000100800 */
[----:B------:R-:W-:-:S03]  /*b990*/  LEA.HI.X.SX32 R53, R39, R92, 0x1, P2 ;  /* 0x0000005c27357211 */ /* 0x000fc600010f0eff */
[----:B------:R-:W-:Y:S04]  /*b9a0*/  STL [R1+0xab0], R75 ;  /* 0x000ab04b01007387 */ /* 0x000fe80000100800 */
[----:B------:R-:W-:Y:S04]  /*b9b0*/  STL [R1+0xac0], R60 ;  /* 0x000ac03c01007387 */ /* 0x000fe80000100800 */
[----:B------:R-:W-:Y:S04]  /*b9c0*/  STL [R1+0xab8], R54 ;  /* 0x000ab83601007387 */ /* 0x000fe80000100800 */
[----:B------:R-:W-:Y:S04]  /*b9d0*/  STL [R1+0xac8], R68 ;  /* 0x000ac84401007387 */ /* 0x000fe80000100800 */
[----:B------:R-:W-:Y:S01]  /*b9e0*/  STL [R1+0xad0], R76 ;  /* 0x000ad04c01007387 */ /* 0x000fe20000100800 */
[----:B------:R-:W-:-:S03]  /*b9f0*/  LEA.HI.X.SX32 R23, R23, R92, 0x1, P4 ;  /* 0x0000005c17177211 */ /* 0x000fc600020f0eff */
[----:B------:R-:W-:Y:S01]  /*ba00*/  STL [R1+0xaac], R37 ;  /* 0x000aac2501007387 */ /* 0x000fe20000100800 */
[-C--:B------:R-:W-:Y:S02]  /*ba10*/  LEA.HI.X.SX32 R39, R32, R92.reuse, 0x1, P5 ;  /* 0x0000005c20277211 */ /* 0x080fe400028f0eff */
[----:B------:R-:W-:Y:S01]  /*ba20*/  LEA.HI.X.SX32 R56, R56, R92, 0x1, P6 ;  /* 0x0000005c38387211 */ /* 0x000fe200030f0eff */
[----:B------:R-:W-:Y:S01]  /*ba30*/  STL [R1+0xad8], R57 ;  /* 0x000ad83901007387 */ /* 0x000fe20000100800 */
[----:B------:R-:W0:Y:S03]  /*ba40*/  LDC R32, c[0x0][0x3a0] ;  /* 0x0000e800ff207b82 */ /* 0x000e260000000800 */
[----:B------:R-:W-:Y:S04]  /*ba50*/  STL [R1+0xabc], R26 ;  /* 0x000abc1a01007387 */ /* 0x000fe80000100800 */
[----:B------:R-:W-:Y:S04]  /*ba60*/  STL [R1+0xab4], R53 ;  /* 0x000ab43501007387 */ /* 0x000fe80000100800 */
[----:B------:R-:W3:Y:S01]  /*ba70*/  LDL.LU R92, [R1+0x740] ;  /* 0x00074000015c7983 */ /* 0x000ee20000300800 */
[----:B0-----:R-:W-:-:S05]  /*ba80*/  VIADD R90, R32, 0x3f ;  /* 0x0000003f205a7836 */ /* 0x001fca0000000000 */
[----:B------:R-:W-:-:S04]  /*ba90*/  ISETP.GT.AND P0, PT, R90, 0x3f, PT ;  /* 0x0000003f5a00780c */ /* 0x000fc80003f04270 */
[----:B------:R-:W-:Y:S01]  /*baa0*/  ISETP.LT.AND P0, PT, R12, R32, P0 ;  /* 0x000000200c00720c */ /* 0x000fe20000701270 */
[----:B------:R-:W-:Y:S01]  /*bab0*/  STL [R1+0xac4], R23 ;  /* 0x000ac41701007387 */ /* 0x000fe20000100800 */
[----:B------:R-:W-:-:S03]  /*bac0*/  PRMT R3, RZ, 0x7610, R3 ;  /* 0x00007610ff037816 */ /* 0x000fc60000000003 */
[----:B------:R-:W4:Y:S04]  /*bad0*/  LDL.LU R90, [R1+0x10ac] ;  /* 0x0010ac00015a7983 */ /* 0x000f280000300800 */
[----:B------:R-:W-:Y:S04]  /*bae0*/  STL [R1+0xacc], R39 ;  /* 0x000acc2701007387 */ /* 0x000fe80000100800 */
[----:B------:R-:W4:Y:S04]  /*baf0*/  LDL.LU R32, [R1+0x10a8] ;  /* 0x0010a80001207983 */ /* 0x000f280000300800 */
[----:B------:R-:W5:Y:S04]  /*bb00*/  LDL.LU R12, [R1+0x10a4] ;  /* 0x0010a400010c7983 */ /* 0x000f680000300800 */
[----:B------:R-:W-:Y:S04]  /*bb10*/  STL [R1+0xad4], R56 ;  /* 0x000ad43801007387 */ /* 0x000fe80000100800 */
[----:B--2---:R0:W-:Y:S04]  /*bb20*/  STS.U16 [R43+UR5+0x8780], R13 ;  /* 0x0087800d2b007988 */ /* 0x0041e80008000405 */
[----:B0-----:R-:W5:Y:S04]  /*bb30*/  LDL.LU R13, [R1+0x10a0] ;  /* 0x0010a000010d7983 */ /* 0x001f680000300800 */
[----:B---3--:R0:W-:Y:S02]  /*bb40*/  STS.U16 [R43+UR5+0xc780], R92 ;  /* 0x00c7805c2b007988 */ /* 0x0081e40008000405 */
[----:B0-----:R-:W-:-:S02]  /*bb50*/  @P0 IMAD.MOV.U32 R92, RZ, RZ, R45 ;  /* 0x000000ffff5c0224 */ /* 0x001fc400078e002d */
[----:B------:R-:W2:Y:S04]  /*bb60*/  LDL.LU R43, [R1+0x109c] ;  /* 0x00109c00012b7983 */ /* 0x000ea80000300800 */
[----:B------:R-:W3:Y:S04]  /*bb70*/  LDL.LU R45, [R1+0x1098] ;  /* 0x00109800012d7983 */ /* 0x000ee80000300800 */
[----:B------:R0:W3:Y:S04]  /*bb80*/  @P0 LDG.E.U16 R3, desc[UR16][R92.64] ;  /* 0x000000105c030981 */ /* 0x0000e8000c1e1500 */
[----:B------:R-:W3:Y:S01]  /*bb90*/  LDL.LU R93, [R1+0x748] ;  /* 0x00074800015d7983 */ /* 0x000ee20000300800 */
[----:B0-----:R-:W-:-:S02]  /*bba0*/  LOP3.LUT R92, R2, 0x70, RZ, 0x3c, !PT ;  /* 0x00000070025c7812 */ /* 0x001fc400078e3cff */
[----:B--2---:R-:W-:-:S03]  /*bbb0*/  PRMT R43, RZ, 0x7610, R43 ;  /* 0x00007610ff2b7816 */ /* 0x004fc6000000002b */
[----:B---3--:R0:W-:Y:S02]  /*bbc0*/  STS.U16 [R92+UR5+0xb80], R93 ;  /* 0x000b805d5c007988 */ /* 0x0081e40008000405 */
[----:B0-----:R-:W-:Y:S02]  /*bbd0*/  @P0 IMAD.MOV.U32 R92, RZ, RZ, R47 ;  /* 0x000000ffff5c0224 */ /* 0x001fe400078e002f */
[----:B------:R-:W-:Y:S02]  /*bbe0*/  @P0 IMAD.MOV.U32 R93, RZ, RZ, R30 ;  /* 0x000000ffff5d0224 */ /* 0x000fe400078e001e */
[----:B------:R-:W2:Y:S04]  /*bbf0*/  LDL.LU R30, [R1+0x1094] ;  /* 0x00109400011e7983 */ /* 0x000ea80000300800 */
[----:B------:R-:W3:Y:S04]  /*bc00*/  LDL.LU R47, [R1+0x1090] ;  /* 0x00109000012f7983 */ /* 0x000ee80000300800 */
[----:B------:R0:W2:Y:S04]  /*bc10*/  @P0 LDG.E.U16 R43, desc[UR16][R92.64] ;  /* 0x000000105c2b0981 */ /* 0x0000a8000c1e1500 */
[----:B------:R-:W2:Y:S01]  /*bc20*/  LDL.LU R93, [R1+0x750] ;  /* 0x00075000015d7983 */ /* 0x000ea20000300800 */
[----:B0-----:R-:W-:-:S02]  /*bc30*/  LOP3.LUT R92, R2, 0x70, RZ, 0x3c, !PT ;  /* 0x00000070025c7812 */ /* 0x001fc400078e3cff */
[----:B------:R-:W-:-:S03]  /*bc40*/  PRMT R45, RZ, 0x7610, R45 ;  /* 0x00007610ff2d7816 */ /* 0x000fc6000000002d */
[----:B--2---:R0:W-:Y:S02]  /*bc50*/  STS.U16 [R92+UR5+0x4b80], R93 ;  /* 0x004b805d5c007988 */ /* 0x0041e40008000405 */
[----:B0-----:R-:W-:Y:S02]  /*bc60*/  @P0 IMAD.MOV.U32 R92, RZ, RZ, R49 ;  /* 0x000000ffff5c0224 */ /* 0x001fe400078e0031 */
[----:B------:R-:W-:Y:S02]  /*bc70*/  @P0 IMAD.MOV.U32 R93, RZ, RZ, R14 ;  /* 0x000000ffff5d0224 */ /* 0x000fe400078e000e */
[----:B------:R-:W5:Y:S04]  /*bc80*/  LDL.LU R14, [R1+0x108c] ;  /* 0x00108c00010e7983 */ /* 0x000f680000300800 */
[----:B------:R-:W2:Y:S04]  /*bc90*/  LDL.LU R49, [R1+0x1088] ;  /* 0x0010880001317983 */ /* 0x000ea80000300800 */
[----:B------:R0:W2:Y:S04]  /*bca0*/  @P0 LDG.E.U16 R45, desc[UR16][R92.64] ;  /* 0x000000105c2d0981 */ /* 0x0000a8000c1e1500 */
[----:B------:R-:W2:Y:S01]  /*bcb0*/  LDL.LU R93, [R1+0x754] ;  /* 0x00075400015d7983 */ /* 0x000ea20000300800 */
[----:B0-----:R-:W-:-:S02]  /*bcc0*/  LOP3.LUT R92, R2, 0x70, RZ, 0x3c, !PT ;  /* 0x00000070025c7812 */ /* 0x001fc400078e3cff */
[----:B---3--:R-:W-:-:S03]  /*bcd0*/  PRMT R47, RZ, 0x7610, R47 ;  /* 0x00007610ff2f7816 */ /* 0x008fc6000000002f */
[----:B--2---:R0:W-:Y:S02]  /*bce0*/  STS.U16 [R92+UR5+0x8b80], R93 ;  /* 0x008b805d5c007988 */ /* 0x0041e40008000405 */
[----:B0-----:R-:W-:Y:S02]  /*bcf0*/  @P0 IMAD.MOV.U32 R92, RZ, RZ, R52 ;  /* 0x000000ffff5c0224 */ /* 0x001fe400078e0034 */
[----:B------:R-:W-:Y:S02]  /*bd00*/  @P0 IMAD.MOV.U32 R93, RZ, RZ, R15 ;  /* 0x000000ffff5d0224 */ /* 0x000fe400078e000f */
[----:B------:R-:W5:Y:S04]  /*bd10*/  LDL.LU R15, [R1+0x1084] ;  /* 0x00108400010f7983 */ /* 0x000f680000300800 */
[----:B------:R-:W2:Y:S04]  /*bd20*/  LDL.LU R52, [R1+0x1080] ;  /* 0x0010800001347983 */ /* 0x000ea80000300800 */
[----:B------:R0:W3:Y:S04]  /*bd30*/  @P0 LDG.E.U16 R47, desc[UR16][R92.64] ;  /* 0x000000105c2f0981 */ /* 0x0000e8000c1e1500 */
[----:B------:R-:W2:Y:S01]  /*bd40*/  LDL.LU R93, [R1+0x75c] ;  /* 0x00075c00015d7983 */ /* 0x000ea20000300800 */
[----:B0-----:R-:W-:-:S02]  /*bd50*/  LOP3.LUT R92, R2, 0x70, RZ, 0x3c, !PT ;  /* 0x00000070025c7812 */ /* 0x001fc400078e3cff */
[----:B------:R-:W-:-:S03]  /*bd60*/  PRMT R49, RZ, 0x7610, R49 ;  /* 0x00007610ff317816 */ /* 0x000fc60000000031 */
[----:B--2---:R0:W-:Y:S02]  /*bd70*/  STS.U16 [R92+UR5+0xcb80], R93 ;  /* 0x00cb805d5c007988 */ /* 0x0041e40008000405 */
[----:B0-----:R-:W-:Y:S02]  /*bd80*/  @P0 IMAD.MOV.U32 R92, RZ, RZ, R55 ;  /* 0x000000ffff5c0224 */ /* 0x001fe400078e0037 */
[----:B------:R-:W-:Y:S02]  /*bd90*/  @P0 IMAD.MOV.U32 R93, RZ, RZ, R28 ;  /* 0x000000ffff5d0224 */ /* 0x000fe400078e001c */
[----:B------:R-:W2:Y:S04]  /*bda0*/  LDL.LU R28, [R1+0x107c] ;  /* 0x00107c00011c7983 */ /* 0x000ea80000300800 */
[----:B------:R-:W2:Y:S04]  /*bdb0*/  LDL.LU R55, [R1+0x1078] ;  /* 0x0010780001377983 */ /* 0x000ea80000300800 */
        /* <DEDUP_REMOVED lines=78> */
[----:B------:R-:W-:Y:S01]  /*c2a0*/  @P0 IMAD.MOV.U32 R92, RZ, RZ, R66 ;  /* 0x000000ffff5c0224 */ /* 0x000fe200078e0042 */
[----:B------:R-:W2:Y:S04]  /*c2b0*/  LDL.LU R0, [R1+0x1034] ;  /* 0x0010340001007983 */ /* 0x000ea80000300800 */
[----:B------:R-:W2:Y:S04]  /*c2c0*/  LDL.LU R66, [R1+0x1030] ;  /* 0x0010300001427983 */ /* 0x000ea80000300800 */
[----:B------:R0:W3:Y:S01]  /*c2d0*/  @P0 LDG.E.U16 R64, desc[UR16][R92.64] ;  /* 0x000000105c400981 */ /* 0x0000e2000c1e1500 */
[----:B------:R-:W-:-:S02]  /*c2e0*/  PRMT R65, RZ, 0x7610, R65 ;  /* 0x00007610ff417816 */ /* 0x000fc40000000041 */
[----:B0-----:R-:W-:Y:S01]  /*c2f0*/  LOP3.LUT R93, R2, 0x70, RZ, 0x3c, !PT ;  /* 0x00000070025d7812 */ /* 0x001fe200078e3cff */
[----:B------:R-:W-:-:S04]  /*c300*/  @P0 IMAD.MOV.U32 R92, RZ, RZ, R67 ;  /* 0x000000ffff5c0224 */ /* 0x000fc800078e0043 */
[----:B------:R0:W-:Y:S04]  /*c310*/  STS.U16 [R93+UR5+0x5780], R20 ;  /* 0x005780145d007988 */ /* 0x0001e80008000405 */
[----:B0-----:R-:W5:Y:S01]  /*c320*/  LDL.LU R20, [R1+0x102c] ;  /* 0x00102c0001147983 */ /* 0x001f620000300800 */
[----:B------:R-:W-:-:S03]  /*c330*/  @P0 IMAD.MOV.U32 R93, RZ, RZ, R21 ;  /* 0x000000ffff5d0224 */ /* 0x000fc600078e0015 */
[----:B------:R-:W5:Y:S04]  /*c340*/  LDL.LU R21, [R1+0x1028] ;  /* 0x0010280001157983 */ /* 0x000f680000300800 */
[----:B------:R-:W3:Y:S04]  /*c350*/  LDL.LU R67, [R1+0x1024] ;  /* 0x0010240001437983 */ /* 0x000ee80000300800 */
[----:B------:R0:W4:Y:S02]  /*c360*/  @P0 LDG.E.U16 R65, desc[UR16][R92.64] ;  /* 0x000000105c410981 */ /* 0x000124000c1e1500 */
[----:B0-----:R-:W-:Y:S01]  /*c370*/  LOP3.LUT R93, R2, 0x70, RZ, 0x3c, !PT ;  /* 0x00000070025d7812 */ /* 0x001fe200078e3cff */
[----:B------:R-:W-:-:S04]  /*c380*/  @P0 IMAD.MOV.U32 R92, RZ, RZ, R68 ;  /* 0x000000ffff5c0224 */ /* 0x000fc800078e0044 */
[----:B------:R0:W-:Y:S04]  /*c390*/  STS.U16 [R93+UR5+0x9780], R22 ;  /* 0x009780165d007988 */ /* 0x0001e80008000405 */
[----:B0-----:R-:W5:Y:S01]  /*c3a0*/  LDL.LU R22, [R1+0x1020] ;  /* 0x0010200001167983 */ /* 0x001f620000300800 */
[----:B------:R-:W-:-:S03]  /*c3b0*/  @P0 IMAD.MOV.U32 R93, RZ, RZ, R23 ;  /* 0x000000ffff5d0224 */ /* 0x000fc600078e0017 */
[----:B------:R-:W5:Y:S04]  /*c3c0*/  LDL.LU R23, [R1+0x101c] ;  /* 0x00101c0001177983 */ /* 0x000f680000300800 */
[----:B------:R-:W4:Y:S01]  /*c3d0*/  LDL.LU R68, [R1+0x1018] ;  /* 0x0010180001447983 */ /* 0x000f220000300800 */
[----:B--2---:R-:W-:-:S06]  /*c3e0*/  PRMT R66, RZ, 0x7610, R66 ;  /* 0x00007610ff427816 */ /* 0x004fcc0000000042 */
[----:B------:R0:W2:Y:S02]  /*c3f0*/  @P0 LDG.E.U16 R66, desc[UR16][R92.64] ;  /* 0x000000105c420981 */ /* 0x0000a4000c1e1500 */
[----:B0-----:R-:W-:Y:S01]  /*c400*/  LOP3.LUT R93, R2, 0x70, RZ, 0x3c, !PT ;  /* 0x00000070025d7812 */ /* 0x001fe200078e3cff */
[----:B------:R-:W-:-:S04]  /*c410*/  @P0 IMAD.MOV.U32 R92, RZ, RZ, R69 ;  /* 0x000000ffff5c0224 */ /* 0x000fc800078e0045 */
[----:B------:R0:W-:Y:S04]  /*c420*/  STS.U16 [R93+UR5+0xd780], R24 ;  /* 0x00d780185d007988 */ /* 0x0001e80008000405 */
[----:B0-----:R-:W5:Y:S01]  /*c430*/  LDL.LU R24, [R1+0x1014] ;  /* 0x0010140001187983 */ /* 0x001f620000300800 */
[----:B------:R-:W-:-:S03]  /*c440*/  @P0 IMAD.MOV.U32 R93, RZ, RZ, R25 ;  /* 0x000000ffff5d0224 */ /* 0x000fc600078e0019 */
[----:B------:R-:W5:Y:S04]  /*c450*/  LDL.LU R25, [R1+0x1010] ;  /* 0x0010100001197983 */ /* 0x000f680000300800 */
[----:B------:R-:W2:Y:S01]  /*c460*/  LDL.LU R69, [R1+0x100c] ;  /* 0x00100c0001457983 */ /* 0x000ea20000300800 */
[----:B---3--:R-:W-:-:S06]  /*c470*/  PRMT R67, RZ, 0x7610, R67 ;  /* 0x00007610ff437816 */ /* 0x008fcc0000000043 */
[----:B------:R0:W3:Y:S02]  /*c480*/  @P0 LDG.E.U16 R67, desc[UR16][R92.64] ;  /* 0x000000105c430981 */ /* 0x0000e4000c1e1500 */
[----:B0-----:R-:W-:Y:S01]  /*c490*/  LOP3.LUT R93, R2, 0x70, RZ, 0x3c, !PT ;  /* 0x00000070025d7812 */ /* 0x001fe200078e3cff */
[----:B------:R-:W-:-:S04]  /*c4a0*/  @P0 IMAD.MOV.U32 R92, RZ, RZ, R70 ;  /* 0x000000ffff5c0224 */ /* 0x000fc800078e0046 */
[----:B------:R0:W-:Y:S04]  /*c4b0*/  STS.U16 [R93+UR5+0x1b80], R26 ;  /* 0x001b801a5d007988 */ /* 0x0001e80008000405 */
[----:B0-----:R-:W5:Y:S01]  /*c4c0*/  LDL.LU R26, [R1+0x1008] ;  /* 0x00100800011a7983 */ /* 0x001f620000300800 */
[----:B------:R-:W-:Y:S01]  /*c4d0*/  @P0 IMAD.MOV.U32 R93, RZ, RZ, R27 ;  /* 0x000000ffff5d0224 */ /* 0x000fe200078e001b */
[----:B----4-:R-:W-:Y:S02]  /*c4e0*/  PRMT R68, RZ, 0x7610, R68 ;  /* 0x00007610ff447816 */ /* 0x010fe40000000044 */
[----:B------:R-:W5:Y:S04]  /*c4f0*/  LDL.LU R27, [R1+0x1004] ;  /* 0x00100400011b7983 */ /* 0x000f680000300800 */
[----:B------:R-:W4:Y:S04]  /*c500*/  LDL.LU R70, [R1+0x1000] ;  /* 0x0010000001467983 */ /* 0x000f280000300800 */
[----:B------:R0:W3:Y:S02]  /*c510*/  @P0 LDG.E.U16 R68, desc[UR16][R92.64] ;  /* 0x000000105c440981 */ /* 0x0000e4000c1e1500 */
[----:B0-----:R-:W-:Y:S01]  /*c520*/  LOP3.LUT R93, R2, 0x70, RZ, 0x3c, !PT ;  /* 0x00000070025d7812 */ /* 0x001fe200078e3cff */
[----:B------:R-:W-:-:S04]  /*c530*/  @P0 IMAD.MOV.U32 R92, RZ, RZ, R71 ;  /* 0x000000ffff5c0224 */ /* 0x000fc800078e0047 */
[----:B------:R0:W-:Y:S04]  /*c540*/  STS.U16 [R93+UR5+0x5b80], R28 ;  /* 0x005b801c5d007988 */ /* 0x0001e80008000405 */
[----:B0-----:R-:W5:Y:S01]  /*c550*/  LDL.LU R28, [R1+0xffc] ;  /* 0x000ffc00011c7983 */ /* 0x001f620000300800 */
[----:B------:R-:W-:-:S03]  /*c560*/  @P0 IMAD.MOV.U32 R93, RZ, RZ, R29 ;  /* 0x000000ffff5d0224 */ /* 0x000fc600078e001d */
[----:B------:R-:W5:Y:S04]  /*c570*/  LDL.LU R29, [R1+0xff8] ;  /* 0x000ff800011d7983 */ /* 0x000f680000300800 */
[----:B------:R-:W3:Y:S01]  /*c580*/  LDL.LU R71, [R1+0xff4] ;  /* 0x000ff40001477983 */ /* 0x000ee20000300800 */
        /* <DEDUP_REMOVED lines=9> */
[----:B----4-:R-:W-:-:S06]  /*c620*/  PRMT R70, RZ, 0x7610, R70 ;  /* 0x00007610ff467816 */ /* 0x010fcc0000000046 */
[----:B------:R0:W4:Y:S02]  /*c630*/  @P0 LDG.E.U16 R70, desc[UR16][R92.64] ;  /* 0x000000105c460981 */ /* 0x000124000c1e1500 */
[----:B0-----:R-:W-:Y:S01]  /*c640*/  LOP3.LUT R93, R2, 0x70, RZ, 0x3c, !PT ;  /* 0x00000070025d7812 */ /* 0x001fe200078e3cff */
[----:B------:R-:W-:-:S04]  /*c650*/  @P0 IMAD.MOV.U32 R92, RZ, RZ, R73 ;  /* 0x000000ffff5c0224 */ /* 0x000fc800078e0049 */
[----:B------:R0:W-:Y:S04]  /*c660*/  STS.U16 [R93+UR5+0xdb80], R32 ;  /* 0x00db80205d007988 */ /* 0x0001e80008000405 */
[----:B0-----:R-:W5:Y:S01]  /*c670*/  LDL.LU R32, [R1+0xfe4] ;  /* 0x000fe40001207983 */ /* 0x001f620000300800 */
[----:B------:R-:W-:-:S03]  /*c680*/  @P0 IMAD.MOV.U32 R93, RZ, RZ, R33 ;  /* 0x000000ffff5d0224 */ /* 0x000fc600078e0021 */
[----:B------:R-:W5:Y:S01]  /*c690*/  LDL.LU R33, [R1+0xfe0] ;  /* 0x000fe00001217983 */ /* 0x000f620000300800 */
[----:B---3--:R-:W-:-:S03]  /*c6a0*/  PRMT R71, RZ, 0x7610, R71 ;  /* 0x00007610ff477816 */ /* 0x008fc60000000047 */
        /* <DEDUP_REMOVED lines=22> */
[----:B------:R0:W-:Y:S02]  /*c810*/  STS.U16 [R93+UR5+0x9f80], R38 ;  /* 0x009f80265d007988 */ /* 0x0001e40008000405 */
[----:B0-----:R-:W-:Y:S02]  /*c820*/  @P0 IMAD.MOV.U32 R93, RZ, RZ, R39 ;  /* 0x000000ffff5d0224 */ /* 0x001fe400078e0027 */
[----:B------:R-:W5:Y:S04]  /*c830*/  LDL.LU R38, [R1+0xfc0] ;  /* 0x000fc00001267983 */ /* 0x000f680000300800 */
[----:B------:R-:W5:Y:S01]  /*c840*/  LDL.LU R39, [R1+0xfbc] ;  /* 0x000fbc0001277983 */ /* 0x000f620000300800 */
[----:B----4-:R-:W-:-:S03]  /*c850*/  PRMT R74, RZ, 0x7610, R74 ;  /* 0x00007610ff4a7816 */ /* 0x010fc6000000004a */
[----:B------:R-:W4:Y:S04]  /*c860*/  LDL.LU R76, [R1+0xfb8] ;  /* 0x000fb800014c7983 */ /* 0x000f280000300800 */
[----:B------:R0:W3:Y:S02]  /*c870*/  @P0 LDG.E.U16 R74, desc[UR16][R92.64] ;  /* 0x000000105c4a0981 */ /* 0x0000e4000c1e1500 */
[----:B0-----:R-:W-:Y:S01]  /*c880*/  LOP3.LUT R93, R2, 0x70, RZ, 0x3c, !PT ;  /* 0x00000070025d7812 */ /* 0x001fe200078e3cff */
[----:B------:R-:W-:-:S04]  /*c890*/  @P0 IMAD.MOV.U32 R92, RZ, RZ, R41 ;  /* 0x000000ffff5c0224 */ /* 0x000fc800078e0029 */
[----:B------:R0:W-:Y:S02]  /*c8a0*/  STS.U16 [R93+UR5+0xdf80], R40 ;  /* 0x00df80285d007988 */ /* 0x0001e40008000405 */
[----:B0-----:R-:W-:Y:S02]  /*c8b0*/  @P0 IMAD.MOV.U32 R93, RZ, RZ, R77 ;  /* 0x000000ffff5d0224 */ /* 0x001fe400078e004d */
[----:B------:R-:W5:Y:S04]  /*c8c0*/  LDL.LU R40, [R1+0xfb4] ;  /* 0x000fb40001287983 */ /* 0x000f680000300800 */
[----:B------:R-:W3:Y:S04]  /*c8d0*/  LDL.LU R77, [R1+0xfb0] ;  /* 0x000fb000014d7983 */ /* 0x000ee80000300800 */
[----:B------:R-:W5:Y:S01]  /*c8e0*/  LDL.LU R41, [R1+0xfac] ;  /* 0x000fac0001297983 */ /* 0x000f620000300800 */
[----:B--2---:R-:W-:-:S06]  /*c8f0*/  PRMT R75, RZ, 0x7610, R75 ;  /* 0x00007610ff4b7816 */ /* 0x004fcc000000004b */
[----:B------:R0:W2:Y:S02]  /*c900*/  @P0 LDG.E.U16 R75, desc[UR16][R92.64] ;  /* 0x000000105c4b0981 */ /* 0x0000a4000c1e1500 */
[----:B0-----:R-:W-:Y:S02]  /*c910*/  @P0 IMAD.MOV.U32 R93, RZ, RZ, R42 ;  /* 0x000000ffff5d0224 */ /* 0x001fe400078e002a */
[----:B------:R-:W-:Y:S01]  /*c920*/  @P0 IMAD.MOV.U32 R92, RZ, RZ, R78 ;  /* 0x000000ffff5c0224 */ /* 0x000fe200078e004e */
[----:B------:R-:W5:Y:S04]  /*c930*/  LDL.LU R42, [R1+0xfa8] ;  /* 0x000fa800012a7983 */ /* 0x000f680000300800 */
[----:B------:R-:W2:Y:S04]  /*c940*/  LDL.LU R78, [R1+0xfa4] ;  /* 0x000fa400014e7983 */ /* 0x000ea80000300800 */
[----:B------:R0:W-:Y:S01]  /*c950*/  STS.U16 [R0+UR5+0x20400], R43 ;  /* 0x0204002b00007988 */ /* 0x0001e20008000405 */
[----:B----4-:R-:W-:-:S03]  /*c960*/  PRMT R76, RZ, 0x7610, R76 ;  /* 0x00007610ff4c7816 */ /* 0x010fc6000000004c */
[----:B0-----:R-:W5:Y:S04]  /*c970*/  LDL.LU R43, [R1+0xfa0] ;  /* 0x000fa000012b7983 */ /* 0x001f680000300800 */
[----:B------:R0:W4:Y:S04]  /*c980*/  @P0 LDG.E.U16 R76, desc[UR16][R92.64] ;  /* 0x000000105c4c0981 */ /* 0x000128000c1e1500 */
[----:B------:R1:W-:Y:S01]  /*c990*/  STS.U16 [R0+UR5+0x20800], R45 ;  /* 0x0208002d00007988 */ /* 0x0003e20008000405 */
[----:B0-----:R-:W-:Y:S02]  /*c9a0*/  @P0 IMAD.MOV.U32 R92, RZ, RZ, R79 ;  /* 0x000000ffff5c0224 */ /* 0x001fe400078e004f */
[----:B------:R-:W-:-:S02]  /*c9b0*/  @P0 IMAD.MOV.U32 R93, RZ, RZ, R44 ;  /* 0x000000ffff5d0224 */ /* 0x000fc400078e002c */
[----:B------:R-:W5:Y:S04]  /*c9c0*/  LDL.LU R44, [R1+0xf9c] ;  /* 0x000f9c00012c7983 */ /* 0x000f680000300800 */
[----:B------:R-:W4:Y:S04]  /*c9d0*/  LDL.LU R79, [R1+0xf98] ;  /* 0x000f9800014f7983 */ /* 0x000f280000300800 */
[----:B-1----:R-:W5:Y:S01]  /*c9e0*/  LDL.LU R45, [R1+0xf94] ;  /* 0x000f9400012d7983 */ /* 0x002f620000300800 */
[----:B---3--:R-:W-:-:S06]  /*c9f0*/  PRMT R77, RZ, 0x7610, R77 ;  /* 0x00007610ff4d7816 */ /* 0x008fcc000000004d */
[----:B------:R0:W3:Y:S04]  /*ca00*/  @P0 LDG.E.U16 R77, desc[UR16][R92.64] ;  /* 0x000000105c4d0981 */ /* 0x0000e8000c1e1500 */
[----:B------:R1:W-:Y:S01]  /*ca10*/  STS.U16 [R0+UR5+0x20c00], R47 ;  /* 0x020c002f00007988 */ /* 0x0003e20008000405 */
[----:B0-----:R-:W-:Y:S02]  /*ca20*/  @P0 IMAD.MOV.U32 R92, RZ, RZ, R80 ;  /* 0x000000ffff5c0224 */ /* 0x001fe400078e0050 */
[----:B------:R-:W-:Y:S02]  /*ca30*/  @P0 IMAD.MOV.U32 R93, RZ, RZ, R46 ;  /* 0x000000ffff5d0224 */ /* 0x000fe400078e002e */
[----:B------:R-:W5:Y:S04]  /*ca40*/  LDL.LU R46, [R1+0xf90] ;  /* 0x000f9000012e7983 */ /* 0x000f680000300800 */
[----:B------:R-:W3:Y:S04]  /*ca50*/  LDL.LU R80, [R1+0xf8c] ;  /* 0x000f8c0001507983 */ /* 0x000ee80000300800 */
[----:B-1----:R-:W5:Y:S01]  /*ca60*/  LDL.LU R47, [R1+0xf88] ;  /* 0x000f8800012f7983 */ /* 0x002f620000300800 */
[----:B--2---:R-:W-:-:S06]  /*ca70*/  PRMT R78, RZ, 0x7610, R78 ;  /* 0x00007610ff4e7816 */ /* 0x004fcc000000004e */
[----:B------:R0:W2:Y:S02]  /*ca80*/  @P0 LDG.E.U16 R78, desc[UR16][R92.64] ;  /* 0x000000105c4e0981 */ /* 0x0000a4000c1e1500 */
[----:B0-----:R-:W-:Y:S02]  /*ca90*/  @P0 IMAD.MOV.U32 R93, RZ, RZ, R48 ;  /* 0x000000ffff5d0224 */ /* 0x001fe400078e0030 */
[----:B------:R-:W-:Y:S01]  /*caa0*/  @P0 IMAD.MOV.U32 R92, RZ, RZ, R81 ;  /* 0x000000ffff5c0224 */ /* 0x000fe200078e0051 */
[----:B------:R-:W5:Y:S04]  /*cab0*/  LDL.LU R48, [R1+0xf84] ;  /* 0x000f840001307983 */ /* 0x000f680000300800 */
[----:B------:R-:W2:Y:S01]  /*cac0*/  LDL.LU R81, [R1+0xf80] ;  /* 0x000f800001517983 */ /* 0x000ea20000300800 */
[----:B----4-:R-:W-:-:S06]  /*cad0*/  PRMT R79, RZ, 0x7610, R79 ;  /* 0x00007610ff4f7816 */ /* 0x010fcc000000004f */
[----:B------:R0:W4:Y:S02]  /*cae0*/  @P0 LDG.E.U16 R79, desc[UR16][R92.64] ;  /* 0x000000105c4f0981 */ /* 0x000124000c1e1500 */
[----:B0-----:R-:W-:Y:S02]  /*caf0*/  @P0 IMAD.MOV.U32 R92, RZ, RZ, R51 ;  /* 0x000000ffff5c0224 */ /* 0x001fe400078e0033 */
[----:B------:R-:W-:Y:S01]  /*cb00*/  @P0 IMAD.MOV.U32 R93, RZ, RZ, R50 ;  /* 0x000000ffff5d0224 */ /* 0x000fe200078e0032 */
[----:B------:R0:W-:Y:S01]  /*cb10*/  STS.U16 [R0+UR5+0x20000], R3 ;  /* 0x0200000300007988 */ /* 0x0001e20008000405 */
[----:B---3--:R-:W-:-:S06]  /*cb20*/  PRMT R80, RZ, 0x7610, R80 ;  /* 0x00007610ff507816 */ /* 0x008fcc0000000050 */
[----:B------:R1:W3:Y:S01]  /*cb30*/  @P0 LDG.E.U16 R80, desc[UR16][R92.64] ;  /* 0x000000105c500981 */ /* 0x0002e2000c1e1500 */
[----:B0-----:R-:W-:Y:S01]  /*cb40*/  PRMT R3, RZ, 0x7610, R3 ;  /* 0x00007610ff037816 */ /* 0x001fe20000000003 */
[----:B-1----:R-:W-:Y:S02]  /*cb50*/  @P0 IMAD.MOV.U32 R92, RZ, RZ, R54 ;  /* 0x000000ffff5c0224 */ /* 0x002fe400078e0036 */
[----:B------:R-:W-:Y:S01]  /*cb60*/  @P0 IMAD.MOV.U32 R93, RZ, RZ, R53 ;  /* 0x000000ffff5d0224 */ /* 0x000fe200078e0035 */
[----:B--2---:R-:W-:-:S06]  /*cb70*/  PRMT R81, RZ, 0x7610, R81 ;  /* 0x00007610ff517816 */ /* 0x004fcc0000000051 */
[----:B------:R0:W2:Y:S02]  /*cb80*/  @P0 LDG.E.U16 R81, desc[UR16][R92.64] ;  /* 0x000000105c510981 */ /* 0x0000a4000c1e1500 */
[----:B0-----:R-:W-:Y:S02]  /*cb90*/  @P0 IMAD.MOV.U32 R92, RZ, RZ, R57 ;  /* 0x000000ffff5c0224 */ /* 0x001fe400078e0039 */
[----:B------:R-:W-:-:S05]  /*cba0*/  @P0 IMAD.MOV.U32 R93, RZ, RZ, R56 ;  /* 0x000000ffff5d0224 */ /* 0x000fca00078e0038 */
[----:B------:R0:W2:Y:S02]  /*cbb0*/  @P0 LDG.E.U16 R3, desc[UR16][R92.64] ;  /* 0x000000105c030981 */ /* 0x0000a4000c1e1500 */
[----:B0-----:R-:W0:Y:S01]  /*cbc0*/  S2R R93, SR_TID.X ;  /* 0x00000000005d7919 */ /* 0x001e220000002100 */
[----:B------:R-:W-:Y:S01]  /*cbd0*/  LOP3.LUT R92, R0, 0x20, RZ, 0x3c, !PT ;  /* 0x00000020005c7812 */ /* 0x000fe200078e3cff */
[----:B------:R1:W-:Y:S04]  /*cbe0*/  STS.U16 [R0+UR5+0x21000], R49 ;  /* 0x0210003100007988 */ /* 0x0003e80008000405 */
[----:B------:R-:W-:Y:S04]  /*cbf0*/  STS.U16 [R0+UR5+0x21400], R52 ;  /* 0x0214003400007988 */ /* 0x000fe80008000405 */
[----:B------:R-:W-:Y:S04]  /*cc00*/  STS.U16 [R0+UR5+0x21800], R55 ;  /* 0x0218003700007988 */ /* 0x000fe80008000405 */
[----:B------:R-:W-:Y:S04]  /*cc10*/  STS.U16 [R0+UR5+0x21c00], R58 ;  /* 0x021c003a00007988 */ /* 0x000fe80008000405 */
[----:B------:R-:W-:Y:S04]  /*cc20*/  STS.U16 [R92+UR5+0x20100], R59 ;  /* 0x0201003b5c007988 */ /* 0x000fe80008000405 */
[----:B------:R-:W-:Y:S04]  /*cc30*/  STS.U16 [R92+UR5+0x20500], R60 ;  /* 0x0205003c5c007988 */ /* 0x000fe80008000405 */
[----:B------:R-:W-:Y:S01]  /*cc40*/  STS.U16 [R92+UR5+0x20900], R61 ;  /* 0x0209003d5c007988 */ /* 0x000fe20008000405 */
[----:B0-----:R-:W-:-:S03]  /*cc50*/  SHF.R.U32.HI R93, RZ, 0x5, R93 ;  /* 0x00000005ff5d7819 */ /* 0x001fc6000001165d */
[----:B------:R-:W-:Y:S04]  /*cc60*/  STS.U16 [R92+UR5+0x20d00], R62 ;  /* 0x020d003e5c007988 */ /* 0x000fe80008000405 */
[----:B------:R-:W-:Y:S01]  /*cc70*/  STS.U16 [R92+UR5+0x21100], R63 ;  /* 0x0211003f5c007988 */ /* 0x000fe20008000405 */
[----:B------:R-:W-:Y:S02]  /*cc80*/  ISETP.NE.U32.AND P0, PT, R93, RZ, PT ;  /* 0x000000ff5d00720c */ /* 0x000fe40003f05070 */
[----:B------:R-:W0:Y:S01]  /*cc90*/  LDC R93, c[0x0][0x3a0] ;  /* 0x0000e800ff5d7b82 */ /* 0x000e220000000800 */
[----:B------:R-:W-:Y:S04]  /*cca0*/  STS.U16 [R92+UR5+0x21500], R64 ;  /* 0x021500405c007988 */ /* 0x000fe80008000405 */
[----:B------:R-:W-:Y:S04]  /*ccb0*/  STS.U16 [R92+UR5+0x21900], R65 ;  /* 0x021900415c007988 */ /* 0x000fe80008000405 */
[----:B------:R3:W-:Y:S04]  /*ccc0*/  STS.U16 [R92+UR5+0x21d00], R66 ;  /* 0x021d00425c007988 */ /* 0x0007e80008000405 */
[----:B-1----:R1:W5:Y:S04]  /*ccd0*/  LDL.LU R49, [R1+0xf7c] ;  /* 0x000f7c0001317983 */ /* 0x0023680000300800 */
[----:B------:R1:W5:Y:S01]  /*cce0*/  LDL.LU R50, [R1+0xf78] ;  /* 0x000f780001327983 */ /* 0x0003620000300800 */
[----:B---3--:R-:W-:-:S03]  /*ccf0*/  LOP3.LUT R92, R0, 0x40, RZ, 0x3c, !PT ;  /* 0x00000040005c7812 */ /* 0x008fc600078e3cff */
[----:B------:R1:W5:Y:S04]  /*cd00*/  LDL.LU R51, [R1+0xf74] ;  /* 0x000f740001337983 */ /* 0x0003680000300800 */
[----:B------:R-:W-:Y:S04]  /*cd10*/  STS.U16 [R92+UR5+0x20200], R67 ;  /* 0x020200435c007988 */ /* 0x000fe80008000405 */
[----:B------:R-:W-:Y:S04]  /*cd20*/  STS.U16 [R92+UR5+0x20600], R68 ;  /* 0x020600445c007988 */ /* 0x000fe80008000405 */
[----:B------:R-:W-:Y:S04]  /*cd30*/  STS.U16 [R92+UR5+0x20a00], R69 ;  /* 0x020a00455c007988 */ /* 0x000fe80008000405 */
[----:B------:R-:W-:Y:S04]  /*cd40*/  STS.U16 [R92+UR5+0x20e00], R70 ;  /* 0x020e00465c007988 */ /* 0x000fe80008000405 */
[----:B------:R-:W-:Y:S04]  /*cd50*/  STS.U16 [R92+UR5+0x21200], R71 ;  /* 0x021200475c007988 */ /* 0x000fe80008000405 */
[----:B------:R-:W-:Y:S04]  /*cd60*/  STS.U16 [R92+UR5+0x21600], R72 ;  /* 0x021600485c007988 */ /* 0x000fe80008000405 */
[----:B------:R-:W-:Y:S04]  /*cd70*/  STS.U16 [R92+UR5+0x21a00], R73 ;  /* 0x021a00495c007988 */ /* 0x000fe80008000405 */
[----:B------:R3:W-:Y:S01]  /*cd80*/  STS.U16 [R92+UR5+0x21e00], R74 ;  /* 0x021e004a5c007988 */ /* 0x0007e20008000405 */
[----:B0-----:R-:W-:-:S03]  /*cd90*/  VIADD R93, R93, 0x3f ;  /* 0x0000003f5d5d7836 */ /* 0x001fc60000000000 */
[----:B------:R1:W5:Y:S04]  /*cda0*/  LDL.LU R52, [R1+0xf70] ;  /* 0x000f700001347983 */ /* 0x0003680000300800 */
[----:B------:R1:W5:Y:S01]  /*cdb0*/  LDL.LU R53, [R1+0xf6c] ;  /* 0x000f6c0001357983 */ /* 0x0003620000300800 */
[----:B---3--:R-:W-:-:S03]  /*cdc0*/  LOP3.LUT R92, R0, 0x60, RZ, 0x3c, !PT ;  /* 0x00000060005c7812 */ /* 0x008fc600078e3cff */
[----:B------:R1:W5:Y:S04]  /*cdd0*/  LDL.LU R54, [R1+0xf68] ;  /* 0x000f680001367983 */ /* 0x0003680000300800 */
[----:B------:R0:W-:Y:S04]  /*cde0*/  STS.U16 [R92+UR5+0x20300], R75 ;  /* 0x0203004b5c007988 */ /* 0x0001e80008000405 */
[----:B------:R3:W-:Y:S04]  /*cdf0*/  STS.U16 [R92+UR5+0x20700], R76 ;  /* 0x0207004c5c007988 */ /* 0x0007e80008000405 */
[----:B------:R0:W-:Y:S04]  /*ce00*/  STS.U16 [R92+UR5+0x20b00], R77 ;  /* 0x020b004d5c007988 */ /* 0x0001e80008000405 */
[----:B------:R0:W-:Y:S04]  /*ce10*/  STS.U16 [R92+UR5+0x20f00], R78 ;  /* 0x020f004e5c007988 */ /* 0x0001e80008000405 */
[----:B----4-:R4:W-:Y:S04]  /*ce20*/  STS.U16 [R92+UR5+0x21300], R79 ;  /* 0x0213004f5c007988 */ /* 0x0109e80008000405 */
[----:B------:R0:W-:Y:S04]  /*ce30*/  STS.U16 [R92+UR5+0x21700], R80 ;  /* 0x021700505c007988 */ /* 0x0001e80008000405 */
[----:B------:R1:W5:Y:S04]  /*ce40*/  LDL.LU R55, [R1+0xf64] ;  /* 0x000f640001377983 */ /* 0x0003680000300800 */
[----:B------:R1:W5:Y:S04]  /*ce50*/  LDL.LU R56, [R1+0xf60] ;  /* 0x000f600001387983 */ /* 0x0003680000300800 */
[----:B------:R1:W5:Y:S04]  /*ce60*/  LDL.LU R57, [R1+0xf5c] ;  /* 0x000f5c0001397983 */ /* 0x0003680000300800 */
[----:B------:R1:W5:Y:S04]  /*ce70*/  LDL.LU R58, [R1+0xf58] ;  /* 0x000f5800013a7983 */ /* 0x0003680000300800 */
[----:B------:R1:W5:Y:S04]  /*ce80*/  LDL.LU R59, [R1+0xf54] ;  /* 0x000f5400013b7983 */ /* 0x0003680000300800 */
[----:B------:R1:W5:Y:S01]  /*ce90*/  LDL.LU R60, [R1+0xf50] ;  /* 0x000f5000013c7983 */ /* 0x0003620000300800 */
[----:B------:R-:W-:-:S03]  /*cea0*/  UIADD3 UR4, UPT, UPT, UR5, 0x10000, URZ ;  /* 0x0001000005047890 */ /* 0x000fc6000fffe0ff */
[----:B------:R1:W5:Y:S01]  /*ceb0*/  LDL.LU R61, [R1+0xf4c] ;  /* 0x000f4c00013d7983 */ /* 0x0003620000300800 */
[----:B------:R-:W-:-:S03]  /*cec0*/  UIADD3 UR9, UPT, UPT, UR5, 0x22000, URZ ;  /* 0x0002200005097890 */ /* 0x000fc6000fffe0ff */
[----:B------:R1:W5:Y:S04]  /*ced0*/  LDL.LU R62, [R1+0xf48] ;  /* 0x000f4800013e7983 */ /* 0x0003680000300800 */
[----:B------:R1:W5:Y:S04]  /*cee0*/  LDL.LU R63, [R1+0xf44] ;  /* 0x000f4400013f7983 */ /* 0x0003680000300800 */
[----:B------:R1:W5:Y:S01]  /*cef0*/  LDL.LU R64, [R1+0xf40] ;  /* 0x000f400001407983 */ /* 0x0003620000300800 */
[----:B------:R-:W-:-:S03]  /*cf00*/  ISETP.LT.OR P2, PT, R93, 0x40, P0 ;  /* 0x000000405d00780c */ /* 0x000fc60000741670 */
[----:B------:R1:W5:Y:S01]  /*cf10*/  LDL.LU R65, [R1+0xf3c] ;  /* 0x000f3c0001417983 */ /* 0x0003620000300800 */
[----:B------:R-:W-:-:S03]  /*cf20*/  USHF.R.U32.HI UR4, URZ, 0x4, UR4 ;  /* 0x00000004ff047899 */ /* 0x000fc60008011604 */
[----:B------:R1:W5:Y:S01]  /*cf30*/  LDL.LU R66, [R1+0xf38] ;  /* 0x000f380001427983 */ /* 0x0003620000300800 */
[----:B------:R-:W-:-:S03]  /*cf40*/  USHF.R.U32.HI UR10, URZ, 0x4, UR9 ;  /* 0x00000004ff0a7899 */ /* 0x000fc60008011609 */
[----:B------:R1:W5:Y:S04]  /*cf50*/  LDL.LU R67, [R1+0xf34] ;  /* 0x000f340001437983 */ /* 0x0003680000300800 */
[----:B------:R1:W5:Y:S01]  /*cf60*/  LDL.LU R68, [R1+0xf30] ;  /* 0x000f300001447983 */ /* 0x0003620000300800 */
[----:B------:R-:W-:-:S03]  /*cf70*/  USGXT.U32 UR9, UR4, 0xe ;  /* 0x0000000e0409789a */ /* 0x000fc60008000000 */
[----:B------:R1:W5:Y:S01]  /*cf80*/  LDL.LU R69, [R1+0xf2c] ;  /* 0x000f2c0001457983 */ /* 0x0003620000300800 */
[----:B------:R-:W-:-:S03]  /*cf90*/  USGXT.U32 UR10, UR10, 0xe ;  /* 0x0000000e0a0a789a */ /* 0x000fc60008000000 */
[----:B------:R1:W5:Y:S04]  /*cfa0*/  LDL.LU R70, [R1+0xf28] ;  /* 0x000f280001467983 */ /* 0x0003680000300800 */
[----:B------:R1:W5:Y:S04]  /*cfb0*/  LDL.LU R71, [R1+0xf24] ;  /* 0x000f240001477983 */ /* 0x0003680000300800 */
[----:B------:R1:W5:Y:S01]  /*cfc0*/  LDL.LU R72, [R1+0xf20] ;  /* 0x000f200001487983 */ /* 0x0003620000300800 */
[----:B------:R-:W-:-:S03]  /*cfd0*/  UIADD3 UR12, UP1, UPT, UR9, 0x2000080, URZ ;  /* 0x02000080090c7890 */ /* 0x000fc6000ff3e0ff */
[----:B------:R1:W5:Y:S01]  /*cfe0*/  LDL.LU R73, [R1+0xf1c] ;  /* 0x000f1c0001497983 */ /* 0x0003620000300800 */
[----:B------:R-:W-:-:S03]  /*cff0*/  UIADD3 UR14, UP2, UPT, UR10, 0x2, URZ ;  /* 0x000000020a0e7890 */ /* 0x000fc6000ff5e0ff */
[----:B------:R1:W5:Y:S01]  /*d000*/  LDL.LU R74, [R1+0xf18] ;  /* 0x000f1800014a7983 */ /* 0x0003620000300800 */
[----:B------:R-:W-:-:S03]  /*d010*/  UMOV UR13, URZ ;  /* 0x000000ff000d7c82 */ /* 0x000fc60008000000 */
[----:B0-----:R1:W5:Y:S01]  /*d020*/  LDL.LU R75, [R1+0xf14] ;  /* 0x000f1400014b7983 */ /* 0x0013620000300800 */
[----:B------:R-:W-:-:S03]  /*d030*/  UMOV UR15, URZ ;  /* 0x000000ff000f7c82 */ /* 0x000fc60008000000 */
[----:B---3--:R1:W5:Y:S01]  /*d040*/  LDL.LU R76, [R1+0xf10] ;  /* 0x000f1000014c7983 */ /* 0x0083620000300800 */
[----:B------:R-:W-:-:S03]  /*d050*/  UIADD3.X UR13, UPT, UPT, UR13, 0x40004040, URZ, UP1, !UPT ;  /* 0x400040400d0d7890 */ /* 0x000fc60008ffe4ff */
[----:B------:R1:W5:Y:S01]  /*d060*/  LDL.LU R77, [R1+0xf0c] ;  /* 0x000f0c00014d7983 */ /* 0x0003620000300800 */
[----:B------:R-:W-:-:S03]  /*d070*/  UIADD3.X UR15, UPT, UPT, UR15, 0x40004040, URZ, UP2, !UPT ;  /* 0x400040400f0f7890 */ /* 0x000fc600097fe4ff */
[----:B------:R1:W5:Y:S01]  /*d080*/  LDL.LU R78, [R1+0xf08] ;  /* 0x000f0800014e7983 */ /* 0x0003620000300800 */
[----:B------:R-:W-:-:S03]  /*d090*/  UMOV UR4, URZ ;  /* 0x000000ff00047c82 */ /* 0x000fc60008000000 */
[----:B----4-:R1:W5:Y:S01]  /*d0a0*/  LDL.LU R79, [R1+0xf04] ;  /* 0x000f0400014f7983 */ /* 0x0103620000300800 */
[----:B------:R-:W-:-:S03]  /*d0b0*/  IMAD.SHL.U32 R91, R91, 0x40, RZ ;  /* 0x000000405b5b7824 */ /* 0x000fc600078e00ff */
[----:B------:R1:W5:Y:S04]  /*d0c0*/  LDL.LU R80, [R1+0xf00] ;  /* 0x000f000001507983 */ /* 0x0003680000300800 */
[----:B--2---:R0:W-:Y:S04]  /*d0d0*/  STS.U16 [R92+UR5+0x21b00], R81 ;  /* 0x021b00515c007988 */ /* 0x0041e80008000405 */
[----:B0-----:R1:W5:Y:S04]  /*d0e0*/  LDL.LU R81, [R1+0xefc] ;  /* 0x000efc0001517983 */ /* 0x0013680000300800 */
[----:B------:R0:W-:Y:S01]  /*d0f0*/  STS.U16 [R92+UR5+0x21f00], R3 ;  /* 0x021f00035c007988 */ /* 0x0001e20008000405 */
[----:B------:R2:W-:Y:S06]  /*d100*/  MEMBAR.ALL.CTA ;  /* 0x0000000000007992 */ /* 0x0005ec0000008000 */
[----:B--2---:R-:W2:Y:S01]  /*d110*/  FENCE.VIEW.ASYNC.S ;  /* 0x00000000000073c6 */ /* 0x004ea20000000000 */
[----:B0-----:R-:W-:-:S04]  /*d120*/  SHF.R.S32.HI R3, RZ, 0x1f, R93 ;  /* 0x0000001fff037819 */ /* 0x001fc8000001145d */
[----:B------:R-:W-:-:S04]  /*d130*/  LEA.HI R3, R3, R93, RZ, 0x6 ;  /* 0x0000005d03037211 */ /* 0x000fc800078f30ff */
[----:B------:R-:W-:-:S04]  /*d140*/  SHF.R.S32.HI R3, RZ, 0x6, R3 ;  /* 0x00000006ff037819 */ /* 0x000fc80000011403 */
[----:B------:R-:W-:-:S05]  /*d150*/  VIMNMX R3, PT, PT, R3, 0x1, !PT ;  /* 0x0000000103037848 */ /* 0x000fca0007fe0100 */
[----:B------:R-:W-:-:S05]  /*d160*/  VIADD R92, R3, 0xffffffff ;  /* 0xffffffff035c7836 */ /* 0x000fca0000000000 */
[----:B------:R0:W-:Y:S01]  /*d170*/  STL [R1+0xeec], R92 ;  /* 0x000eec5c01007387 */ /* 0x0001e20000100800 */
[----:B--2---:R-:W-:Y:S01]  /*d180*/  BAR.SYNC.DEFER_BLOCKING 0x0 ;  /* 0x0000000000007b1d */ /* 0x004fe20000010000 */
[----:B------:R-:W-:Y:S01]  /*d190*/  ISETP.NE.U32.AND P3, PT, R92, RZ, PT ;  /* 0x000000ff5c00720c */ /* 0x000fe20003f65070 */
[----:B0-----:R-:W-:-:S04]  /*d1a0*/  IMAD.SHL.U32 R92, R90, 0x40, RZ ;  /* 0x000000405a5c7824 */ /* 0x001fc800078e00ff */
[----:B-1----:R-:W-:Y:S08]  /*d1b0*/  @P2 BRA `(.L_x_6) ;  /* 0x00000004007c2947 */ /* 0x002ff00003800000 */
[----:B------:R-:W-:Y:S02]  /*d1c0*/  USHF.R.U32.HI UR58, URZ, 0x4, UR5 ;  /* 0x00000004ff3a7899 */ /* 0x000fe40008011605 */
[----:B------:R-:W-:Y:S02]  /*d1d0*/  UIADD3 UR50, UPT, UPT, UR5, 0x20000, URZ ;  /* 0x0002000005327890 */ /* 0x000fe4000fffe0ff */
[----:B------:R-:W-:Y:S02]  /*d1e0*/  USGXT.U32 UR58, UR58, 0xe ;  /* 0x0000000e3a3a789a */ /* 0x000fe40008000000 */
[----:B------:R-:W-:Y:S02]  /*d1f0*/  USHF.R.U32.HI UR50, URZ, 0x4, UR50 ;  /* 0x00000004ff327899 */ /* 0x000fe40008011632 */
[----:B------:R-:W-:Y:S02]  /*d200*/  UIADD3 UR52, UP1, UPT, UR58, 0x2000080, URZ ;  /* 0x020000803a347890 */ /* 0x000fe4000ff3e0ff */
[----:B------:R-:W-:Y:S01]  /*d210*/  USGXT.U32 UR50, UR50, 0xe ;  /* 0x0000000e3232789a */ /* 0x000fe20008000000 */
[----:B------:R-:W-:Y:S01]  /*d220*/  UMOV UR11, URZ ;  /* 0x000000ff000b7c82 */ /* 0x000fe20008000000 */
[----:B------:R-:W-:Y:S01]  /*d230*/  UMOV UR56, UR8 ;  /* 0x0000000800387c82 */ /* 0x000fe20008000000 */
[----:B------:R-:W-:Y:S01]  /*d240*/  UMOV UR57, URZ ;  /* 0x000000ff00397c82 */ /* 0x000fe20008000000 */
[----:B------:R-:W-:-:S02]  /*d250*/  UIADD3 UR54, UP2, UPT, UR50, 0x2, URZ ;  /* 0x0000000232367890 */ /* 0x000fc4000ff5e0ff */
[----:B------:R-:W-:Y:S01]  /*d260*/  UIADD3.X UR53, UPT, UPT, UR11, 0x40004040, URZ, UP1, !UPT ;  /* 0x400040400b357890 */ /* 0x000fe20008ffe4ff */
[----:B------:R-:W-:Y:S02]  /*d270*/  UMOV UR51, URZ ;  /* 0x000000ff00337c82 */ /* 0x000fe40008000000 */
[----:B------:R-:W-:Y:S01]  /*d280*/  UMOV UR11, UR56 ;  /* 0x00000038000b7c82 */ /* 0x000fe20008000000 */
[----:B------:R-:W-:Y:S02]  /*d290*/  ULOP3.LUT UR56, UR58, 0x2000000, URZ, 0xfc, !UPT ;  /* 0x020000003a387892 */ /* 0x000fe4000f8efcff */
[----:B------:R-:W-:Y:S02]  /*d2a0*/  UIADD3.X UR55, UPT, UPT, UR51, 0x40004040, URZ, UP2, !UPT ;  /* 0x4000404033377890 */ /* 0x000fe400097fe4ff */
[----:B------:R-:W-:Y:S02]  /*d2b0*/  UIADD3.64 UR58, UPT, UPT, UR52, 0x80, URZ ;  /* 0x00000080343a7897 */ /* 0x000fe4000fffe0ff */
[----:B------:R-:W-:Y:S01]  /*d2c0*/  UIADD3.64 UR60, UPT, UPT, UR54, 0x2, URZ ;  /* 0x00000002363c7897 */ /* 0x000fe2000fffe0ff */
[----:B------:R-:W-:Y:S01]  /*d2d0*/  UMOV UR20, 0x0 ;  /* 0x0000000000147882 */ /* 0x000fe20000000000 */
[----:B------:R-:W-:Y:S01]  /*d2e0*/  UMOV UR21, 0x8108490 ;  /* 0x0810849000157882 */ /* 0x000fe20000000000 */
[----:B------:R-:W-:Y:S01]  /*d2f0*/  UMOV UR51, 0x40004040 ;  /* 0x4000404000337882 */ /* 0x000fe20000000000 */
[----:B------:R-:W-:Y:S01]  /*d300*/  UMOV UR57, 0x40004040 ;  /* 0x4000404000397882 */ /* 0x000fe20000000000 */
[----:B------:R-:W-:Y:S01]  /*d310*/  UIADD3.64 UR62, UPT, UPT, UR52, 0x100, URZ ;  /* 0x00000100343e7897 */ /* 0x000fe2000fffe0ff */
[----:B------:R0:W-:Y:S01]  /*d320*/  UTCHMMA gdesc[UR56], gdesc[UR50], tmem[UR6], tmem[UR20], idesc[UR21], !UPT ;  /* 0x00ff1432380075ea */ /* 0x0001e2000f800006 */
[----:B------:R-:W-:-:S02]  /*d330*/  UIADD3.64 UR64, UPT, UPT, UR54, 0x4, URZ ;  /* 0x0000000436407897 */ /* 0x000fc4000fffe0ff */
[----:B------:R-:W-:Y:S01]  /*d340*/  UIADD3 UR74, UPT, UPT, UR6, 0x40, URZ ;  /* 0x00000040064a7890 */ /* 0x000fe2000fffe0ff */
[----:B------:R-:W-:Y:S01]  /*d350*/  UMOV UR28, 0x0 ;  /* 0x00000000001c7882 */ /* 0x000fe20000000000 */
[----:B------:R-:W-:Y:S01]  /*d360*/  UMOV UR29, 0x8108490 ;  /* 0x08108490001d7882 */ /* 0x000fe20000000000 */
[----:B------:R-:W-:Y:S02]  /*d370*/  UIADD3 UR71, UPT, UPT, UR6, 0x40, URZ ;  /* 0x0000004006477890 */ /* 0x000fe4000fffe0ff */
[----:B------:R1:W-:Y:S01]  /*d380*/  UTCHMMA gdesc[UR52], gdesc[UR54], tmem[UR6], tmem[UR28], idesc[UR29], UPT ;  /* 0x00ff1c36340075ea */ /* 0x0003e2000b800006 */
[----:B------:R-:W-:Y:S01]  /*d390*/  UMOV UR44, 0x0 ;  /* 0x00000000002c7882 */ /* 0x000fe20000000000 */
[----:B0-----:R-:W-:Y:S02]  /*d3a0*/  UIADD3.64 UR56, UPT, UPT, UR52, 0x380, URZ ;  /* 0x0000038034387897 */ /* 0x001fe4000fffe0ff */
[----:B------:R-:W-:Y:S01]  /*d3b0*/  UIADD3.64 UR20, UPT, UPT, UR52, 0x400, URZ ;  /* 0x0000040034147897 */ /* 0x000fe2000fffe0ff */
[----:B------:R-:W-:Y:S01]  /*d3c0*/  UMOV UR45, 0x8108490 ;  /* 0x08108490002d7882 */ /* 0x000fe20000000000 */
[----:B------:R-:W-:Y:S01]  /*d3d0*/  UMOV UR40, 0x0 ;  /* 0x0000000000287882 */ /* 0x000fe20000000000 */
[----:B------:R-:W-:Y:S01]  /*d3e0*/  UMOV UR41, 0x8108490 ;  /* 0x0810849000297882 */ /* 0x000fe20000000000 */
[----:B------:R-:W-:-:S02]  /*d3f0*/  UIADD3 UR68, UPT, UPT, UR6, 0x40, URZ ;  /* 0x0000004006447890 */ /* 0x000fc4000fffe0ff */
[----:B------:R0:W-:Y:S01]  /*d400*/  UTCHMMA gdesc[UR58], gdesc[UR60], tmem[UR6], tmem[UR44], idesc[UR45], UPT ;  /* 0x00ff2c3c3a0075ea */ /* 0x0001e2000b800006 */
[----:B-1----:R-:W-:Y:S01]  /*d410*/  UIADD3.64 UR28, UPT, UPT, UR52, 0x480, URZ ;  /* 0x00000480341c7897 */ /* 0x002fe2000fffe0ff */
[----:B------:R1:W-:Y:S01]  /*d420*/  UTCHMMA gdesc[UR62], gdesc[UR64], tmem[UR6], tmem[UR40], idesc[UR41], UPT ;  /* 0x00ff28403e0075ea */ /* 0x0003e2000b800006 */
[----:B------:R-:W-:Y:S01]  /*d430*/  UIADD3 UR77, UPT, UPT, UR6, 0x40, URZ ;  /* 0x00000040064d7890 */ /* 0x000fe2000fffe0ff */
[----:B------:R-:W-:Y:S01]  /*d440*/  UMOV UR34, 0x0 ;  /* 0x0000000000227882 */ /* 0x000fe20000000000 */
[----:B------:R-:W-:Y:S01]  /*d450*/  UMOV UR35, 0x8108490 ;  /* 0x0810849000237882 */ /* 0x000fe20000000000 */
[----:B------:R-:W-:Y:S01]  /*d460*/  UIADD3 UR76, UPT, UPT, UR6, 0x80, URZ ;  /* 0x00000080064c7890 */ /* 0x000fe2000fffe0ff */
[----:B------:R2:W-:Y:S01]  /*d470*/  UTCHMMA gdesc[UR56], gdesc[UR50], tmem[UR74], tmem[UR34], idesc[UR35], !UPT ;  /* 0x00ff2232380075ea */ /* 0x0005e2000f80004a */
[----:B------:R-:W-:Y:S02]  /*d480*/  UIADD3 UR75, UPT, UPT, UR6, 0x80, URZ ;  /* 0x00000080064b7890 */ /* 0x000fe4000fffe0ff */
[----:B0-----:R-:W-:-:S02]  /*d490*/  UIADD3.64 UR58, UPT, UPT, UR52, 0x500, URZ ;  /* 0x00000500343a7897 */ /* 0x001fc4000fffe0ff */
[----:B------:R-:W-:Y:S02]  /*d4a0*/  UIADD3.64 UR44, UPT, UPT, UR52, 0x780, URZ ;  /* 0x00000780342c7897 */ /* 0x000fe4000fffe0ff */
[----:B-1----:R-:W-:Y:S01]  /*d4b0*/  UIADD3.64 UR62, UPT, UPT, UR52, 0x800, URZ ;  /* 0x00000800343e7897 */ /* 0x002fe2000fffe0ff */
[----:B------:R-:W-:Y:S01]  /*d4c0*/  UMOV UR26, 0x0 ;  /* 0x00000000001a7882 */ /* 0x000fe20000000000 */
[----:B------:R-:W-:Y:S01]  /*d4d0*/  UMOV UR27, 0x8108490 ;  /* 0x08108490001b7882 */ /* 0x000fe20000000000 */
[----:B------:R-:W-:Y:S01]  /*d4e0*/  UIADD3 UR73, UPT, UPT, UR6, 0x80, URZ ;  /* 0x0000008006497890 */ /* 0x000fe2000fffe0ff */
[----:B------:R0:W-:Y:S01]  /*d4f0*/  UTCHMMA gdesc[UR20], gdesc[UR54], tmem[UR71], tmem[UR26], idesc[UR27], UPT ;  /* 0x00ff1a36140075ea */ /* 0x0001e2000b800047 */
[----:B------:R-:W-:Y:S02]  /*d500*/  UIADD3.64 UR40, UPT, UPT, UR52, 0x880, URZ ;  /* 0x0000088034287897 */ /* 0x000fe4000fffe0ff */
[----:B------:R-:W-:Y:S02]  /*d510*/  UIADD3 UR72, UPT, UPT, UR6, 0x80, URZ ;  /* 0x0000008006487890 */ /* 0x000fe4000fffe0ff */
[----:B--2---:R-:W-:-:S02]  /*d520*/  UIADD3.64 UR56, UPT, UPT, UR52, 0x900, URZ ;  /* 0x0000090034387897 */ /* 0x004fc4000fffe0ff */
[----:B------:R-:W-:Y:S02]  /*d530*/  UIADD3 UR70, UPT, UPT, UR6, 0xc0, URZ ;  /* 0x000000c006467890 */ /* 0x000fe4000fffe0ff */
[----:B------:R-:W-:Y:S01]  /*d540*/  UIADD3.64 UR34, UPT, UPT, UR52, 0xb80, URZ ;  /* 0x00000b8034227897 */ /* 0x000fe2000fffe0ff */
[----:B------:R-:W-:Y:S01]  /*d550*/  UMOV UR18, 0x0 ;  /* 0x0000000000127882 */ /* 0x000fe20000000000 */
[----:B------:R-:W-:Y:S01]  /*d560*/  UMOV UR19, 0x8108490 ;  /* 0x0810849000137882 */ /* 0x000fe20000000000 */
[----:B------:R-:W-:Y:S01]  /*d570*/  UIADD3 UR69, UPT, UPT, UR6, 0xc0, URZ ;  /* 0x000000c006457890 */ /* 0x000fe2000fffe0ff */
[----:B------:R1:W-:Y:S01]  /*d580*/  UTCHMMA gdesc[UR28], gdesc[UR60], tmem[UR68], tmem[UR18], idesc[UR19], UPT ;  /* 0x00ff123c1c0075ea */ /* 0x0003e2000b800044 */
[----:B0-----:R-:W-:Y:S01]  /*d590*/  UIADD3.64 UR26, UPT, UPT, UR52, 0xc00, URZ ;  /* 0x00000c00341a7897 */ /* 0x001fe2000fffe0ff */
[----:B------:R-:W-:Y:S01]  /*d5a0*/  UMOV UR46, 0x0 ;  /* 0x00000000002e7882 */ /* 0x000fe20000000000 */
[----:B------:R-:W-:Y:S01]  /*d5b0*/  UMOV UR47, 0x8108490 ;  /* 0x08108490002f7882 */ /* 0x000fe20000000000 */
[----:B------:R-:W-:Y:S01]  /*d5c0*/  UIADD3 UR67, UPT, UPT, UR6, 0xc0, URZ ;  /* 0x000000c006437890 */ /* 0x000fe2000fffe0ff */
[----:B------:R1:W-:Y:S01]  /*d5d0*/  UTCHMMA gdesc[UR58], gdesc[UR64], tmem[UR77], tmem[UR46], idesc[UR47], UPT ;  /* 0x00ff2e403a0075ea */ /* 0x0003e2000b80004d */
[----:B------:R-:W-:Y:S01]  /*d5e0*/  UIADD3.64 UR20, UPT, UPT, UR52, 0xc80, URZ ;  /* 0x00000c8034147897 */ /* 0x000fe2000fffe0ff */
[----:B------:R-:W-:Y:S01]  /*d5f0*/  UMOV UR42, 0x0 ;  /* 0x00000000002a7882 */ /* 0x000fe20000000000 */
[----:B------:R-:W-:Y:S01]  /*d600*/  UMOV UR43, 0x8108490 ;  /* 0x08108490002b7882 */ /* 0x000fe20000000000 */
[----:B------:R-:W-:Y:S01]  /*d610*/  UIADD3 UR66, UPT, UPT, UR6, 0xc0, URZ ;  /* 0x000000c006427890 */ /* 0x000fe2000fffe0ff */
[----:B------:R1:W-:Y:S01]  /*d620*/  UTCHMMA gdesc[UR44], gdesc[UR50], tmem[UR76], tmem[UR42], idesc[UR43], !UPT ;  /* 0x00ff2a322c0075ea */ /* 0x0003e2000f80004c */
[----:B------:R-:W-:Y:S01]  /*d630*/  UIADD3.64 UR52, UPT, UPT, UR52, 0xd00, URZ ;  /* 0x00000d0034347897 */ /* 0x000fe2000fffe0ff */
[----:B------:R-:W-:Y:S01]  /*d640*/  UMOV UR38, 0x0 ;  /* 0x0000000000267882 */ /* 0x000fe20000000000 */
[----:B------:R-:W-:Y:S01]  /*d650*/  UMOV UR39, 0x8108490 ;  /* 0x0810849000277882 */ /* 0x000fe20000000000 */
[----:B------:R-:W-:Y:S01]  /*d660*/  UMOV UR36, 0x0 ;  /* 0x0000000000247882 */ /* 0x000fe20000000000 */
[----:B------:R-:W-:Y:S01]  /*d670*/  UMOV UR37, 0x8108490 ;  /* 0x0810849000257882 */ /* 0x000fe20000000000 */
[----:B------:R-:W-:Y:S01]  /*d680*/  UMOV UR32, 0x0 ;  /* 0x0000000000207882 */ /* 0x000fe20000000000 */
[----:B------:R-:W-:Y:S01]  /*d690*/  UMOV UR33, 0x8108490 ;  /* 0x0810849000217882 */ /* 0x000fe20000000000 */
[----:B------:R1:W-:Y:S01]  /*d6a0*/  UTCHMMA gdesc[UR62], gdesc[UR54], tmem[UR75], tmem[UR38], idesc[UR39], UPT ;  /* 0x00ff26363e0075ea */ /* 0x0003e2000b80004b */
        /* <DEDUP_REMOVED lines=8> */
[----:B------:R1:W-:Y:S01]  /*d730*/  UTCHMMA gdesc[UR34], gdesc[UR50], tmem[UR70], tmem[UR30], idesc[UR31], !UPT ;  /* 0x00ff1e32220075ea */ /* 0x0003e2000f800046 */
[----:B------:R-:W-:Y:S01]  /*d740*/  UMOV UR48, 0x0 ;  /* 0x0000000000307882 */ /* 0x000fe20000000000 */
[----:B------:R-:W-:Y:S01]  /*d750*/  UMOV UR49, 0x8108490 ;  /* 0x0810849000317882 */ /* 0x000fe20000000000 */
[----:B------:R1:W-:Y:S01]  /*d760*/  UTCHMMA gdesc[UR26], gdesc[UR54], tmem[UR69], tmem[UR24], idesc[UR25], UPT ;  /* 0x00ff18361a0075ea */ /* 0x0003e2000b800045 */
[----:B------:R1:W-:Y:S01]  /*d770*/  UTCHMMA gdesc[UR20], gdesc[UR60], tmem[UR67], tmem[UR22], idesc[UR23], UPT ;  /* 0x00ff163c140075ea */ /* 0x0003e2000b800043 */
[----:B------:R1:W-:Y:S01]  /*d780*/  UTCHMMA gdesc[UR52], gdesc[UR64], tmem[UR66], tmem[UR48], idesc[UR49], UPT ;  /* 0x00ff3040340075ea */ /* 0x0003e2000b800042 */
[----:B------:R1:W-:Y:S01]  /*d790*/  UTCBAR [UR11], URZ ;  /* 0x000000ff0b0073e9 */ /* 0x0003e200080000ff */
[----:B------:R-:W-:Y:S01]  /*d7a0*/  NOP ;  /* 0x0000000000007918 */ /* 0x000fe20000000000 */
.L_x_6:
[----:B-1----:R-:W-:Y:S01]  /*d7b0*/  UMOV UR18, UR14 ;  /* 0x0000000e00127c82 */ /* 0x002fe20008000000 */
[----:B------:R-:W-:Y:S01]  /*d7c0*/  UMOV UR19, UR15 ;  /* 0x0000000f00137c82 */ /* 0x000fe20008000000 */
[----:B------:R-:W-:Y:S01]  /*d7d0*/  IMAD.MOV.U32 R93, RZ, RZ, RZ ;  /* 0x000000ffff5d7224 */ /* 0x000fe200078e00ff */
[----:B------:R-:W-:Y:S06]  /*d7e0*/  @!P3 BRA `(.L_x_7) ;  /* 0x000001540084b947 */ /* 0x000fec0003800000 */
[----:B------:R-:W-:Y:S01]  /*d7f0*/  SHF.R.S32.HI R3, RZ, 0x1f, R91 ;  /* 0x0000001fff037819 */ /* 0x000fe2000001145b */
[C---:B------:R-:W-:Y:S01]  /*d800*/  IMAD.SHL.U32 R90, R91.reuse, 0x2, RZ ;  /* 0x000000025b5a7824 */ /* 0x040fe200078e00ff */
[----:B------:R-:W-:Y:S02]  /*d810*/  ULOP3.LUT UR14, UR9, 0x2000000, URZ, 0xfc, !UPT ;  /* 0x02000000090e7892 */ /* 0x000fe4000f8efcff */
[----:B------:R-:W-:Y:S01]  /*d820*/  SHF.L.U64.HI R3, R91, 0x1, R3 ;  /* 0x000000015b037819 */ /* 0x000fe20000010203 */
[----:B------:R-:W-:Y:S01]  /*d830*/  UIADD3.64 UR20, UPT, UPT, UR12, 0x80, URZ ;  /* 0x000000800c147897 */ /* 0x000fe2000fffe0ff */
[----:B------:R-:W-:Y:S01]  /*d840*/  SHF.R.S32.HI R91, RZ, 0x1f, R92 ;  /* 0x0000001fff5b7819 */ /* 0x000fe2000001145c */
[----:B------:R-:W-:Y:S02]  /*d850*/  UIADD3.64 UR22, UPT, UPT, UR18, 0x2, URZ ;  /* 0x0000000212167897 */ /* 0x000fe4000fffe0ff */
[----:B------:R-:W-:Y:S01]  /*d860*/  UIADD3.64 UR24, UPT, UPT, UR12, 0x100, URZ ;  /* 0x000001000c187897 */ /* 0x000fe2000fffe0ff */
[C---:B------:R-:W-:Y:S01]  /*d870*/  SHF.L.U64.HI R91, R92.reuse, 0x1, R91 ;  /* 0x000000015c5b7819 */ /* 0x040fe2000001025b */
[----:B------:R-:W-:Y:S01]  /*d880*/  IMAD.SHL.U32 R92, R92, 0x2, RZ ;  /* 0x000000025c5c7824 */ /* 0x000fe200078e00ff */
[----:B------:R-:W-:-:S02]  /*d890*/  UIADD3.64 UR26, UPT, UPT, UR18, 0x4, URZ ;  /* 0x00000004121a7897 */ /* 0x000fc4000fffe0ff */
[----:B------:R-:W-:Y:S02]  /*d8a0*/  UIADD3.64 UR28, UPT, UPT, UR12, 0x380, URZ ;  /* 0x000003800c1c7897 */ /* 0x000fe4000fffe0ff */
[----:B------:R-:W-:Y:S02]  /*d8b0*/  UIADD3.64 UR30, UPT, UPT, UR12, 0x400, URZ ;  /* 0x000004000c1e7897 */ /* 0x000fe4000fffe0ff */
[----:B------:R-:W-:Y:S02]  /*d8c0*/  UIADD3.64 UR32, UPT, UPT, UR12, 0x480, URZ ;  /* 0x000004800c207897 */ /* 0x000fe4000fffe0ff */
[----:B------:R-:W-:Y:S02]  /*d8d0*/  UIADD3.64 UR34, UPT, UPT, UR12, 0x500, URZ ;  /* 0x000005000c227897 */ /* 0x000fe4000fffe0ff */
[----:B------:R-:W-:Y:S02]  /*d8e0*/  UIADD3.64 UR36, UPT, UPT, UR12, 0x780, URZ ;  /* 0x000007800c247897 */ /* 0x000fe4000fffe0ff */
[----:B------:R-:W-:-:S02]  /*d8f0*/  UIADD3.64 UR38, UPT, UPT, UR12, 0x800, URZ ;  /* 0x000008000c267897 */ /* 0x000fc4000fffe0ff */
[----:B------:R-:W-:Y:S02]  /*d900*/  UIADD3.64 UR40, UPT, UPT, UR12, 0x880, URZ ;  /* 0x000008800c287897 */ /* 0x000fe4000fffe0ff */
[----:B------:R-:W-:Y:S02]  /*d910*/  UIADD3.64 UR42, UPT, UPT, UR12, 0x900, URZ ;  /* 0x000009000c2a7897 */ /* 0x000fe4000fffe0ff */
[----:B------:R-:W-:Y:S02]  /*d920*/  UIADD3.64 UR44, UPT, UPT, UR12, 0xb80, URZ ;  /* 0x00000b800c2c7897 */ /* 0x000fe4000fffe0ff */
[----:B------:R-:W-:Y:S02]  /*d930*/  UIADD3.64 UR46, UPT, UPT, UR12, 0xc00, URZ ;  /* 0x00000c000c2e7897 */ /* 0x000fe4000fffe0ff */
[----:B------:R-:W-:Y:S02]  /*d940*/  UIADD3.64 UR48, UPT, UPT, UR12, 0xc80, URZ ;  /* 0x00000c800c307897 */ /* 0x000fe4000fffe0ff */
[----:B------:R-:W-:Y:S01]  /*d950*/  UIADD3.64 UR50, UPT, UPT, UR12, 0xd00, URZ ;  /* 0x00000d000c327897 */ /* 0x000fe2000fffe0ff */
[----:B------:R-:W-:Y:S01]  /*d960*/  UMOV UR11, 0x1 ;  /* 0x00000001000b7882 */ /* 0x000fe20000000000 */
[----:B------:R-:W-:Y:S01]  /*d970*/  UMOV UR9, URZ ;  /* 0x000000ff00097c82 */ /* 0x000fe20008000000 */
[----:B------:R-:W-:Y:S01]  /*d980*/  UMOV UR52, UR10 ;  /* 0x0000000a00347c82 */ /* 0x000fe20008000000 */
[----:B------:R-:W-:-:S08]  /*d990*/  UMOV UR53, 0x40004040 ;  /* 0x4000404000357882 */ /* 0x000fd00000000000 */
.L_x_10:
[----:B------:R0:W-:Y:S04]  /*d9a0*/  STL.64 [R1+0xf20], R82 ;  /* 0x000f205201007387 */ /* 0x0001e80000100a00 */
[----:B------:R-:W-:Y:S04]  /*d9b0*/  STL.64 [R1+0xf18], R84 ;  /* 0x000f185401007387 */ /* 0x000fe80000100a00 */
[----:B------:R-:W-:Y:S04]  /*d9c0*/  STL.64 [R1+0xf10], R88 ;  /* 0x000f105801007387 */ /* 0x000fe80000100a00 */
[----:B------:R-:W-:Y:S01]  /*d9d0*/  STL.64 [R1+0xf08], R86 ;  /* 0x000f085601007387 */ /* 0x000fe20000100a00 */
[----:B0-----:R-:W-:-:S03]  /*d9e0*/  IADD3 R82, P4, PT, R8, R92, RZ ;  /* 0x0000005c08527210 */ /* 0x001fc60007f9e0ff */
[----:B------:R0:W-:Y:S02]  /*d9f0*/  STL.64 [R1+0xf00], R2 ;  /* 0x000f000201007387 */ /* 0x0001e40000100a00 */
[-C--:B0-----:R-:W-:Y:S02]  /*da00*/  IADD3 R3, P2, PT, R4, R92.reuse, RZ ;  /* 0x0000005c04037210 */ /* 0x081fe40007f5e0ff */
[----:B------:R-:W-:-:S03]  /*da10*/  IADD3 R2, P3, PT, R6, R92, RZ ;  /* 0x0000005c06027210 */ /* 0x000fc60007f7e0ff */
[----:B------:R0:W-:Y:S02]  /*da20*/  STL [R1+0xea4], R3 ;  /* 0x000ea40301007387 */ /* 0x0001e40000100800 */
[--C-:B------:R-:W-:Y:S02]  /*da30*/  IMAD.X R4, R7, 0x1, R91.reuse, P3 ;  /* 0x0000000107047824 */ /* 0x100fe400018e065b */
[----:B-1----:R1:W-:Y:S04]  /*da40*/  STL [R1+0xea8], R2 ;  /* 0x000ea80201007387 */ /* 0x0023e80000100800 */
[----:B------:R-:W-:Y:S01]  /*da50*/  STL [R1+0xeac], R82 ;  /* 0x000eac5201007387 */ /* 0x000fe20000100800 */
[----:B0-----:R-:W-:Y:S01]  /*da60*/  IADD3 R3, P5, PT, R10, R92, RZ ;  /* 0x0000005c0a037210 */ /* 0x001fe20007fbe0ff */
[----:B-1----:R-:W-:-:S04]  /*da70*/  IMAD.X R2, R5, 0x1, R91, P2 ;  /* 0x0000000105027824 */ /* 0x002fc800010e065b */
[----:B------:R0:W-:Y:S04]  /*da80*/  STL [R1+0xeb0], R3 ;  /* 0x000eb00301007387 */ /* 0x0001e80000100800 */
[----:B------:R1:W-:Y:S04]  /*da90*/  STL [R1+0xe74], R2 ;  /* 0x000e740201007387 */ /* 0x0003e80000100800 */
[----:B------:R2:W-:Y:S01]  /*daa0*/  STL [R1+0xe78], R4 ;  /* 0x000e780401007387 */ /* 0x0005e20000100800 */
[--C-:B0-----:R-:W-:Y:S02]  /*dab0*/  IMAD.X R3, R9, 0x1, R91.reuse, P4 ;  /* 0x0000000109037824 */ /* 0x101fe400020e065b */
[----:B-1----:R-:W-:-:S03]  /*dac0*/  IMAD.X R2, R11, 0x1, R91, P5 ;  /* 0x000000010b027824 */ /* 0x002fc600028e065b */
[----:B------:R0:W-:Y:S01]  /*dad0*/  STL [R1+0xe7c], R3 ;  /* 0x000e7c0301007387 */ /* 0x0001e20000100800 */
[----:B--2--5:R-:W-:-:S03]  /*dae0*/  IADD3 R4, P2, PT, R20, R92, RZ ;  /* 0x0000005c14047210 */ /* 0x024fc60007f5e0ff */
[----:B------:R1:W-:Y:S04]  /*daf0*/  STL [R1+0xe80], R2 ;  /* 0x000e800201007387 */ /* 0x0003e80000100800 */
[----:B------:R2:W-:Y:S01]  /*db00*/  STL [R1+0xeb4], R4 ;  /* 0x000eb40401007387 */ /* 0x0005e20000100800 */
[-C--:B0-----:R-:W-:Y:S02]  /*db10*/  IADD3 R3, P3, PT, R22, R92.reuse, RZ ;  /* 0x0000005c16037210 */ /* 0x081fe40007f7e0ff */
[----:B-1----:R-:W-:-:S03]  /*db20*/  IADD3 R2, P4, PT, R24, R92, RZ ;  /* 0x0000005c18027210 */ /* 0x002fc60007f9e0ff */
[----:B------:R0:W-:Y:S01]  /*db30*/  STL [R1+0xeb8], R3 ;  /* 0x000eb80301007387 */ /* 0x0001e20000100800 */
[----:B--2---:R-:W-:-:S03]  /*db40*/  IADD3 R4, P5, PT, R26, R92, RZ ;  /* 0x0000005c1a047210 */ /* 0x004fc60007fbe0ff */
[----:B------:R1:W-:Y:S04]  /*db50*/  STL [R1+0xebc], R2 ;  /* 0x000ebc0201007387 */ /* 0x0003e80000100800 */
[----:B------:R2:W-:Y:S01]  /*db60*/  STL [R1+0xec0], R4 ;  /* 0x000ec00401007387 */ /* 0x0005e20000100800 */
[--C-:B0-----:R-:W-:Y:S02]  /*db70*/  IMAD.X R3, R21, 0x1, R91.reuse, P2 ;  /* 0x0000000115037824 */ /* 0x101fe400010e065b */
[----:B-1----:R-:W-:-:S03]  /*db80*/  IMAD.X R2, R23, 0x1, R91, P3 ;  /* 0x0000000117027824 */ /* 0x002fc600018e065b */
[----:B------:R0:W-:Y:S01]  /*db90*/  STL [R1+0xe84], R3 ;  /* 0x000e840301007387 */ /* 0x0001e20000100800 */
[----:B--2---:R-:W-:-:S03]  /*dba0*/  IMAD.X R4, R25, 0x1, R91, P4 ;  /* 0x0000000119047824 */ /* 0x004fc600020e065b */
[----:B------:R1:W-:Y:S04]  /*dbb0*/  STL [R1+0xe88], R2 ;  /* 0x000e880201007387 */ /* 0x0003e80000100800 */
[----:B------:R2:W-:Y:S01]  /*dbc0*/  STL [R1+0xe8c], R4 ;  /* 0x000e8c0401007387 */ /* 0x0005e20000100800 */
[----:B0-----:R-:W-:Y:S01]  /*dbd0*/  IMAD.X R3, R27, 0x1, R91, P5 ;  /* 0x000000011b037824 */ /* 0x001fe200028e065b */
[----:B-1----:R-:W-:-:S04]  /*dbe0*/  IADD3 R2, P2, PT, R34, R92, RZ ;  /* 0x0000005c22027210 */ /* 0x002fc80007f5e0ff */
[----:B------:R0:W-:Y:S01]  /*dbf0*/  STL [R1+0xe90], R3 ;  /* 0x000e900301007387 */ /* 0x0001e20000100800 */
[----:B--2---:R-:W-:-:S03]  /*dc00*/  IADD3 R4, P3, PT, R36, R92, RZ ;  /* 0x0000005c24047210 */ /* 0x004fc60007f7e0ff */
[----:B------:R1:W-:Y:S01]  /*dc10*/  STL [R1+0xe14], R2 ;  /* 0x000e140201007387 */ /* 0x0003e20000100800 */
[----:B------:R-:W-:-:S03]  /*dc20*/  IMAD.X R34, R35, 0x1, R91, P2 ;  /* 0x0000000123227824 */ /* 0x000fc600010e065b */
[----:B------:R2:W-:Y:S01]  /*dc30*/  STL [R1+0xe18], R4 ;  /* 0x000e180401007387 */ /* 0x0005e20000100800 */
[----:B------:R-:W-:Y:S01]  /*dc40*/  IMAD.X R36, R37, 0x1, R91, P3 ;  /* 0x0000000125247824 */ /* 0x000fe200018e065b */
[-C--:B0-----:R-:W-:Y:S02]  /*dc50*/  IADD3 R3, P4, PT, R38, R92.reuse, RZ ;  /* 0x0000005c26037210 */ /* 0x081fe40007f9e0ff */
[----:B-1----:R-:W-:-:S03]  /*dc60*/  IADD3 R2, P5, PT, R40, R92, RZ ;  /* 0x0000005c28027210 */ /* 0x002fc60007fbe0ff */
[----:B------:R0:W-:Y:S01]  /*dc70*/  STL [R1+0xe1c], R3 ;  /* 0x000e1c0301007387 */ /* 0x0001e20000100800 */
[--C-:B------:R-:W-:Y:S01]  /*dc80*/  IMAD.X R38, R39, 0x1, R91.reuse, P4 ;  /* 0x0000000127267824 */ /* 0x100fe200020e065b */
[----:B--2---:R-:W-:Y:S02]  /*dc90*/  IADD3 R4, P3, PT, R44, R92, RZ ;  /* 0x0000005c2c047210 */ /* 0x004fe40007f7e0ff */
[----:B------:R-:W-:Y:S01]  /*dca0*/  STL [R1+0xf28], R34 ;  /* 0x000f282201007387 */ /* 0x000fe20000100800 */
[----:B------:R-:W-:-:S03]  /*dcb0*/  IMAD.X R40, R41, 0x1, R91, P5 ;  /* 0x0000000129287824 */ /* 0x000fc600028e065b */
[----:B------:R1:W-:Y:S01]  /*dcc0*/  STL [R1+0xe20], R2 ;  /* 0x000e200201007387 */ /* 0x0003e20000100800 */
[--C-:B------:R-:W-:Y:S01]  /*dcd0*/  IMAD.X R44, R45, 0x1, R91.reuse, P3 ;  /* 0x000000012d2c7824 */ /* 0x100fe200018e065b */
[-C--:B0-----:R-:W-:Y:S02]  /*dce0*/  IADD3 R3, P4, PT, R46, R92.reuse, RZ ;  /* 0x0000005c2e037210 */ /* 0x081fe40007f9e0ff */
[----:B------:R-:W-:Y:S03]  /*dcf0*/  STL [R1+0xf2c], R36 ;  /* 0x000f2c2401007387 */ /* 0x000fe60000100800 */
[----:B------:R-:W-:Y:S01]  /*dd00*/  IMAD.X R46, R47, 0x1, R91, P4 ;  /* 0x000000012f2e7824 */ /* 0x000fe200020e065b */
[----:B------:R-:W-:Y:S01]  /*dd10*/  STL [R1+0xf30], R38 ;  /* 0x000f302601007387 */ /* 0x000fe20000100800 */
[----:B-1----:R-:W-:-:S03]  /*dd20*/  IADD3 R2, P2, PT, R42, R92, RZ ;  /* 0x0000005c2a027210 */ /* 0x002fc60007f5e0ff */
[----:B------:R-:W-:Y:S02]  /*dd30*/  STL [R1+0xf34], R40 ;  /* 0x000f342801007387 */ /* 0x000fe40000100800 */
[----:B------:R-:W-:Y:S02]  /*dd40*/  IMAD.X R42, R43, 0x1, R91, P2 ;  /* 0x000000012b2a7824 */ /* 0x000fe400010e065b */
[----:B------:R0:W-:Y:S04]  /*dd50*/  STL [R1+0xe24], R2 ;  /* 0x000e240201007387 */ /* 0x0001e80000100800 */
[----:B------:R1:W-:Y:S04]  /*dd60*/  STL [R1+0xe28], R4 ;  /* 0x000e280401007387 */ /* 0x0003e80000100800 */
[----:B------:R2:W-:Y:S01]  /*dd70*/  STL [R1+0xe2c], R3 ;  /* 0x000e2c0301007387 */ /* 0x0005e20000100800 */
[----:B0-----:R-:W-:-:S03]  /*dd80*/  IADD3 R2, P5, PT, R48, R92, RZ ;  /* 0x0000005c30027210 */ /* 0x001fc60007fbe0ff */
[----:B------:R-:W-:Y:S01]  /*dd90*/  STL [R1+0xf38], R42 ;  /* 0x000f382a01007387 */ /* 0x000fe20000100800 */
[-C--:B-1----:R-:W-:Y:S01]  /*dda0*/  IADD3 R4, P3, PT, R52, R92.reuse, RZ ;  /* 0x0000005c34047210 */ /* 0x082fe20007f7e0ff */
[--C-:B------:R-:W-:Y:S02]  /*ddb0*/  IMAD.X R48, R49, 0x1, R91.reuse, P5 ;  /* 0x0000000131307824 */ /* 0x100fe400028e065b */
[----:B------:R0:W-:Y:S01]  /*ddc0*/  STL [R1+0xe30], R2 ;  /* 0x000e300201007387 */ /* 0x0001e20000100800 */
[----:B--2---:R-:W-:Y:S01]  /*ddd0*/  IADD3 R3, P4, PT, R54, R92, RZ ;  /* 0x0000005c36037210 */ /* 0x004fe20007f9e0ff */
[--C-:B------:R-:W-:Y:S02]  /*dde0*/  IMAD.X R52, R53, 0x1, R91.reuse, P3 ;  /* 0x0000000135347824 */ /* 0x100fe400018e065b */
[----:B------:R-:W-:Y:S02]  /*ddf0*/  STL [R1+0xf3c], R44 ;  /* 0x000f3c2c01007387 */ /* 0x000fe40000100800 */
[----:B------:R-:W-:-:S02]  /*de00*/  IMAD.X R54, R55, 0x1, R91, P4 ;  /* 0x0000000137367824 */ /* 0x000fc400020e065b */
[----:B------:R-:W-:Y:S01]  /*de10*/  STL [R1+0xf40], R46 ;  /* 0x000f402e01007387 */ /* 0x000fe20000100800 */
[----:B0-----:R-:W-:-:S05]  /*de20*/  IADD3 R2, P2, PT, R50, R92, RZ ;  /* 0x0000005c32027210 */ /* 0x001fca0007f5e0ff */
[----:B------:R0:W-:Y:S01]  /*de30*/  STL [R1+0xe34], R2 ;  /* 0x000e340201007387 */ /* 0x0001e20000100800 */
[----:B------:R-:W-:-:S03]  /*de40*/  IMAD.X R50, R51, 0x1, R91, P2 ;  /* 0x0000000133327824 */ /* 0x000fc600010e065b */
[----:B------:R1:W-:Y:S04]  /*de50*/  STL [R1+0xe38], R4 ;  /* 0x000e380401007387 */ /* 0x0003e80000100800 */
[----:B------:R2:W-:Y:S01]  /*de60*/  STL [R1+0xe3c], R3 ;  /* 0x000e3c0301007387 */ /* 0x0005e20000100800 */
[-C--:B0-----:R-:W-:Y:S02]  /*de70*/  IADD3 R2, P5, PT, R56, R92.reuse, RZ ;  /* 0x0000005c38027210 */ /* 0x081fe40007fbe0ff */
[----:B-1----:R-:W-:-:S03]  /*de80*/  IADD3 R4, P3, PT, R60, R92, RZ ;  /* 0x0000005c3c047210 */ /* 0x002fc60007f7e0ff */
[----:B------:R0:W-:Y:S01]  /*de90*/  STL [R1+0xe40], R2 ;  /* 0x000e400201007387 */ /* 0x0001e20000100800 */
[--C-:B------:R-:W-:Y:S01]  /*dea0*/  IMAD.X R56, R57, 0x1, R91.reuse, P5 ;  /* 0x0000000139387824 */ /* 0x100fe200028e065b */
[----:B--2---:R-:W-:Y:S01]  /*deb0*/  IADD3 R3, P4, PT, R62, R92, RZ ;  /* 0x0000005c3e037210 */ /* 0x004fe20007f9e0ff */
[----:B------:R-:W-:-:S04]  /*dec0*/  IMAD.X R60, R61, 0x1, R91, P3 ;  /* 0x000000013d3c7824 */ /* 0x000fc800018e065b */
[----:B------:R-:W-:Y:S01]  /*ded0*/  IMAD.X R62, R63, 0x1, R91, P4 ;  /* 0x000000013f3e7824 */ /* 0x000fe200020e065b */
        /* <DEDUP_REMOVED lines=8> */
[----:B------:R-:W-:Y:S01]  /*df60*/  IMAD.X R64, R65, 0x1, R91, P5 ;  /* 0x0000000141407824 */ /* 0x000fe200028e065b */
[-C--:B--2---:R-:W-:Y:S02]  /*df70*/  IADD3 R3, P4, PT, R70, R92.reuse, RZ ;  /* 0x0000005c46037210 */ /* 0x084fe40007f9e0ff */
[----:B0-----:R-:W-:-:S05]  /*df80*/  IADD3 R2, P2, PT, R66, R92, RZ ;  /* 0x0000005c42027210 */ /* 0x001fca0007f5e0ff */
[----:B------:R0:W-:Y:S01]  /*df90*/  STL [R1+0xe54], R2 ;  /* 0x000e540201007387 */ /* 0x0001e20000100800 */
[----:B------:R-:W-:-:S03]  /*dfa0*/  IMAD.X R66, R67, 0x1, R91, P2 ;  /* 0x0000000143427824 */ /* 0x000fc600010e065b */
[----:B------:R1:W-:Y:S01]  /*dfb0*/  STL [R1+0xe58], R4 ;  /* 0x000e580401007387 */ /* 0x0003e20000100800 */
[----:B0-----:R-:W-:-:S03]  /*dfc0*/  IADD3 R2, P5, PT, R72, R92, RZ ;  /* 0x0000005c48027210 */ /* 0x001fc60007fbe0ff */
[----:B-1----:R-:W2:Y:S01]  /*dfd0*/  LDL.LU.64 R4, [R1] ;  /* 0x0000000001047983 */ /* 0x002ea20000300a00 */
[--C-:B------:R-:W-:Y:S01]  /*dfe0*/  IMAD.X R68, R69, 0x1, R91.reuse, P3 ;  /* 0x0000000145447824 */ /* 0x100fe200018e065b */
[----:B------:R-:W-:Y:S01]  /*dff0*/  IADD3 R6, P3, PT, R76, R92, RZ ;  /* 0x0000005c4c067210 */ /* 0x000fe20007f7e0ff */
[--C-:B------:R-:W-:Y:S01]  /*e000*/  IMAD.X R70, R71, 0x1, R91.reuse, P4 ;  /* 0x0000000147467824 */ /* 0x100fe200020e065b */
[----:B------:R0:W-:Y:S01]  /*e010*/  STL [R1+0xe5c], R3 ;  /* 0x000e5c0301007387 */ /* 0x0001e20000100800 */
[----:B------:R-:W-:-:S03]  /*e020*/  IMAD.X R72, R73, 0x1, R91, P5 ;  /* 0x0000000149487824 */ /* 0x000fc600028e065b */
[----:B------:R1:W-:Y:S01]  /*e030*/  STL [R1+0xe60], R2 ;  /* 0x000e600201007387 */ /* 0x0003e20000100800 */
[-C--:B0-----:R-:W-:Y:S02]  /*e040*/  IADD3 R3, P4, PT, R78, R92.reuse, RZ ;  /* 0x0000005c4e037210 */ /* 0x081fe40007f9e0ff */
[----:B-1----:R-:W-:-:S05]  /*e050*/  IADD3 R2, P2, PT, R74, R92, RZ ;  /* 0x0000005c4a027210 */ /* 0x002fca0007f5e0ff */
[----:B------:R0:W-:Y:S04]  /*e060*/  STL [R1+0xe64], R2 ;  /* 0x000e640201007387 */ /* 0x0001e80000100800 */
[----:B------:R1:W-:Y:S01]  /*e070*/  STL [R1+0xe68], R6 ;  /* 0x000e680601007387 */ /* 0x0003e20000100800 */
[----:B0-----:R-:W-:-:S03]  /*e080*/  IADD3 R2, P5, PT, R80, R92, RZ ;  /* 0x0000005c50027210 */ /* 0x001fc60007fbe0ff */
[----:B-1----:R-:W3:Y:S04]  /*e090*/  LDL.LU.64 R6, [R1+0x8] ;  /* 0x0000080001067983 */ /* 0x002ee80000300a00 */
[----:B------:R-:W-:Y:S04]  /*e0a0*/  STL [R1+0xe6c], R3 ;  /* 0x000e6c0301007387 */ /* 0x000fe80000100800 */
[----:B------:R-:W4:Y:S04]  /*e0b0*/  LDL.LU.64 R26, [R1+0x10] ;  /* 0x00001000011a7983 */ /* 0x000f280000300a00 */
[----:B------:R0:W-:Y:S04]  /*e0c0*/  STL [R1+0xe70], R2 ;  /* 0x000e700201007387 */ /* 0x0001e80000100800 */
[----:B------:R-:W4:Y:S04]  /*e0d0*/  LDL.LU.64 R8, [R1+0x18] ;  /* 0x0000180001087983 */ /* 0x000f280000300a00 */
[----:B------:R-:W4:Y:S01]  /*e0e0*/  LDL.LU.64 R20, [R1+0x20] ;  /* 0x0000200001147983 */ /* 0x000f220000300a00 */
[--C-:B------:R-:W-:Y:S01]  /*e0f0*/  IMAD.X R74, R75, 0x1, R91.reuse, P2 ;  /* 0x000000014b4a7824 */ /* 0x100fe200010e065b */
[-C--:B0-----:R-:W-:Y:S01]  /*e100*/  IADD3 R2, P2, PT, R12, R92.reuse, RZ ;  /* 0x0000005c0c027210 */ /* 0x081fe20007f5e0ff */
[--C-:B------:R-:W-:Y:S01]  /*e110*/  IMAD.X R76, R77, 0x1, R91.reuse, P3 ;  /* 0x000000014d4c7824 */ /* 0x100fe200018e065b */
[-C--:B------:R-:W-:Y:S01]  /*e120*/  IADD3 R10, P3, PT, R14, R92.reuse, RZ ;  /* 0x0000005c0e0a7210 */ /* 0x080fe20007f7e0ff */
[--C-:B------:R-:W-:Y:S01]  /*e130*/  IMAD.X R78, R79, 0x1, R91.reuse, P4 ;  /* 0x000000014f4e7824 */ /* 0x100fe200020e065b */
[----:B------:R-:W-:Y:S01]  /*e140*/  IADD3 R3, P4, PT, R16, R92, RZ ;  /* 0x0000005c10037210 */ /* 0x000fe20007f9e0ff */
[--C-:B------:R-:W-:Y:S01]  /*e150*/  IMAD.X R80, R81, 0x1, R91.reuse, P5 ;  /* 0x0000000151507824 */ /* 0x100fe200028e065b */
[----:B------:R0:W-:Y:S01]  /*e160*/  STL [R1+0xec4], R2 ;  /* 0x000ec40201007387 */ /* 0x0001e20000100800 */
[----:B------:R-:W-:-:S03]  /*e170*/  IMAD.X R12, R13, 0x1, R91, P2 ;  /* 0x000000010d0c7824 */ /* 0x000fc600010e065b */
[----:B------:R1:W-:Y:S04]  /*e180*/  STL [R1+0xec8], R10 ;  /* 0x000ec80a01007387 */ /* 0x0003e80000100800 */
[----:B------:R-:W-:Y:S01]  /*e190*/  STL [R1+0xecc], R3 ;  /* 0x000ecc0301007387 */ /* 0x000fe20000100800 */
[----:B0-----:R-:W-:Y:S01]  /*e1a0*/  IADD3 R2, P5, PT, R18, R92, RZ ;  /* 0x0000005c12027210 */ /* 0x001fe20007fbe0ff */
[--C-:B------:R-:W-:Y:S02]  /*e1b0*/  IMAD.X R13, R15, 0x1, R91.reuse, P3 ;  /* 0x000000010f0d7824 */ /* 0x100fe400018e065b */
[----:B-1----:R-:W4:Y:S04]  /*e1c0*/  LDL.LU.64 R10, [R1+0x28] ;  /* 0x00002800010a7983 */ /* 0x002f280000300a00 */
[----:B------:R0:W-:Y:S01]  /*e1d0*/  STL [R1+0xed0], R2 ;  /* 0x000ed00201007387 */ /* 0x0001e20000100800 */
[----:B------:R-:W-:-:S03]  /*e1e0*/  IMAD.X R14, R19, 0x1, R91, P5 ;  /* 0x00000001130e7824 */ /* 0x000fc600028e065b */
[----:B0-----:R-:W4:Y:S04]  /*e1f0*/  LDL.LU.64 R2, [R1+0x30] ;  /* 0x0000300001027983 */ /* 0x001f280000300a00 */
[----:B------:R0:W-:Y:S04]  /*e200*/  STL [R1+0xe94], R12 ;  /* 0x000e940c01007387 */ /* 0x0001e80000100800 */
[----:B------:R-:W4:Y:S04]  /*e210*/  LDL.LU.64 R36, [R1+0x38] ;  /* 0x0000380001247983 */ /* 0x000f280000300a00 */
[----:B------:R-:W4:Y:S01]  /*e220*/  LDL.LU.64 R22, [R1+0x40] ;  /* 0x0000400001167983 */ /* 0x000f220000300a00 */
[----:B0-----:R-:W-:-:S03]  /*e230*/  IMAD.X R12, R17, 0x1, R91, P4 ;  /* 0x00000001110c7824 */ /* 0x001fc600020e065b */
[----:B------:R0:W-:Y:S04]  /*e240*/  STL [R1+0xe98], R13 ;  /* 0x000e980d01007387 */ /* 0x0001e80000100800 */
[----:B------:R1:W-:Y:S04]  /*e250*/  STL [R1+0xe9c], R12 ;  /* 0x000e9c0c01007387 */ /* 0x0003e80000100800 */
[----:B------:R1:W-:Y:S01]  /*e260*/  STL [R1+0xea0], R14 ;  /* 0x000ea00e01007387 */ /* 0x0003e20000100800 */
[-C--:B0-----:R-:W-:Y:S02]  /*e270*/  IADD3 R13, P2, PT, R28, R92.reuse, RZ ;  /* 0x0000005c1c0d7210 */ /* 0x081fe40007f5e0ff */
[----:B-1----:R-:W-:Y:S01]  /*e280*/  IADD3 R12, P3, PT, R30, R92, RZ ;  /* 0x0000005c1e0c7210 */ /* 0x002fe20007f7e0ff */
[----:B------:R-:W4:Y:S04]  /*e290*/  LDL.LU.64 R14, [R1+0xd8] ;  /* 0x0000d800010e7983 */ /* 0x000f280000300a00 */
[----:B------:R0:W-:Y:S04]  /*e2a0*/  STL [R1+0x6a8], R13 ;  /* 0x0006a80d01007387 */ /* 0x0001e80000100800 */
[----:B------:R-:W4:Y:S01]  /*e2b0*/  LDL.LU.64 R24, [R1+0xe0] ;  /* 0x0000e00001187983 */ /* 0x000f220000300a00 */
[----:B------:R-:W-:-:S02]  /*e2c0*/  IMAD.X R28, R29, 0x1, R91, P2 ;  /* 0x000000011d1c7824 */ /* 0x000fc400010e065b */
[----:B------:R-:W-:Y:S01]  /*e2d0*/  IMAD.X R30, R31, 0x1, R91, P3 ;  /* 0x000000011f1e7824 */ /* 0x000fe200018e065b */
[----:B------:R2:W-:Y:S01]  /*e2e0*/  STL [R1+0x6ac], R12 ;  /* 0x0006ac0c01007387 */ /* 0x0005e20000100800 */
[----:B0-----:R-:W-:-:S05]  /*e2f0*/  IADD3 R13, P4, PT, R32, R92, RZ ;  /* 0x0000005c200d7210 */ /* 0x001fca0007f9e0ff */
[----:B------:R4:W-:Y:S01]  /*e300*/  STL [R1+0x6b0], R13 ;  /* 0x0006b00d01007387 */ /* 0x0009e20000100800 */
[----:B------:R-:W-:Y:S01]  /*e310*/  IMAD.X R32, R33, 0x1, R91, P4 ;  /* 0x0000000121207824 */ /* 0x000fe200020e065b */
[----:B--2---:R-:W-:-:S05]  /*e320*/  IADD3 R12, P5, PT, R4, R92, RZ ;  /* 0x0000005c040c7210 */ /* 0x004fca0007fbe0ff */
[----:B------:R0:W-:Y:S01]  /*e330*/  STL [R1], R12 ;  /* 0x0000000c01007387 */ /* 0x0001e20000100800 */
[----:B------:R-:W-:Y:S01]  /*e340*/  IMAD.X R5, R5, 0x1, R91, P5 ;  /* 0x0000000105057824 */ /* 0x000fe200028e065b */
[----:B---3--:R-:W-:-:S05]  /*e350*/  IADD3 R4, P2, PT, R6, R92, RZ ;  /* 0x0000005c06047210 */ /* 0x008fca0007f5e0ff */
[----:B------:R1:W-:Y:S01]  /*e360*/  STL [R1+0x8], R4 ;  /* 0x0000080401007387 */ /* 0x0003e20000100800 */
[----:B------:R-:W-:Y:S01]  /*e370*/  IMAD.X R6, R7, 0x1, R91, P2 ;  /* 0x0000000107067824 */ /* 0x000fe200010e065b */
[----:B----4-:R-:W-:-:S05]  /*e380*/  IADD3 R13, P3, PT, R26, R92, RZ ;  /* 0x0000005c1a0d7210 */ /* 0x010fca0007f7e0ff */
[----:B------:R-:W-:Y:S01]  /*e390*/  STL [R1+0x10], R13 ;  /* 0x0000100d01007387 */ /* 0x000fe20000100800 */
[-C--:B0-----:R-:W-:Y:S02]  /*e3a0*/  IADD3 R12, P4, PT, R8, R92.reuse, RZ ;  /* 0x0000005c080c7210 */ /* 0x081fe40007f9e0ff */
[----:B-1----:R-:W-:-:S03]  /*e3b0*/  IADD3 R4, P5, PT, R20, R92, RZ ;  /* 0x0000005c14047210 */ /* 0x002fc60007fbe0ff */
[----:B------:R-:W-:Y:S04]  /*e3c0*/  STL [R1+0x18], R12 ;  /* 0x0000180c01007387 */ /* 0x000fe80000100800 */
[----:B------:R-:W2:Y:S01]  /*e3d0*/  LDL.LU.64 R16, [R1+0xe8] ;  /* 0x0000e80001107983 */ /* 0x000ea20000300a00 */
[--C-:B------:R-:W-:Y:S02]  /*e3e0*/  IMAD.X R7, R27, 0x1, R91.reuse, P3 ;  /* 0x000000011b077824 */ /* 0x100fe400018e065b */
[--C-:B------:R-:W-:Y:S01]  /*e3f0*/  IMAD.X R8, R9, 0x1, R91.reuse, P4 ;  /* 0x0000000109087824 */ /* 0x100fe200020e065b */
[----:B------:R0:W-:Y:S04]  /*e400*/  STL [R1+0x20], R4 ;  /* 0x0000200401007387 */ /* 0x0001e80000100800 */
[----:B------:R-:W3:Y:S01]  /*e410*/  LDL.LU.64 R34, [R1+0xf0] ;  /* 0x0000f00001227983 */ /* 0x000ee20000300a00 */
[----:B------:R-:W-:-:S03]  /*e420*/  IMAD.X R9, R21, 0x1, R91, P5 ;  /* 0x0000000115097824 */ /* 0x000fc600028e065b */
[----:B------:R-:W4:Y:S04]  /*e430*/  LDL.LU.64 R18, [R1+0xf8] ;  /* 0x0000f80001127983 */ /* 0x000f280000300a00 */
[----:B------:R-:W4:Y:S01]  /*e440*/  LDL.LU.64 R26, [R1+0x100] ;  /* 0x00010000011a7983 */ /* 0x000f220000300a00 */
[----:B0-----:R-:W-:-:S03]  /*e450*/  IADD3 R4, P2, PT, R10, R92, RZ ;  /* 0x0000005c0a047210 */ /* 0x001fc60007f5e0ff */
[----:B------:R-:W4:Y:S02]  /*e460*/  LDL.LU.64 R20, [R1+0x108] ;  /* 0x0001080001147983 */ /* 0x000f240000300a00 */
[----:B------:R-:W-:Y:S02]  /*e470*/  IMAD.X R10, R11, 0x1, R91, P2 ;  /* 0x000000010b0a7824 */ /* 0x000fe400010e065b */
[----:B------:R0:W-:Y:S01]  /*e480*/  STL [R1+0x28], R4 ;  /* 0x0000280401007387 */ /* 0x0001e20000100800 */
[----:B------:R-:W-:-:S05]  /*e490*/  IADD3 R13, P3, PT, R2, R92, RZ ;  /* 0x0000005c020d7210 */ /* 0x000fca0007f7e0ff */
[----:B------:R1:W-:Y:S01]  /*e4a0*/  STL [R1+0x30], R13 ;  /* 0x0000300d01007387 */ /* 0x0003e20000100800 */
[----:B------:R-:W-:Y:S01]  /*e4b0*/  IMAD.X R11, R3, 0x1, R91, P3 ;  /* 0x00000001030b7824 */ /* 0x000fe200018e065b */
[-C--:B------:R-:W-:Y:S02]  /*e4c0*/  IADD3 R12, P4, PT, R36, R92.reuse, RZ ;  /* 0x0000005c240c7210 */ /* 0x080fe40007f9e0ff */
[----:B0-----:R-:W-:-:S03]  /*e4d0*/  IADD3 R4, P5, PT, R22, R92, RZ ;  /* 0x0000005c16047210 */ /* 0x001fc60007fbe0ff */
[----:B------:R0:W-:Y:S04]  /*e4e0*/  STL [R1+0x38], R12 ;  /* 0x0000380c01007387 */ /* 0x0001e80000100800 */
[----:B------:R0:W-:Y:S04]  /*e4f0*/  STL [R1+0x40], R4 ;  /* 0x0000400401007387 */ /* 0x0001e80000100800 */
[----:B------:R-:W4:Y:S01]  /*e500*/  LDL.LU.64 R2, [R1+0x110] ;  /* 0x0001100001027983 */ /* 0x000f220000300a00 */
[--C-:B-1----:R-:W-:Y:S02]  /*e510*/  IMAD.X R13, R23, 0x1, R91.reuse, P5 ;  /* 0x00000001170d7824 */ /* 0x102fe400028e065b */
[----:B0-----:R-:W-:Y:S01]  /*e520*/  IMAD.X R12, R37, 0x1, R91, P4 ;  /* 0x00000001250c7824 */ /* 0x001fe200020e065b */
[----:B------:R-:W-:-:S05]  /*e530*/  IADD3 R4, P2, PT, R14, R92, RZ ;  /* 0x0000005c0e047210 */ /* 0x000fca0007f5e0ff */
[----:B------:R3:W-:Y:S01]  /*e540*/  STL [R1+0xd8], R4 ;  /* 0x0000d80401007387 */ /* 0x0007e20000100800 */
[----:B------:R-:W-:Y:S01]  /*e550*/  IMAD.X R14, R15, 0x1, R91, P2 ;  /* 0x000000010f0e7824 */ /* 0x000fe200010e065b */
[----:B------:R-:W-:-:S05]  /*e560*/  IADD3 R23, P3, PT, R24, R92, RZ ;  /* 0x0000005c18177210 */ /* 0x000fca0007f7e0ff */
[----:B------:R-:W-:Y:S01]  /*e570*/  STL [R1+0xe0], R23 ;  /* 0x0000e01701007387 */ /* 0x000fe20000100800 */
[----:B------:R-:W-:Y:S01]  /*e580*/  IMAD.X R15, R25, 0x1, R91, P3 ;  /* 0x00000001190f7824 */ /* 0x000fe200018e065b */
[----:B--2---:R-:W-:-:S05]  /*e590*/  IADD3 R22, P4, PT, R16, R92, RZ ;  /* 0x0000005c10167210 */ /* 0x004fca0007f9e0ff */
[----:B------:R0:W-:Y:S01]  /*e5a0*/  STL [R1+0xe8], R22 ;  /* 0x0000e81601007387 */ /* 0x0001e20000100800 */
[----:B---3--:R-:W-:-:S03]  /*e5b0*/  IADD3 R4, P5, PT, R34, R92, RZ ;  /* 0x0000005c22047210 */ /* 0x008fc60007fbe0ff */
[----:B0-----:R-:W2:Y:S04]  /*e5c0*/  LDL.LU.64 R22, [R1+0x118] ;  /* 0x0001180001167983 */ /* 0x001ea80000300a00 */
[----:B------:R4:W-:Y:S04]  /*e5d0*/  STL [R1+0xf0], R4 ;  /* 0x0000f00401007387 */ /* 0x0009e80000100800 */
[----:B------:R-:W3:Y:S04]  /*e5e0*/  LDL.LU.64 R40, [R1+0x120] ;  /* 0x0001200001287983 */ /* 0x000ee80000300a00 */
[----:B------:R-:W3:Y:S01]  /*e5f0*/  LDL.LU.64 R24, [R1+0x128] ;  /* 0x0001280001187983 */ /* 0x000ee20000300a00 */
[----:B------:R-:W-:-:S03]  /*e600*/  IMAD.X R16, R17, 0x1, R91, P4 ;  /* 0x0000000111107824 */ /* 0x000fc600020e065b */
[----:B------:R-:W3:Y:S01]  /*e610*/  LDL.LU.64 R38, [R1+0x130] ;  /* 0x0001300001267983 */ /* 0x000ee20000300a00 */
[-C--:B----4-:R-:W-:Y:S01]  /*e620*/  IADD3 R4, P2, PT, R18, R92.reuse, RZ ;  /* 0x0000005c12047210 */ /* 0x090fe20007f5e0ff */
[--C-:B------:R-:W-:Y:S01]  /*e630*/  IMAD.X R17, R35, 0x1, R91.reuse, P5 ;  /* 0x0000000123117824 */ /* 0x100fe200028e065b */
[-C--:B------:R-:W-:Y:S02]  /*e640*/  IADD3 R31, P3, PT, R26, R92.reuse, RZ ;  /* 0x0000005c1a1f7210 */ /* 0x080fe40007f7e0ff */
[----:B------:R-:W-:Y:S01]  /*e650*/  IADD3 R29, P4, PT, R20, R92, RZ ;  /* 0x0000005c141d7210 */ /* 0x000fe20007f9e0ff */
[----:B------:R0:W-:Y:S01]  /*e660*/  STL [R1+0xf8], R4 ;  /* 0x0000f80401007387 */ /* 0x0001e20000100800 */
[--C-:B------:R-:W-:Y:S02]  /*e670*/  IMAD.X R18, R19, 0x1, R91.reuse, P2 ;  /* 0x0000000113127824 */ /* 0x100fe400010e065b */
[--C-:B------:R-:W-:Y:S01]  /*e680*/  IMAD.X R19, R27, 0x1, R91.reuse, P3 ;  /* 0x000000011b137824 */ /* 0x100fe200018e065b */
[----:B------:R-:W-:Y:S01]  /*e690*/  STL [R1+0x100], R31 ;  /* 0x0001001f01007387 */ /* 0x000fe20000100800 */
[----:B------:R-:W-:-:S03]  /*e6a0*/  IMAD.X R20, R21, 0x1, R91, P4 ;  /* 0x0000000115147824 */ /* 0x000fc600020e065b */
[----:B------:R-:W-:Y:S01]  /*e6b0*/  STL [R1+0x108], R29 ;  /* 0x0001081d01007387 */ /* 0x000fe20000100800 */
[----:B0-----:R-:W-:-:S05]  /*e6c0*/  IADD3 R4, P5, PT, R2, R92, RZ ;  /* 0x0000005c02047210 */ /* 0x001fca0007fbe0ff */
[----:B------:R2:W-:Y:S04]  /*e6d0*/  STL [R1+0x110], R4 ;  /* 0x0001100401007387 */ /* 0x0005e80000100800 */
[----:B------:R-:W4:Y:S01]  /*e6e0*/  LDL.LU.64 R26, [R1+0x138] ;  /* 0x00013800011a7983 */ /* 0x000f220000300a00 */
[----:B------:R-:W-:-:S03]  /*e6f0*/  IMAD.X R21, R3, 0x1, R91, P5 ;  /* 0x0000000103157824 */ /* 0x000fc600028e065b */
[----:B------:R-:W4:Y:S04]  /*e700*/  LDL.LU.64 R36, [R1+0x140] ;  /* 0x0001400001247983 */ /* 0x000f280000300a00 */
[----:B------:R-:W4:Y:S04]  /*e710*/  LDL.LU.64 R34, [R1+0x148] ;  /* 0x0001480001227983 */ /* 0x000f280000300a00 */
[----:B------:R-:W4:Y:S01]  /*e720*/  LDL.LU.64 R2, [R1+0x150] ;  /* 0x0001500001027983 */ /* 0x000f220000300a00 */
[----:B--2---:R-:W-:-:S05]  /*e730*/  IADD3 R4, P2, PT, R22, R92, RZ ;  /* 0x0000005c16047210 */ /* 0x004fca0007f5e0ff */
[----:B------:R0:W-:Y:S01]  /*e740*/  STL [R1+0x118], R4 ;  /* 0x0001180401007387 */ /* 0x0001e20000100800 */
[----:B------:R-:W-:Y:S01]  /*e750*/  IMAD.X R22, R23, 0x1, R91, P2 ;  /* 0x0000000117167824 */ /* 0x000fe200010e065b */
[-C--:B---3--:R-:W-:Y:S02]  /*e760*/  IADD3 R31, P3, PT, R40, R92.reuse, RZ ;  /* 0x0000005c281f7210 */ /* 0x088fe40007f7e0ff */
[----:B------:R-:W-:-:S03]  /*e770*/  IADD3 R29, P4, PT, R24, R92, RZ ;  /* 0x0000005c181d7210 */ /* 0x000fc60007f9e0ff */
[----:B------:R-:W-:Y:S01]  /*e780*/  STL [R1+0x120], R31 ;  /* 0x0001201f01007387 */ /* 0x000fe20000100800 */
[--C-:B------:R-:W-:Y:S01]  /*e790*/  IMAD.X R23, R41, 0x1, R91.reuse, P3 ;  /* 0x0000000129177824 */ /* 0x100fe200018e065b */
[----:B0-----:R-:W-:Y:S02]  /*e7a0*/  IADD3 R4, P5, PT, R38, R92, RZ ;  /* 0x0000005c26047210 */ /* 0x001fe40007fbe0ff */
[----:B------:R-:W-:Y:S01]  /*e7b0*/  STL [R1+0x128], R29 ;  /* 0x0001281d01007387 */ /* 0x000fe20000100800 */
[----:B------:R-:W-:-:S03]  /*e7c0*/  IMAD.X R24, R25, 0x1, R91, P4 ;  /* 0x0000000119187824 */ /* 0x000fc600020e065b */
[----:B------:R4:W-:Y:S01]  /*e7d0*/  STL [R1+0x130], R4 ;  /* 0x0001300401007387 */ /* 0x0009e20000100800 */
[----:B------:R-:W-:-:S03]  /*e7e0*/  IMAD.X R25, R39, 0x1, R91, P5 ;  /* 0x0000000127197824 */ /* 0x000fc600028e065b */
[----:B------:R-:W2:Y:S04]  /*e7f0*/  LDL.LU.64 R46, [R1+0x48] ;  /* 0x00004800012e7983 */ /* 0x000ea80000300a00 */
[----:B------:R-:W3:Y:S04]  /*e800*/  LDL.LU.64 R44, [R1+0x50] ;  /* 0x00005000012c7983 */ /* 0x000ee80000300a00 */
[----:B------:R-:W3:Y:S04]  /*e810*/  LDL.LU.64 R42, [R1+0x58] ;  /* 0x00005800012a7983 */ /* 0x000ee80000300a00 */
[----:B------:R-:W3:Y:S01]  /*e820*/  LDL.LU.64 R40, [R1+0x60] ;  /* 0x0000600001287983 */ /* 0x000ee20000300a00 */
[----:B----4-:R-:W-:-:S02]  /*e830*/  IADD3 R4, P2, PT, R26, R92, RZ ;  /* 0x0000005c1a047210 */ /* 0x010fc40007f5e0ff */
[----:B------:R-:W-:-:S03]  /*e840*/  IADD3 R31, P3, PT, R36, R92, RZ ;  /* 0x0000005c241f7210 */ /* 0x000fc60007f7e0ff */
[----:B------:R0:W-:Y:S01]  /*e850*/  STL [R1+0x138], R4 ;  /* 0x0001380401007387 */ /* 0x0001e20000100800 */
[--C-:B------:R-:W-:Y:S01]  /*e860*/  IMAD.X R26, R27, 0x1, R91.reuse, P2 ;  /* 0x000000011b1a7824 */ /* 0x100fe200010e065b */
[----:B------:R-:W-:Y:S02]  /*e870*/  IADD3 R29, P4, PT, R34, R92, RZ ;  /* 0x0000005c221d7210 */ /* 0x000fe40007f9e0ff */
[----:B------:R-:W-:Y:S01]  /*e880*/  STL [R1+0x140], R31 ;  /* 0x0001401f01007387 */ /* 0x000fe20000100800 */
[----:B------:R-:W-:-:S03]  /*e890*/  IMAD.X R27, R37, 0x1, R91, P3 ;  /* 0x00000001251b7824 */ /* 0x000fc600018e065b */
[----:B------:R-:W-:Y:S01]  /*e8a0*/  STL [R1+0x6b4], R29 ;  /* 0x0006b41d01007387 */ /* 0x000fe20000100800 */
[----:B0-----:R-:W-:-:S05]  /*e8b0*/  IADD3 R4, P5, PT, R2, R92, RZ ;  /* 0x0000005c02047210 */ /* 0x001fca0007fbe0ff */
[----:B------:R0:W-:Y:S01]  /*e8c0*/  STL [R1+0x708], R4 ;  /* 0x0007080401007387 */ /* 0x0001e20000100800 */
[----:B------:R-:W-:-:S03]  /*e8d0*/  IMAD.X R2, R3, 0x1, R91, P5 ;  /* 0x0000000103027824 */ /* 0x000fc600028e065b */
[----:B------:R-:W4:Y:S01]  /*e8e0*/  LDL.LU.64 R38, [R1+0x158] ;  /* 0x0001580001267983 */ /* 0x000f220000300a00 */
[----:B0-----:R-:W-:-:S05]  /*e8f0*/  IMAD.X R4, R35, 0x1, R91, P4 ;  /* 0x0000000123047824 */ /* 0x001fca00020e065b */
[----:B------:R-:W-:Y:S04]  /*e900*/  STL [R1+0x148], R4 ;  /* 0x0001480401007387 */ /* 0x000fe80000100800 */
[----:B------:R-:W4:Y:S04]  /*e910*/  LDL.LU.64 R36, [R1+0x160] ;  /* 0x0001600001247983 */ /* 0x000f280000300a00 */
[----:B------:R0:W-:Y:S04]  /*e920*/  STL [R1+0x150], R2 ;  /* 0x0001500201007387 */ /* 0x0001e80000100800 */
[----:B------:R-:W4:Y:S04]  /*e930*/  LDL.LU.64 R34, [R1+0x168] ;  /* 0x0001680001227983 */ /* 0x000f280000300a00 */
[----:B0-----:R-:W4:Y:S01]  /*e940*/  LDL.LU.64 R2, [R1+0x170] ;  /* 0x0001700001027983 */ /* 0x001f220000300a00 */
[----:B--2---:R-:W-:-:S02]  /*e950*/  IADD3 R29, P2, PT, R46, R92, RZ ;  /* 0x0000005c2e1d7210 */ /* 0x004fc40007f5e0ff */
[----:B---3--:R-:W-:-:S03]  /*e960*/  IADD3 R4, P3, PT, R44, R92, RZ ;  /* 0x0000005c2c047210 */ /* 0x008fc60007f7e0ff */
[----:B------:R0:W-:Y:S01]  /*e970*/  STL [R1+0x70c], R29 ;  /* 0x00070c1d01007387 */ /* 0x0001e20000100800 */
[----:B------:R-:W-:-:S03]  /*e980*/  IADD3 R31, P4, PT, R42, R92, RZ ;  /* 0x0000005c2a1f7210 */ /* 0x000fc60007f9e0ff */
[----:B------:R1:W-:Y:S01]  /*e990*/  STL [R1+0x710], R4 ;  /* 0x0007100401007387 */ /* 0x0003e20000100800 */
[----:B0-----:R-:W-:-:S03]  /*e9a0*/  IADD3 R29, P5, PT, R40, R92, RZ ;  /* 0x0000005c281d7210 */ /* 0x001fc60007fbe0ff */
[----:B------:R0:W-:Y:S01]  /*e9b0*/  STL [R1+0x714], R31 ;  /* 0x0007141f01007387 */ /* 0x0001e20000100800 */
[----:B-1----:R-:W-:-:S03]  /*e9c0*/  IMAD.X R4, R47, 0x1, R91, P2 ;  /* 0x000000012f047824 */ /* 0x002fc600010e065b */
[----:B------:R1:W-:Y:S01]  /*e9d0*/  STL [R1+0xae0], R29 ;  /* 0x000ae01d01007387 */ /* 0x0003e20000100800 */
[----:B0-----:R-:W-:-:S03]  /*e9e0*/  IMAD.X R31, R45, 0x1, R91, P3 ;  /* 0x000000012d1f7824 */ /* 0x001fc600018e065b */
[----:B------:R0:W-:Y:S01]  /*e9f0*/  STL [R1+0x48], R4 ;  /* 0x0000480401007387 */ /* 0x0001e20000100800 */
[----:B-1----:R-:W-:-:S03]  /*ea00*/  IMAD.X R29, R43, 0x1, R91, P4 ;  /* 0x000000012b1d7824 */ /* 0x002fc600020e065b */
[----:B------:R-:W-:Y:S04]  /*ea10*/  STL [R1+0x50], R31 ;  /* 0x0000501f01007387 */ /* 0x000fe80000100800 */
[----:B------:R-:W2:Y:S01]  /*ea20*/  LDL.LU.64 R46, [R1+0x178] ;  /* 0x00017800012e7983 */ /* 0x000ea20000300a00 */
[----:B0-----:R-:W-:-:S03]  /*ea30*/  IMAD.X R4, R41, 0x1, R91, P5 ;  /* 0x0000000129047824 */ /* 0x001fc600028e065b */
[----:B------:R-:W-:Y:S04]  /*ea40*/  STL [R1+0x58], R29 ;  /* 0x0000581d01007387 */ /* 0x000fe80000100800 */
[----:B------:R-:W3:Y:S04]  /*ea50*/  LDL.LU.64 R44, [R1+0x180] ;  /* 0x00018000012c7983 */ /* 0x000ee80000300a00 */
[----:B------:R4:W-:Y:S04]  /*ea60*/  STL [R1+0x60], R4 ;  /* 0x0000600401007387 */ /* 0x0009e80000100800 */
[----:B------:R-:W3:Y:S04]  /*ea70*/  LDL.LU.64 R42, [R1+0x188] ;  /* 0x00018800012a7983 */ /* 0x000ee80000300a00 */
[----:B------:R-:W3:Y:S01]  /*ea80*/  LDL.LU.64 R40, [R1+0x190] ;  /* 0x0001900001287983 */ /* 0x000ee20000300a00 */
[----:B----4-:R-:W-:-:S02]  /*ea90*/  IADD3 R4, P2, PT, R38, R92, RZ ;  /* 0x0000005c26047210 */ /* 0x010fc40007f5e0ff */
[----:B------:R-:W-:-:S03]  /*eaa0*/  IADD3 R31, P3, PT, R36, R92, RZ ;  /* 0x0000005c241f7210 */ /* 0x000fc60007f7e0ff */
[----:B------:R0:W-:Y:S01]  /*eab0*/  STL [R1+0xae4], R4 ;  /* 0x000ae40401007387 */ /* 0x0001e20000100800 */
[----:B------:R-:W-:-:S03]  /*eac0*/  IADD3 R29, P4, PT, R34, R92, RZ ;  /* 0x0000005c221d7210 */ /* 0x000fc60007f9e0ff */
[----:B------:R1:W-:Y:S01]  /*ead0*/  STL [R1+0xae8], R31 ;  /* 0x000ae81f01007387 */ /* 0x0003e20000100800 */
[----:B0-----:R-:W-:-:S03]  /*eae0*/  IADD3 R4, P5, PT, R2, R92, RZ ;  /* 0x0000005c02047210 */ /* 0x001fc60007fbe0ff */
[----:B------:R0:W-:Y:S01]  /*eaf0*/  STL [R1+0xaec], R29 ;  /* 0x000aec1d01007387 */ /* 0x0001e20000100800 */
[----:B-1----:R-:W-:-:S03]  /*eb00*/  IMAD.X R31, R39, 0x1, R91, P2 ;  /* 0x00000001271f7824 */ /* 0x002fc600010e065b */
[----:B------:R1:W-:Y:S01]  /*eb10*/  STL [R1+0xaf0], R4 ;  /* 0x000af00401007387 */ /* 0x0003e20000100800 */
[--C-:B------:R-:W-:Y:S02]  /*eb20*/  IMAD.X R2, R3, 0x1, R91.reuse, P5 ;  /* 0x0000000103027824 */ /* 0x100fe400028e065b */
[--C-:B0-----:R-:W-:Y:S01]  /*eb30*/  IMAD.X R29, R37, 0x1, R91.reuse, P3 ;  /* 0x00000001251d7824 */ /* 0x101fe200018e065b */
[----:B------:R-:W-:Y:S01]  /*eb40*/  STL [R1+0x158], R31 ;  /* 0x0001581f01007387 */ /* 0x000fe20000100800 */
[----:B-1----:R-:W-:-:S03]  /*eb50*/  IMAD.X R4, R35, 0x1, R91, P4 ;  /* 0x0000000123047824 */ /* 0x002fc600020e065b */
[----:B------:R-:W-:Y:S04]  /*eb60*/  STL [R1+0x160], R29 ;  /* 0x0001601d01007387 */ /* 0x000fe80000100800 */
[----:B------:R-:W4:Y:S04]  /*eb70*/  LDL.LU.64 R38, [R1+0x198] ;  /* 0x0001980001267983 */ /* 0x000f280000300a00 */
[----:B------:R-:W-:Y:S04]  /*eb80*/  STL [R1+0x168], R4 ;  /* 0x0001680401007387 */ /* 0x000fe80000100800 */
[----:B------:R-:W4:Y:S04]  /*eb90*/  LDL.LU.64 R36, [R1+0x1a0] ;  /* 0x0001a00001247983 */ /* 0x000f280000300a00 */
[----:B------:R0:W-:Y:S04]  /*eba0*/  STL [R1+0x170], R2 ;  /* 0x0001700201007387 */ /* 0x0001e80000100800 */
[----:B------:R-:W4:Y:S04]  /*ebb0*/  LDL.LU.64 R34, [R1+0x1a8] ;  /* 0x0001a80001227983 */ /* 0x000f280000300a00 */
[----:B0-----:R-:W4:Y:S01]  /*ebc0*/  LDL.LU.64 R2, [R1+0x1b0] ;  /* 0x0001b00001027983 */ /* 0x001f220000300a00 */
[----:B--2---:R-:W-:-:S05]  /*ebd0*/  IADD3 R29, P2, PT, R46, R92, RZ ;  /* 0x0000005c2e1d7210 */ /* 0x004fca0007f5e0ff */
[----:B------:R0:W-:Y:S01]  /*ebe0*/  STL [R1+0xaf4], R29 ;  /* 0x000af41d01007387 */ /* 0x0001e20000100800 */
[----:B---3--:R-:W-:-:S05]  /*ebf0*/  IADD3 R4, P3, PT, R44, R92, RZ ;  /* 0x0000005c2c047210 */ /* 0x008fca0007f7e0ff */
[----:B------:R1:W-:Y:S01]  /*ec00*/  STL [R1+0xaf8], R4 ;  /* 0x000af80401007387 */ /* 0x0003e20000100800 */
[-C--:B------:R-:W-:Y:S02]  /*ec10*/  IADD3 R31, P4, PT, R42, R92.reuse, RZ ;  /* 0x0000005c2a1f7210 */ /* 0x080fe40007f9e0ff */
        /* <DEDUP_REMOVED lines=55> */
[----:B----4-:R-:W-:-:S05]  /*ef90*/  IADD3 R4, P2, PT, R38, R92, RZ ;  /* 0x0000005c26047210 */ /* 0x010fca0007f5e0ff */
[----:B------:R0:W-:Y:S01]  /*efa0*/  STL [R1+0xb24], R4 ;  /* 0x000b240401007387 */ /* 0x0001e20000100800 */
[-C--:B------:R-:W-:Y:S02]  /*efb0*/  IADD3 R31, P3, PT, R36, R92.reuse, RZ ;  /* 0x0000005c241f7210 */ /* 0x080fe40007f7e0ff */
        /* <DEDUP_REMOVED lines=776> */
[----:B------:R-:W4:Y:S01]  /*12040*/  LDL.LU.64 R82, [R1+0x680] ;  /* 0x0006800001527983 */ /* 0x000f220000300a00 */
[----:B--2---:R-:W-:-:S05]  /*12050*/  IADD3 R2, P2, PT, R46, R92, RZ ;  /* 0x0000005c2e027210 */ /* 0x004fca0007f5e0ff */
[----:B------:R0:W-:Y:S01]  /*12060*/  STL [R1+0xdd4], R2 ;  /* 0x000dd40201007387 */ /* 0x0001e20000100800 */
[----:B---3--:R-:W-:-:S05]  /*12070*/  IADD3 R4, P3, PT, R44, R92, RZ ;  /* 0x0000005c2c047210 */ /* 0x008fca0007f7e0ff */
[----:B------:R-:W-:Y:S01]  /*12080*/  STL [R1+0xdd8], R4 ;  /* 0x000dd80401007387 */ /* 0x000fe20000100800 */
[----:B------:R-:W-:-:S03]  /*12090*/  IADD3 R3, P4, PT, R42, R92, RZ ;  /* 0x0000005c2a037210 */ /* 0x000fc60007f9e0ff */
[----:B------:R-:W2:Y:S01]  /*120a0*/  LDL.LU.64 R84, [R1+0x688] ;  /* 0x0006880001547983 */ /* 0x000ea20000300a00 */
[----:B0-----:R-:W-:-:S03]  /*120b0*/  IADD3 R2, P5, PT, R40, R92, RZ ;  /* 0x0000005c28027210 */ /* 0x001fc60007fbe0ff */
[----:B------:R-:W-:Y:S04]  /*120c0*/  STL [R1+0xddc], R3 ;  /* 0x000ddc0301007387 */ /* 0x000fe80000100800 */
[----:B------:R-:W3:Y:S04]  /*120d0*/  LDL.LU.64 R88, [R1+0x690] ;  /* 0x0006900001587983 */ /* 0x000ee80000300a00 */
[----:B------:R0:W-:Y:S04]  /*120e0*/  STL [R1+0xde0], R2 ;  /* 0x000de00201007387 */ /* 0x0001e80000100800 */
[----:B------:R-:W3:Y:S04]  /*120f0*/  LDL.LU.64 R86, [R1+0x698] ;  /* 0x0006980001567983 */ /* 0x000ee80000300a00 */
[----:B0-----:R-:W3:Y:S01]  /*12100*/  LDL.LU.64 R2, [R1+0x6a0] ;  /* 0x0006a00001027983 */ /* 0x001ee20000300a00 */
[----:B------:R-:W-:-:S02]  /*12110*/  IMAD.X R4, R47, 0x1, R91, P2 ;  /* 0x000000012f047824 */ /* 0x000fc400010e065b */
[--C-:B------:R-:W-:Y:S01]  /*12120*/  IMAD.X R29, R45, 0x1, R91.reuse, P3 ;  /* 0x000000012d1d7824 */ /* 0x100fe200018e065b */
[----:B------:R0:W5:Y:S04]  /*12130*/  LDL.LU R46, [R1+0xf40] ;  /* 0x000f4000012e7983 */ /* 0x0001680000300800 */
[----:B------:R0:W5:Y:S04]  /*12140*/  LDL.LU R44, [R1+0xf3c] ;  /* 0x000f3c00012c7983 */ /* 0x0001680000300800 */
[----:B------:R1:W-:Y:S01]  /*12150*/  STL [R1+0x648], R4 ;  /* 0x0006480401007387 */ /* 0x0003e20000100800 */
[----:B------:R-:W-:-:S03]  /*12160*/  IMAD.X R31, R41, 0x1, R91, P5 ;  /* 0x00000001291f7824 */ /* 0x000fc600028e065b */
[----:B------:R0:W5:Y:S01]  /*12170*/  LDL.LU R42, [R1+0xf38] ;  /* 0x000f3800012a7983 */ /* 0x0001620000300800 */
[----:B-1----:R-:W-:-:S03]  /*12180*/  IMAD.X R4, R43, 0x1, R91, P4 ;  /* 0x000000012b047824 */ /* 0x002fc600020e065b */
[----:B------:R-:W-:Y:S04]  /*12190*/  STL [R1+0x650], R29 ;  /* 0x0006501d01007387 */ /* 0x000fe80000100800 */
[----:B------:R0:W5:Y:S04]  /*121a0*/  LDL.LU R40, [R1+0xf34] ;  /* 0x000f340001287983 */ /* 0x0001680000300800 */
[----:B------:R4:W-:Y:S04]  /*121b0*/  STL [R1+0x658], R4 ;  /* 0x0006580401007387 */ /* 0x0009e80000100800 */
[----:B------:R1:W-:Y:S01]  /*121c0*/  STL [R1+0x660], R31 ;  /* 0x0006601f01007387 */ /* 0x0003e20000100800 */
[----:B----4-:R-:W-:-:S05]  /*121d0*/  IADD3 R4, P2, PT, R38, R92, RZ ;  /* 0x0000005c26047210 */ /* 0x010fca0007f5e0ff */
[----:B------:R4:W-:Y:S01]  /*121e0*/  STL [R1+0xde4], R4 ;  /* 0x000de40401007387 */ /* 0x0009e20000100800 */
[-C--:B------:R-:W-:Y:S02]  /*121f0*/  IADD3 R29, P3, PT, R36, R92.reuse, RZ ;  /* 0x0000005c241d7210 */ /* 0x080fe40007f7e0ff */
[----:B-1----:R-:W-:-:S03]  /*12200*/  IADD3 R31, P4, PT, R34, R92, RZ ;  /* 0x0000005c221f7210 */ /* 0x002fc60007f9e0ff */
[----:B------:R1:W-:Y:S01]  /*12210*/  STL [R1+0xde8], R29 ;  /* 0x000de81d01007387 */ /* 0x0003e20000100800 */
[----:B----4-:R-:W-:-:S03]  /*12220*/  IADD3 R4, P5, PT, R82, R92, RZ ;  /* 0x0000005c52047210 */ /* 0x010fc60007fbe0ff */
[----:B------:R-:W-:Y:S04]  /*12230*/  STL [R1+0xdec], R31 ;  /* 0x000dec1f01007387 */ /* 0x000fe80000100800 */
[----:B------:R0:W5:Y:S01]  /*12240*/  LDL.LU R38, [R1+0xf30] ;  /* 0x000f300001267983 */ /* 0x0001620000300800 */
[----:B-1----:R-:W-:-:S03]  /*12250*/  IMAD.X R29, R39, 0x1, R91, P2 ;  /* 0x00000001271d7824 */ /* 0x002fc600010e065b */
[----:B------:R1:W-:Y:S04]  /*12260*/  STL [R1+0xdf0], R4 ;  /* 0x000df00401007387 */ /* 0x0003e80000100800 */
[----:B------:R0:W5:Y:S04]  /*12270*/  LDL.LU R36, [R1+0xf2c] ;  /* 0x000f2c0001247983 */ /* 0x0001680000300800 */
[----:B------:R4:W-:Y:S01]  /*12280*/  STL [R1+0x668], R29 ;  /* 0x0006681d01007387 */ /* 0x0009e20000100800 */
[----:B-1----:R-:W-:-:S03]  /*12290*/  IMAD.X R4, R37, 0x1, R91, P3 ;  /* 0x0000000125047824 */ /* 0x002fc600018e065b */
[----:B------:R0:W5:Y:S04]  /*122a0*/  LDL.LU R34, [R1+0xf28] ;  /* 0x000f280001227983 */ /* 0x0001680000300800 */
[----:B------:R1:W-:Y:S01]  /*122b0*/  STL [R1+0x670], R4 ;  /* 0x0006700401007387 */ /* 0x0003e20000100800 */
[--C-:B----4-:R-:W-:Y:S02]  /*122c0*/  IMAD.X R29, R35, 0x1, R91.reuse, P4 ;  /* 0x00000001231d7824 */ /* 0x110fe400020e065b */
[----:B-1----:R-:W-:Y:S02]  /*122d0*/  IMAD.X R4, R83, 0x1, R91, P5 ;  /* 0x0000000153047824 */ /* 0x002fe400028e065b */
[----:B------:R-:W4:Y:S04]  /*122e0*/  LDL.LU.64 R82, [R1+0xf20] ;  /* 0x000f200001527983 */ /* 0x000f280000300a00 */
[----:B------:R2:W-:Y:S04]  /*122f0*/  STL [R1+0x678], R29 ;  /* 0x0006781d01007387 */ /* 0x0005e80000100800 */
[----:B------:R1:W-:Y:S01]  /*12300*/  STL [R1+0x680], R4 ;  /* 0x0006800401007387 */ /* 0x0003e20000100800 */
[----:B--2---:R-:W-:-:S05]  /*12310*/  IADD3 R29, P2, PT, R84, R92, RZ ;  /* 0x0000005c541d7210 */ /* 0x004fca0007f5e0ff */
[----:B------:R2:W-:Y:S01]  /*12320*/  STL [R1+0xdf4], R29 ;  /* 0x000df41d01007387 */ /* 0x0005e20000100800 */
[----:B---3--:R-:W-:-:S05]  /*12330*/  IADD3 R31, P3, PT, R88, R92, RZ ;  /* 0x0000005c581f7210 */ /* 0x008fca0007f7e0ff */
[----:B------:R3:W-:Y:S01]  /*12340*/  STL [R1+0xdf8], R31 ;  /* 0x000df81f01007387 */ /* 0x0007e20000100800 */
[----:B-1----:R-:W-:-:S03]  /*12350*/  IADD3 R4, P4, PT, R86, R92, RZ ;  /* 0x0000005c56047210 */ /* 0x002fc60007f9e0ff */
[----:B------:R-:W4:Y:S01]  /*12360*/  LDL.LU R33, [R1+0xad8] ;  /* 0x000ad80001217983 */ /* 0x000f220000300800 */
[----:B--2---:R-:W-:-:S03]  /*12370*/  IADD3 R29, P5, PT, R2, R92, RZ ;  /* 0x0000005c021d7210 */ /* 0x004fc60007fbe0ff */
[----:B------:R1:W-:Y:S01]  /*12380*/  STL [R1+0xdfc], R4 ;  /* 0x000dfc0401007387 */ /* 0x0003e20000100800 */
[----:B---3--:R-:W-:-:S03]  /*12390*/  IMAD.X R31, R85, 0x1, R91, P2 ;  /* 0x00000001551f7824 */ /* 0x008fc600010e065b */
[----:B-1----:R-:W2:Y:S04]  /*123a0*/  LDL.LU R4, [R1+0xad0] ;  /* 0x000ad00001047983 */ /* 0x002ea80000300800 */
[----:B------:R1:W-:Y:S04]  /*123b0*/  STL [R1+0xe00], R29 ;  /* 0x000e001d01007387 */ /* 0x0003e80000100800 */
[----:B------:R-:W3:Y:S01]  /*123c0*/  LDL.LU.64 R84, [R1+0xf18] ;  /* 0x000f180001547983 */ /* 0x000ee20000300a00 */
[----:B-1----:R-:W-:-:S03]  /*123d0*/  IMAD.X R29, R89, 0x1, R91, P3 ;  /* 0x00000001591d7824 */ /* 0x002fc600018e065b */
[----:B------:R-:W2:Y:S04]  /*123e0*/  LDL.LU.64 R88, [R1+0xf10] ;  /* 0x000f100001587983 */ /* 0x000ea80000300a00 */
[----:B------:R1:W-:Y:S02]  /*123f0*/  STL [R1+0x688], R31 ;  /* 0x0006881f01007387 */ /* 0x0003e40000100800 */
[--C-:B-1----:R-:W-:Y:S02]  /*12400*/  IMAD.X R31, R87, 0x1, R91.reuse, P4 ;  /* 0x00000001571f7824 */ /* 0x102fe400020e065b */
[----:B------:R-:W2:Y:S04]  /*12410*/  LDL.LU.64 R86, [R1+0xf08] ;  /* 0x000f080001567983 */ /* 0x000ea80000300a00 */
[----:B------:R1:W-:Y:S02]  /*12420*/  STL [R1+0x690], R29 ;  /* 0x0006901d01007387 */ /* 0x0003e40000100800 */
[----:B-1----:R-:W-:-:S02]  /*12430*/  IMAD.X R29, R3, 0x1, R91, P5 ;  /* 0x00000001031d7824 */ /* 0x002fc400028e065b */
[----:B------:R-:W2:Y:S04]  /*12440*/  LDL.LU.64 R2, [R1+0xf00] ;  /* 0x000f000001027983 */ /* 0x000ea80000300a00 */
[----:B------:R3:W-:Y:S04]  /*12450*/  STL [R1+0x698], R31 ;  /* 0x0006981f01007387 */ /* 0x0007e80000100800 */
[----:B------:R2:W-:Y:S01]  /*12460*/  STL [R1+0x6a0], R29 ;  /* 0x0006a01d01007387 */ /* 0x0005e20000100800 */
[----:B----4-:R-:W-:-:S05]  /*12470*/  IADD3 R35, P2, PT, R82, R92, RZ ;  /* 0x0000005c52237210 */ /* 0x010fca0007f5e0ff */
[----:B------:R-:W-:Y:S01]  /*12480*/  STL [R1+0xe04], R35 ;  /* 0x000e042301007387 */ /* 0x000fe20000100800 */
[----:B---3--:R-:W-:-:S05]  /*12490*/  IADD3 R31, P3, PT, R84, R92, RZ ;  /* 0x0000005c541f7210 */ /* 0x008fca0007f7e0ff */
[----:B------:R1:W-:Y:S01]  /*124a0*/  STL [R1+0xe08], R31 ;  /* 0x000e081f01007387 */ /* 0x0003e20000100800 */
[----:B--2---:R-:W-:-:S03]  /*124b0*/  IADD3 R29, P4, PT, R88, R92, RZ ;  /* 0x0000005c581d7210 */ /* 0x004fc60007f9e0ff */
[----:B-1----:R-:W2:Y:S04]  /*124c0*/  LDL.LU R31, [R1+0xac8] ;  /* 0x000ac800011f7983 */ /* 0x002ea80000300800 */
[----:B------:R1:W-:Y:S04]  /*124d0*/  STL [R1+0xe0c], R29 ;  /* 0x000e0c1d01007387 */ /* 0x0003e80000100800 */
[----:B-1----:R-:W3:Y:S01]  /*124e0*/  LDL.LU R29, [R1+0xac0] ;  /* 0x000ac000011d7983 */ /* 0x002ee20000300800 */
[----:B------:R-:W-:Y:S01]  /*124f0*/  IADD3 R35, P5, PT, R86, R92, RZ ;  /* 0x0000005c56237210 */ /* 0x000fe20007fbe0ff */
[--C-:B------:R-:W-:Y:S01]  /*12500*/  IMAD.X R84, R85, 0x1, R91.reuse, P3 ;  /* 0x0000000155547824 */ /* 0x100fe200018e065b */
[-C--:B------:R-:W-:Y:S01]  /*12510*/  IADD3 R33, P3, PT, R33, R90.reuse, RZ ;  /* 0x0000005a21217210 */ /* 0x080fe20007f7e0ff */
[--C-:B------:R-:W-:Y:S01]  /*12520*/  IMAD.X R88, R89, 0x1, R91.reuse, P4 ;  /* 0x0000000159587824 */ /* 0x100fe200020e065b */
[----:B------:R-:W-:Y:S01]  /*12530*/  IADD3 R4, P4, PT, R4, R90, RZ ;  /* 0x0000005a04047210 */ /* 0x000fe20007f9e0ff */
[----:B------:R-:W-:Y:S01]  /*12540*/  STL [R1+0xe10], R35 ;  /* 0x000e102301007387 */ /* 0x000fe20000100800 */
[----:B------:R-:W-:-:S03]  /*12550*/  IMAD.X R82, R83, 0x1, R91, P2 ;  /* 0x0000000153527824 */ /* 0x000fc600010e065b */
[----:B------:R-:W4:Y:S04]  /*12560*/  LDL.LU R83, [R1+0xab8] ;  /* 0x000ab80001537983 */ /* 0x000f280000300800 */
[----:B------:R-:W4:Y:S04]  /*12570*/  LDL.LU R81, [R1+0xad4] ;  /* 0x000ad40001517983 */ /* 0x000f280000300800 */
[----:B------:R-:W-:Y:S04]  /*12580*/  STL [R1+0xad8], R33 ;  /* 0x000ad82101007387 */ /* 0x000fe80000100800 */
[----:B------:R-:W4:Y:S04]  /*12590*/  LDL.LU R79, [R1+0xab0] ;  /* 0x000ab000014f7983 */ /* 0x000f280000300800 */
[----:B------:R1:W-:Y:S04]  /*125a0*/  STL [R1+0xad0], R4 ;  /* 0x000ad00401007387 */ /* 0x0003e80000100800 */
        /* <DEDUP_REMOVED lines=16> */
[----:B------:R-:W-:-:S03]  /*126b0*/  IMAD.X R86, R87, 0x1, R91, P5 ;  /* 0x0000000157567824 */ /* 0x000fc600028e065b */
[----:B------:R-:W4:Y:S04]  /*126c0*/  LDL.LU R45, [R1+0xa8c] ;  /* 0x000a8c00012d7983 */ /* 0x000f280000300800 */
[----:B------:R-:W4:Y:S04]  /*126d0*/  LDL.LU R43, [R1+0xa68] ;  /* 0x000a6800012b7983 */ /* 0x000f280000300800 */
[----:B------:R-:W4:Y:S04]  /*126e0*/  LDL.LU R41, [R1+0xa84] ;  /* 0x000a840001297983 */ /* 0x000f280000300800 */
[----:B-1----:R-:W4:Y:S04]  /*126f0*/  LDL.LU R4, [R1+0xa60] ;  /* 0x000a600001047983 */ /* 0x002f280000300800 */
[----:B------:R-:W4:Y:S04]  /*12700*/  LDL.LU R39, [R1+0xa7c] ;  /* 0x000a7c0001277983 */ /* 0x000f280000300800 */
[----:B------:R-:W4:Y:S04]  /*12710*/  LDL.LU R37, [R1+0xa58] ;  /* 0x000a580001257983 */ /* 0x000f280000300800 */
[----:B------:R-:W4:Y:S01]  /*12720*/  LDL.LU R35, [R1+0xa74] ;  /* 0x000a740001237983 */ /* 0x000f220000300800 */
[----:B--2---:R-:W-:-:S05]  /*12730*/  IADD3 R31, P5, PT, R31, R90, RZ ;  /* 0x0000005a1f1f7210 */ /* 0x004fca0007fbe0ff */
[----:B------:R1:W-:Y:S04]  /*12740*/  STL [R1+0xac8], R31 ;  /* 0x000ac81f01007387 */ /* 0x0003e80000100800 */
[----:B------:R-:W2:Y:S01]  /*12750*/  LDL.LU R33, [R1+0xa6c] ;  /* 0x000a6c0001217983 */ /* 0x000ea20000300800 */
[----:B---3--:R-:W-:-:S03]  /*12760*/  IADD3 R29, P6, PT, R29, R90, RZ ;  /* 0x0000005a1d1d7210 */ /* 0x008fc60007fde0ff */
[----:B-1----:R-:W3:Y:S04]  /*12770*/  LDL.LU R31, [R1+0xa44] ;  /* 0x000a4400011f7983 */ /* 0x002ee80000300800 */
[----:B------:R1:W-:Y:S04]  /*12780*/  STL [R1+0xac0], R29 ;  /* 0x000ac01d01007387 */ /* 0x0003e80000100800 */
[----:B-1----:R-:W3:Y:S01]  /*12790*/  LDL.LU R29, [R1+0xa64] ;  /* 0x000a6400011d7983 */ /* 0x002ee20000300800 */
[-C--:B----4-:R-:W-:Y:S01]  /*127a0*/  IADD3 R83, P2, PT, R83, R90.reuse, RZ ;  /* 0x0000005a53537210 */ /* 0x090fe20007f5e0ff */
[----:B------:R-:W-:Y:S01]  /*127b0*/  IMAD.X R81, R81, 0x1, R3, P3 ;  /* 0x0000000151517824 */ /* 0x000fe200018e0603 */
[----:B------:R-:W-:-:S03]  /*127c0*/  IADD3 R79, P3, PT, R79, R90, RZ ;  /* 0x0000005a4f4f7210 */ /* 0x000fc60007f7e0ff */
[----:B------:R1:W-:Y:S04]  /*127d0*/  STL [R1+0xab8], R83 ;  /* 0x000ab85301007387 */ /* 0x0003e80000100800 */
[----:B------:R4:W-:Y:S01]  /*127e0*/  STL [R1+0xad4], R81 ;  /* 0x000ad45101007387 */ /* 0x0009e20000100800 */
[----:B------:R-:W-:-:S03]  /*127f0*/  IMAD.X R77, R77, 0x1, R3, P4 ;  /* 0x000000014d4d7824 */ /* 0x000fc600020e0603 */
[----:B------:R0:W-:Y:S01]  /*12800*/  STL [R1+0xab0], R79 ;  /* 0x000ab04f01007387 */ /* 0x0001e20000100800 */
[----:B------:R-:W-:-:S03]  /*12810*/  IADD3 R75, P4, PT, R75, R90, RZ ;  /* 0x0000005a4b4b7210 */ /* 0x000fc60007f9e0ff */
        /* <DEDUP_REMOVED lines=31> */
[-C--:B------:R-:W-:Y:S01]  /*12a10*/  IADD3 R43, P2, PT, R43, R90.reuse, RZ ;  /* 0x0000005a2b2b7210 */ /* 0x080fe20007f5e0ff */
[--C-:B------:R-:W-:Y:S01]  /*12a20*/  IMAD.X R41, R41, 0x1, R3.reuse, P3 ;  /* 0x0000000129297824 */ /* 0x100fe200018e0603 */
[----:B------:R-:W-:Y:S01]  /*12a30*/  IADD3 R4, P3, PT, R4, R90, RZ ;  /* 0x0000005a04047210 */ /* 0x000fe20007f7e0ff */
[----:B------:R0:W-:Y:S01]  /*12a40*/  STL [R1+0xa8c], R45 ;  /* 0x000a8c2d01007387 */ /* 0x0001e20000100800 */
[----:B------:R-:W-:-:S03]  /*12a50*/  IMAD.X R39, R39, 0x1, R3, P4 ;  /* 0x0000000127277824 */ /* 0x000fc600020e0603 */
[----:B------:R-:W-:Y:S01]  /*12a60*/  STL [R1+0xa60], R4 ;  /* 0x000a600401007387 */ /* 0x000fe20000100800 */
[----:B------:R-:W-:-:S03]  /*12a70*/  IADD3 R37, P4, PT, R37, R90, RZ ;  /* 0x0000005a25257210 */ /* 0x000fc60007f9e0ff */
[----:B------:R0:W-:Y:S01]  /*12a80*/  STL [R1+0xa68], R43 ;  /* 0x000a682b01007387 */ /* 0x0001e20000100800 */
[----:B------:R-:W-:-:S03]  /*12a90*/  IMAD.X R35, R35, 0x1, R3, P5 ;  /* 0x0000000123237824 */ /* 0x000fc600028e0603 */
[----:B------:R0:W-:Y:S04]  /*12aa0*/  STL [R1+0xa84], R41 ;  /* 0x000a842901007387 */ /* 0x0001e80000100800 */
[----:B------:R0:W-:Y:S04]  /*12ab0*/  STL [R1+0xa7c], R39 ;  /* 0x000a7c2701007387 */ /* 0x0001e80000100800 */
[----:B------:R0:W-:Y:S04]  /*12ac0*/  STL [R1+0xa58], R37 ;  /* 0x000a582501007387 */ /* 0x0001e80000100800 */
[----:B------:R0:W-:Y:S04]  /*12ad0*/  STL [R1+0xa74], R35 ;  /* 0x000a742301007387 */ /* 0x0001e80000100800 */
[----:B------:R-:W4:Y:S01]  /*12ae0*/  LDL.LU R89, [R1+0xa3c] ;  /* 0x000a3c0001597983 */ /* 0x000f220000300800 */
[----:B--2---:R-:W-:Y:S01]  /*12af0*/  IMAD.X R33, R33, 0x1, R3, P6 ;  /* 0x0000000121217824 */ /* 0x004fe200030e0603 */
[----:B---3--:R-:W-:-:S04]  /*12b00*/  IADD3 R31, P6, PT, R31, R90, RZ ;  /* 0x0000005a1f1f7210 */ /* 0x008fc80007fde0ff */
[----:B------:R2:W-:Y:S04]  /*12b10*/  STL [R1+0xa6c], R33 ;  /* 0x000a6c2101007387 */ /* 0x0005e80000100800 */
[----:B------:R-:W3:Y:S04]  /*12b20*/  LDL.LU R87, [R1+0xa5c] ;  /* 0x000a5c0001577983 */ /* 0x000ee80000300800 */
[----:B------:R0:W-:Y:S04]  /*12b30*/  STL [R1+0xa44], R31 ;  /* 0x000a441f01007387 */ /* 0x0001e80000100800 */
[----:B------:R-:W3:Y:S01]  /*12b40*/  LDL.LU R85, [R1+0xa34] ;  /* 0x000a340001557983 */ /* 0x000ee20000300800 */
[----:B------:R-:W-:-:S05]  /*12b50*/  IMAD.X R29, R29, 0x1, R3, P2 ;  /* 0x000000011d1d7824 */ /* 0x000fca00010e0603 */
[----:B------:R0:W-:Y:S04]  /*12b60*/  STL [R1+0xa64], R29 ;  /* 0x000a641d01007387 */ /* 0x0001e80000100800 */
[----:B-1----:R-:W3:Y:S04]  /*12b70*/  LDL.LU R83, [R1+0xa54] ;  /* 0x000a540001537983 */ /* 0x002ee80000300800 */
[----:B----4-:R-:W4:Y:S04]  /*12b80*/  LDL.LU R81, [R1+0xa2c] ;  /* 0x000a2c0001517983 */ /* 0x010f280000300800 */
[----:B0-----:R-:W4:Y:S04]  /*12b90*/  LDL.LU R79, [R1+0xa40] ;  /* 0x000a4000014f7983 */ /* 0x001f280000300800 */
        /* <DEDUP_REMOVED lines=22> */
[----:B--2---:R-:W2:Y:S04]  /*12d00*/  LDL.LU R33, [R1+0x9e0] ;  /* 0x0009e00001217983 */ /* 0x004ea80000300800 */
[----:B------:R-:W2:Y:S04]  /*12d10*/  LDL.LU R31, [R1+0x9d8] ;  /* 0x0009d800011f7983 */ /* 0x000ea80000300800 */
[----:B------:R-:W2:Y:S01]  /*12d20*/  LDL.LU R29, [R1+0x9d0] ;  /* 0x0009d000011d7983 */ /* 0x000ea20000300800 */
[----:B------:R-:W-:Y:S01]  /*12d30*/  IADD3 R89, P2, PT, R89, R90, RZ ;  /* 0x0000005a59597210 */ /* 0x000fe20007f5e0ff */
[----:B------:R-:W-:-:S04]  /*12d40*/  USHF.L.U32 UR4, UR4, 0x1f, URZ ;  /* 0x0000001f04047899 */ /* 0x000fc800080006ff */
[----:B------:R0:W-:Y:S02]  /*12d50*/  STL [R1+0xa3c], R89 ;  /* 0x000a3c5901007387 */ /* 0x0001e40000100800 */
[----:B------:R-:W-:-:S04]  /*12d60*/  IMAD.U32 R4, RZ, RZ, UR4 ;  /* 0x00000004ff047e24 */ /* 0x000fc8000f8e00ff */
[----:B------:R-:W1:Y:S01]  /*12d70*/  SYNCS.PHASECHK.TRANS64.TRYWAIT P5, [UR8], R4 ;  /* 0x00000004ff0075a7 */ /* 0x000e6200080a1108 */
[----:B---3--:R-:W-:Y:S01]  /*12d80*/  IMAD.X R87, R87, 0x1, R3, P3 ;  /* 0x0000000157577824 */ /* 0x008fe200018e0603 */
[----:B------:R-:W-:-:S04]  /*12d90*/  IADD3 R85, P3, PT, R85, R90, RZ ;  /* 0x0000005a55557210 */ /* 0x000fc80007f7e0ff */
[----:B------:R0:W-:Y:S04]  /*12da0*/  STL [R1+0xa5c], R87 ;  /* 0x000a5c5701007387 */ /* 0x0001e80000100800 */
[----:B------:R0:W-:Y:S01]  /*12db0*/  STL [R1+0xa34], R85 ;  /* 0x000a345501007387 */ /* 0x0001e20000100800 */
[----:B------:R-:W-:Y:S01]  /*12dc0*/  IMAD.X R83, R83, 0x1, R3, P4 ;  /* 0x0000000153537824 */ /* 0x000fe200020e0603 */
[----:B----4-:R-:W-:-:S04]  /*12dd0*/  IADD3 R81, P4, PT, R81, R90, RZ ;  /* 0x0000005a51517210 */ /* 0x010fc80007f9e0ff */
        /* <DEDUP_REMOVED lines=24> */
[----:B------:R-:W-:Y:S02]  /*12f60*/  IMAD.X R55, R55, 0x1, R3, P3 ;  /* 0x0000000137377824 */ /* 0x000fe400018e0603 */
        /* <DEDUP_REMOVED lines=18> */
[----:B------:R0:W-:Y:S01]  /*13090*/  STL [R1+0x9f8], R43 ;  /* 0x0009f82b01007387 */ /* 0x0001e20000100800 */
[----:B--2---:R-:W-:-:S03]  /*130a0*/  IMAD.X R33, R33, 0x1, R3, P6 ;  /* 0x0000000121217824 */ /* 0x004fc600030e0603 */
[----:B------:R0:W-:Y:S01]  /*130b0*/  STL [R1+0x9dc], R41 ;  /* 0x0009dc2901007387 */ /* 0x0001e20000100800 */
[----:B------:R-:W-:-:S03]  /*130c0*/  IMAD.X R31, R31, 0x1, R3, P2 ;  /* 0x000000011f1f7824 */ /* 0x000fc600010e0603 */
[----:B------:R0:W-:Y:S01]  /*130d0*/  STL [R1+0x9f0], R39 ;  /* 0x0009f02701007387 */ /* 0x0001e20000100800 */
[----:B------:R-:W-:-:S03]  /*130e0*/  IMAD.X R29, R29, 0x1, R3, P3 ;  /* 0x000000011d1d7824 */ /* 0x000fc600018e0603 */
[----:B------:R0:W-:Y:S04]  /*130f0*/  STL [R1+0x9d4], R37 ;  /* 0x0009d42501007387 */ /* 0x0001e80000100800 */
[----:B------:R0:W-:Y:S04]  /*13100*/  STL [R1+0x9e8], R35 ;  /* 0x0009e82301007387 */ /* 0x0001e80000100800 */
[----:B------:R0:W-:Y:S04]  /*13110*/  STL [R1+0x9d0], R29 ;  /* 0x0009d01d01007387 */ /* 0x0001e80000100800 */
[----:B------:R0:W-:Y:S04]  /*13120*/  STL [R1+0x9e0], R33 ;  /* 0x0009e02101007387 */ /* 0x0001e80000100800 */
[----:B------:R0:W-:Y:S01]  /*13130*/  STL [R1+0x9d8], R31 ;  /* 0x0009d81f01007387 */ /* 0x0001e20000100800 */
[----:B-1----:R-:W-:Y:S05]  /*13140*/  @!P5 BRA `(.L_x_8) ;  /* 0x000001740094d947 */ /* 0x002fea0003800000 */
.L_x_16:
[----:B------:R-:W-:Y:S01]  /*13150*/  STL [R1+0x198c], R4 ;  /* 0x00198c0401007387 */ /* 0x000fe20000100800 */
[----:B------:R-:W-:-:S03]  /*13160*/  VIADD R93, R93, 0x1 ;  /* 0x000000015d5d7836 */ /* 0x000fc60000000000 */
        /* <DEDUP_REMOVED lines=75> */
[----:B------:R1:W-:Y:S04]  /*13620*/  STL [R1+0x1abc], R4 ;  /* 0x001abc0401007387 */ /* 0x0003e80000100800 */
[----:B------:R-:W-:Y:S04]  /*13630*/  STL [R1+0x1988], R89 ;  /* 0x0019885901007387 */ /* 0x000fe80000100800 */
[----:B------:R-:W-:Y:S01]  /*13640*/  STL [R1+0x1984], R87 ;  /* 0x0019845701007387 */ /* 0x000fe20000100800 */
[----:B-1----:R-:W-:-:S03]  /*13650*/  PRMT R4, RZ, 0x7610, R4 ;  /* 0x00007610ff047816 */ /* 0x002fc60000000004 */
        /* <DEDUP_REMOVED lines=29> */
[----:B-----5:R-:W-:Y:S04]  /*13830*/  STL [R1+0x190c], R34 ;  /* 0x00190c2201007387 */ /* 0x020fe80000100800 */
        /* <DEDUP_REMOVED lines=64> */
[----:B------:R1:W-:Y:S04]  /*13c40*/  STL.S16 [R1+0x9c0], R4 ;  /* 0x0009c00401007387 */ /* 0x0003e80000100600 */
[----:B-1----:R-:W2:Y:S02]  /*13c50*/  LDL.LU R4, [R1+0x1abc] ;  /* 0x001abc0001047983 */ /* 0x002ea40000300800 */
[----:B--2---:R-:W-:-:S05]  /*13c60*/  PRMT R4, RZ, 0x7610, R4 ;  /* 0x00007610ff047816 */ /* 0x004fca0000000004 */
        /* <DEDUP_REMOVED lines=163> */
[----:B-1----:R-:W2:Y:S01]  /*146a0*/  LDL.LU R4, [R1+0x19e0] ;  /* 0x0019e00001047983 */ /* 0x002ea20000300800 */
[----:B------:R-:W-:Y:S02]  /*146b0*/  PRMT R3, RZ, 0x7610, R3 ;  /* 0x00007610ff037816 */ /* 0x000fe40000000003 */
[----:B------:R-:W-:Y:S02]  /*146c0*/  PRMT R90, RZ, 0x7610, R90 ;  /* 0x00007610ff5a7816 */ /* 0x000fe4000000005a */
[----:B------:R-:W-:Y:S01]  /*146d0*/  PRMT R91, RZ, 0x7610, R91 ;  /* 0x00007610ff5b7816 */ /* 0x000fe2000000005b */
[----:B------:R-:W-:Y:S01]  /*146e0*/  STL [R1+0x1610], R3 ;  /* 0x0016100301007387 */ /* 0x000fe20000100800 */
[----:B------:R-:W-:-:S03]  /*146f0*/  PRMT R92, RZ, 0x7610, R92 ;  /* 0x00007610ff5c7816 */ /* 0x000fc6000000005c */
[----:B------:R-:W-:Y:S04]  /*14700*/  STL.64 [R1+0x15f8], R90 ;  /* 0x0015f85a01007387 */ /* 0x000fe80000100a00 */
[----:B------:R-:W-:Y:S01]  /*14710*/  STL [R1+0x1628], R92 ;  /* 0x0016285c01007387 */ /* 0x000fe20000100800 */
        /* <DEDUP_REMOVED lines=60> */
[----:B0-----:R-:W-:Y:S02]  /*14ae0*/  PRMT R89, RZ, 0x7610, R89 ;  /* 0x00007610ff597816 */ /* 0x001fe40000000059 */
[----:B------:R-:W-:Y:S02]  /*14af0*/  PRMT R87, RZ, 0x7610, R87 ;  /* 0x00007610ff577816 */ /* 0x000fe40000000057 */
[----:B------:R-:W-:Y:S02]  /*14b00*/  PRMT R85, RZ, 0x7610, R85 ;  /* 0x00007610ff557816 */ /* 0x000fe40000000055 */
        /* <DEDUP_REMOVED lines=35> */
[----:B--2---:R-:W-:-:S05]  /*14d40*/  PRMT R4, RZ, 0x7610, R4 ;  /* 0x00007610ff047816 */ /* 0x004fca0000000004 */
[----:B------:R0:W-:Y:S04]  /*14d50*/  STL.S16 [R1+0x8a4], R4 ;  /* 0x0008a40401007387 */ /* 0x0001e80000100600 */
[----:B0-----:R-:W2:Y:S04]  /*14d60*/  LDL.LU R4, [R1+0x198c] ;  /* 0x00198c0001047983 */ /* 0x001ea80000300800 */
[----:B------:R0:W-:Y:S04]  /*14d70*/  STL.S16 [R1+0x8a0], R89 ;  /* 0x0008a05901007387 */ /* 0x0001e80000100600 */
[----:B0-----:R-:W3:Y:S04]  /*14d80*/  LDL.LU R89, [R1+0x1988] ;  /* 0x0019880001597983 */ /* 0x001ee80000300800 */
[----:B------:R0:W-:Y:S04]  /*14d90*/  STL.S16 [R1+0x89c], R87 ;  /* 0x00089c5701007387 */ /* 0x0001e80000100600 */
[----:B0-----:R-:W4:Y:S04]  /*14da0*/  LDL.LU R87, [R1+0x1984] ;  /* 0x0019840001577983 */ /* 0x001f280000300800 */
[----:B------:R0:W-:Y:S04]  /*14db0*/  STL.S16 [R1+0x898], R85 ;  /* 0x0008985501007387 */ /* 0x0001e80000100600 */
[----:B0-----:R-:W2:Y:S04]  /*14dc0*/  LDL.LU R85, [R1+0x1980] ;  /* 0x0019800001557983 */ /* 0x001ea80000300800 */
        /* <DEDUP_REMOVED lines=54> */
[----:B------:R0:W-:Y:S01]  /*15130*/  STL.S16 [R1+0x848], R29 ;  /* 0x0008481d01007387 */ /* 0x0001e20000100600 */
[----:B------:R-:W-:-:S03]  /*15140*/  PRMT R46, RZ, 0x7610, R46 ;  /* 0x00007610ff2e7816 */ /* 0x000fc6000000002e */
        /* <DEDUP_REMOVED lines=10> */
[----:B------:R-:W-:Y:S04]  /*151f0*/  STL [R1+0x12a8], R0 ;  /* 0x0012a80001007387 */ /* 0x000fe80000100800 */
        /* <DEDUP_REMOVED lines=72> */
[----:B0-----:R-:W3:Y:S04]  /*15680*/  LDL.LU R32, [R1+0x18a4] ;  /* 0x0018a40001207983 */ /* 0x001ee80000300800 */
[----:B------:R0:W-:Y:S01]  /*15690*/  STL.S16 [R1+0x7d0], R5 ;  /* 0x0007d00501007387 */ /* 0x0001e20000100600 */
[----:B------:R-:W-:-:S03]  /*156a0*/  PRMT R11, RZ, 0x7610, R11 ;  /* 0x00007610ff0b7816 */ /* 0x000fc6000000000b */
[----:B0-----:R-:W3:Y:S04]  /*156b0*/  LDL.LU R5, [R1+0x18a0] ;  /* 0x0018a00001057983 */ /* 0x001ee80000300800 */
[----:B------:R0:W-:Y:S01]  /*156c0*/  STL.S16 [R1+0x7cc], R6 ;  /* 0x0007cc0601007387 */ /* 0x0001e20000100600 */
[----:B------:R-:W-:-:S03]  /*156d0*/  PRMT R12, RZ, 0x7610, R12 ;  /* 0x00007610ff0c7816 */ /* 0x000fc6000000000c */
[----:B0-----:R-:W4:Y:S04]  /*156e0*/  LDL.LU R6, [R1+0x189c] ;  /* 0x00189c0001067983 */ /* 0x001f280000300800 */
        /* <DEDUP_REMOVED lines=58> */
[----:B--2---:R-:W-:Y:S02]  /*15a90*/  PRMT R4, RZ, 0x7610, R4 ;  /* 0x00007610ff047816 */ /* 0x004fe40000000004 */
[----:B------:R-:W-:Y:S01]  /*15aa0*/  PRMT R92, RZ, 0x7610, R92 ;  /* 0x00007610ff5c7816 */ /* 0x000fe2000000005c */
[----:B0-----:R-:W2:Y:S04]  /*15ab0*/  LDL.LU R26, [R1+0x184c] ;  /* 0x00184c00011a7983 */ /* 0x001ea80000300800 */
[----:B------:R0:W-:Y:S01]  /*15ac0*/  STL.S16 [R1+0x778], R27 ;  /* 0x0007781b01007387 */ /* 0x0001e20000100600 */
[----:B------:R-:W-:-:S02]  /*15ad0*/  PRMT R91, RZ, 0x7610, R91 ;  /* 0x00007610ff5b7816 */ /* 0x000fc4000000005b */
[----:B------:R-:W-:Y:S01]  /*15ae0*/  PRMT R90, RZ, 0x7610, R90 ;  /* 0x00007610ff5a7816 */ /* 0x000fe2000000005a */
[----:B0-----:R-:W2:Y:S04]  /*15af0*/  LDL.LU R27, [R1+0x1848] ;  /* 0x00184800011b7983 */ /* 0x001ea80000300800 */
[----:B------:R0:W-:Y:S01]  /*15b00*/  STL.S16 [R1+0x774], R82 ;  /* 0x0007745201007387 */ /* 0x0001e20000100600 */
[----:B---3--:R-:W-:Y:S02]  /*15b10*/  PRMT R89, RZ, 0x7610, R89 ;  /* 0x00007610ff597816 */ /* 0x008fe40000000059 */
[----:B----4-:R-:W-:Y:S01]  /*15b20*/  PRMT R87, RZ, 0x7610, R87 ;  /* 0x00007610ff577816 */ /* 0x010fe20000000057 */
[----:B0-----:R-:W3:Y:S04]  /*15b30*/  LDL.LU R82, [R1+0x1844] ;  /* 0x0018440001527983 */ /* 0x001ee80000300800 */
[----:B------:R0:W-:Y:S01]  /*15b40*/  STL.S16 [R1+0x770], R84 ;  /* 0x0007705401007387 */ /* 0x0001e20000100600 */
[----:B------:R-:W-:-:S02]  /*15b50*/  PRMT R85, RZ, 0x7610, R85 ;  /* 0x00007610ff557816 */ /* 0x000fc40000000055 */
[----:B------:R-:W-:Y:S01]  /*15b60*/  PRMT R83, RZ, 0x7610, R83 ;  /* 0x00007610ff537816 */ /* 0x000fe20000000053 */
[----:B0-----:R-:W4:Y:S04]  /*15b70*/  LDL.LU R84, [R1+0x1840] ;  /* 0x0018400001547983 */ /* 0x001f280000300800 */
[----:B------:R0:W-:Y:S01]  /*15b80*/  STL.S16 [R1+0x76c], R88 ;  /* 0x00076c5801007387 */ /* 0x0001e20000100600 */
[----:B------:R-:W-:Y:S02]  /*15b90*/  PRMT R81, RZ, 0x7610, R81 ;  /* 0x00007610ff517816 */ /* 0x000fe40000000051 */
[----:B------:R-:W-:Y:S01]  /*15ba0*/  PRMT R79, RZ, 0x7610, R79 ;  /* 0x00007610ff4f7816 */ /* 0x000fe2000000004f */
[----:B0-----:R-:W2:Y:S04]  /*15bb0*/  LDL.LU R88, [R1+0x183c] ;  /* 0x00183c0001587983 */ /* 0x001ea80000300800 */
[----:B------:R0:W-:Y:S01]  /*15bc0*/  STL.S16 [R1+0x768], R86 ;  /* 0x0007685601007387 */ /* 0x0001e20000100600 */
[----:B------:R-:W-:-:S02]  /*15bd0*/  PRMT R77, RZ, 0x7610, R77 ;  /* 0x00007610ff4d7816 */ /* 0x000fc4000000004d */
[----:B------:R-:W-:Y:S01]  /*15be0*/  PRMT R75, RZ, 0x7610, R75 ;  /* 0x00007610ff4b7816 */ /* 0x000fe2000000004b */
[----:B0-----:R-:W2:Y:S01]  /*15bf0*/  LDL.LU R86, [R1+0x1838] ;  /* 0x0018380001567983 */ /* 0x001ea20000300800 */
[----:B------:R-:W-:Y:S02]  /*15c00*/  PRMT R73, RZ, 0x7610, R73 ;  /* 0x00007610ff497816 */ /* 0x000fe40000000049 */
[----:B------:R-:W-:Y:S01]  /*15c10*/  PRMT R71, RZ, 0x7610, R71 ;  /* 0x00007610ff477816 */ /* 0x000fe20000000047 */
[----:B------:R0:W-:Y:S01]  /*15c20*/  STL.S16 [R1+0x764], R4 ;  /* 0x0007640401007387 */ /* 0x0001e20000100600 */
[----:B------:R-:W-:Y:S02]  /*15c30*/  PRMT R69, RZ, 0x7610, R69 ;  /* 0x00007610ff457816 */ /* 0x000fe40000000045 */
[----:B------:R-:W-:Y:S01]  /*15c40*/  PRMT R67, RZ, 0x7610, R67 ;  /* 0x00007610ff437816 */ /* 0x000fe20000000043 */
[----:B------:R-:W-:Y:S01]  /*15c50*/  STL.S16 [R1+0x760], R92 ;  /* 0x0007605c01007387 */ /* 0x000fe20000100600 */
[----:B------:R-:W-:-:S02]  /*15c60*/  PRMT R65, RZ, 0x7610, R65 ;  /* 0x00007610ff417816 */ /* 0x000fc40000000041 */
[----:B------:R-:W-:Y:S01]  /*15c70*/  PRMT R63, RZ, 0x7610, R63 ;  /* 0x00007610ff3f7816 */ /* 0x000fe2000000003f */
[----:B------:R-:W-:Y:S01]  /*15c80*/  STL.S16 [R1+0x75c], R91 ;  /* 0x00075c5b01007387 */ /* 0x000fe20000100600 */
[----:B------:R-:W-:Y:S01]  /*15c90*/  PRMT R61, RZ, 0x7610, R61 ;  /* 0x00007610ff3d7816 */ /* 0x000fe2000000003d */
[----:B0-----:R-:W0:Y:S01]  /*15ca0*/  LDC R4, c[0x0][0x3a0] ;  /* 0x0000e800ff047b82 */ /* 0x001e220000000800 */
[----:B------:R-:W-:Y:S01]  /*15cb0*/  PRMT R59, RZ, 0x7610, R59 ;  /* 0x00007610ff3b7816 */ /* 0x000fe2000000003b */
[----:B------:R-:W-:Y:S01]  /*15cc0*/  STL.S16 [R1+0x758], R90 ;  /* 0x0007585a01007387 */ /* 0x000fe20000100600 */
[----:B------:R-:W-:Y:S02]  /*15cd0*/  PRMT R57, RZ, 0x7610, R57 ;  /* 0x00007610ff397816 */ /* 0x000fe40000000039 */
[----:B------:R-:W-:Y:S01]  /*15ce0*/  PRMT R55, RZ, 0x7610, R55 ;  /* 0x00007610ff377816 */ /* 0x000fe20000000037 */
[----:B------:R-:W-:Y:S01]  /*15cf0*/  STL.S16 [R1+0x754], R89 ;  /* 0x0007545901007387 */ /* 0x000fe20000100600 */
[----:B------:R-:W-:-:S02]  /*15d00*/  PRMT R35, RZ, 0x7610, R35 ;  /* 0x00007610ff237816 */ /* 0x000fc40000000023 */
[----:B------:R-:W-:Y:S01]  /*15d10*/  PRMT R53, RZ, 0x7610, R53 ;  /* 0x00007610ff357816 */ /* 0x000fe20000000035 */
[----:B------:R-:W-:Y:S01]  /*15d20*/  STL.S16 [R1+0x750], R87 ;  /* 0x0007505701007387 */ /* 0x000fe20000100600 */
[----:B------:R-:W-:-:S03]  /*15d30*/  PRMT R37, RZ, 0x7610, R37 ;  /* 0x00007610ff257816 */ /* 0x000fc60000000025 */
[----:B------:R-:W-:Y:S04]  /*15d40*/  STL.S16 [R1+0x74c], R85 ;  /* 0x00074c5501007387 */ /* 0x000fe80000100600 */
        /* <DEDUP_REMOVED lines=15> */
[----:B------:R1:W-:Y:S04]  /*15e40*/  STL.S16 [R1+0x6fc], R35 ;  /* 0x0006fc2301007387 */ /* 0x0003e80000100600 */
[----:B-1----:R-:W2:Y:S01]  /*15e50*/  LDL.LU R35, [R1+0xe14] ;  /* 0x000e140001237983 */ /* 0x002ea20000300800 */
[----:B------:R-:W-:-:S03]  /*15e60*/  PRMT R33, RZ, 0x7610, R33 ;  /* 0x00007610ff217816 */ /* 0x000fc60000000021 */
[----:B------:R-:W-:Y:S04]  /*15e70*/  STL.S16 [R1+0x6f8], R53 ;  /* 0x0006f83501007387 */ /* 0x000fe80000100600 */
[----:B------:R1:W-:Y:S04]  /*15e80*/  STL.S16 [R1+0x6f4], R37 ;  /* 0x0006f42501007387 */ /* 0x0003e80000100600 */
[----:B-1----:R-:W3:Y:S01]  /*15e90*/  LDL.LU R37, [R1+0xe18] ;  /* 0x000e180001257983 */ /* 0x002ee20000300800 */
[----:B------:R-:W-:Y:S02]  /*15ea0*/  PRMT R51, RZ, 0x7610, R51 ;  /* 0x00007610ff337816 */ /* 0x000fe40000000033 */
[----:B------:R-:W-:Y:S01]  /*15eb0*/  PRMT R31, RZ, 0x7610, R31 ;  /* 0x00007610ff1f7816 */ /* 0x000fe2000000001f */
[----:B------:R1:W-:Y:S01]  /*15ec0*/  STL.S16 [R1+0x6f0], R33 ;  /* 0x0006f02101007387 */ /* 0x0003e20000100600 */
[----:B------:R-:W-:-:S03]  /*15ed0*/  PRMT R49, RZ, 0x7610, R49 ;  /* 0x00007610ff317816 */ /* 0x000fc60000000031 */
[----:B-1----:R-:W4:Y:S01]  /*15ee0*/  LDL.LU R33, [R1+0xe1c] ;  /* 0x000e1c0001217983 */ /* 0x002f220000300800 */
[----:B------:R-:W-:-:S03]  /*15ef0*/  PRMT R47, RZ, 0x7610, R47 ;  /* 0x00007610ff2f7816 */ /* 0x000fc6000000002f */
[----:B------:R-:W-:Y:S01]  /*15f00*/  STL.S16 [R1+0x6ec], R51 ;  /* 0x0006ec3301007387 */ /* 0x000fe20000100600 */
[----:B------:R-:W-:-:S03]  /*15f10*/  PRMT R43, RZ, 0x7610, R43 ;  /* 0x00007610ff2b7816 */ /* 0x000fc6000000002b */
[----:B------:R1:W-:Y:S01]  /*15f20*/  STL.S16 [R1+0x6e8], R31 ;  /* 0x0006e81f01007387 */ /* 0x0003e20000100600 */
[----:B------:R-:W-:Y:S02]  /*15f30*/  PRMT R45, RZ, 0x7610, R45 ;  /* 0x00007610ff2d7816 */ /* 0x000fe4000000002d */
[----:B------:R-:W-:Y:S01]  /*15f40*/  PRMT R3, RZ, 0x7610, R3 ;  /* 0x00007610ff037816 */ /* 0x000fe20000000003 */
[----:B-1----:R-:W4:Y:S01]  /*15f50*/  LDL.LU R31, [R1+0xe20] ;  /* 0x000e2000011f7983 */ /* 0x002f220000300800 */
[----:B------:R-:W-:-:S03]  /*15f60*/  PRMT R41, RZ, 0x7610, R41 ;  /* 0x00007610ff297816 */ /* 0x000fc60000000029 */
[----:B------:R-:W-:Y:S04]  /*15f70*/  STL.S16 [R1+0x6e4], R49 ;  /* 0x0006e43101007387 */ /* 0x000fe80000100600 */
[----:B------:R-:W-:Y:S01]  /*15f80*/  STL.S16 [R1+0x6e0], R47 ;  /* 0x0006e02f01007387 */ /* 0x000fe20000100600 */
[----:B------:R-:W-:-:S03]  /*15f90*/  PRMT R2, RZ, 0x7610, R2 ;  /* 0x00007610ff027816 */ /* 0x000fc60000000002 */
[----:B------:R1:W-:Y:S01]  /*15fa0*/  STL.S16 [R1+0x6dc], R43 ;  /* 0x0006dc2b01007387 */ /* 0x0003e20000100600 */
[----:B------:R-:W-:Y:S02]  /*15fb0*/  PRMT R0, RZ, 0x7610, R0 ;  /* 0x00007610ff007816 */ /* 0x000fe40000000000 */
[----:B------:R-:W-:Y:S01]  /*15fc0*/  PRMT R39, RZ, 0x7610, R39 ;  /* 0x00007610ff277816 */ /* 0x000fe20000000027 */
[----:B-1----:R-:W4:Y:S04]  /*15fd0*/  LDL.LU R43, [R1+0xe24] ;  /* 0x000e2400012b7983 */ /* 0x002f280000300800 */
[----:B------:R-:W-:Y:S04]  /*15fe0*/  STL.S16 [R1+0x6d8], R45 ;  /* 0x0006d82d01007387 */ /* 0x000fe80000100600 */
[----:B------:R1:W-:Y:S01]  /*15ff0*/  STL.S16 [R1+0x6d4], R3 ;  /* 0x0006d40301007387 */ /* 0x0003e20000100600 */
[----:B------:R-:W-:-:S03]  /*16000*/  PRMT R29, RZ, 0x7610, R29 ;  /* 0x00007610ff1d7816 */ /* 0x000fc6000000001d */
[----:B-1----:R-:W4:Y:S04]  /*16010*/  LDL.LU R3, [R1+0xe28] ;  /* 0x000e280001037983 */ /* 0x002f280000300800 */
[----:B------:R-:W4:Y:S04]  /*16020*/  LDL.LU R47, [R1+0xe2c] ;  /* 0x000e2c00012f7983 */ /* 0x000f280000300800 */
[----:B------:R-:W-:Y:S04]  /*16030*/  STL.S16 [R1+0x6d0], R41 ;  /* 0x0006d02901007387 */ /* 0x000fe80000100600 */
[----:B------:R-:W4:Y:S04]  /*16040*/  LDL.LU R49, [R1+0xe30] ;  /* 0x000e300001317983 */ /* 0x000f280000300800 */
[----:B------:R1:W-:Y:S04]  /*16050*/  STL [R1+0x1300], R2 ;  /* 0x0013000201007387 */ /* 0x0003e80000100800 */
[----:B------:R0:W-:Y:S04]  /*16060*/  STL [R1+0x13a8], R0 ;  /* 0x0013a80001007387 */ /* 0x0001e80000100800 */
[----:B------:R-:W4:Y:S01]  /*16070*/  LDL.LU R51, [R1+0xe34] ;  /* 0x000e340001337983 */ /* 0x000f220000300800 */
[----:B-1----:R-:W-:-:S03]  /*16080*/  PRMT R2, RZ, 0x7610, R2 ;  /* 0x00007610ff027816 */ /* 0x002fc60000000002 */
[----:B------:R-:W-:Y:S01]  /*16090*/  STL.S16 [R1+0x6c4], R39 ;  /* 0x0006c42701007387 */ /* 0x000fe20000100600 */
[----:B0-----:R-:W-:-:S03]  /*160a0*/  PRMT R0, RZ, 0x7610, R0 ;  /* 0x00007610ff007816 */ /* 0x001fc60000000000 */
[----:B------:R0:W-:Y:S04]  /*160b0*/  STL.S16 [R1+0x6c0], R29 ;  /* 0x0006c01d01007387 */ /* 0x0001e80000100600 */
[----:B------:R-:W4:Y:S04]  /*160c0*/  LDL.LU R53, [R1+0xe38] ;  /* 0x000e380001357983 */ /* 0x000f280000300800 */
[----:B------:R1:W-:Y:S04]  /*160d0*/  STL.S16 [R1+0x6bc], R2 ;  /* 0x0006bc0201007387 */ /* 0x0003e80000100600 */
[----:B0-----:R-:W4:Y:S01]  /*160e0*/  LDL.LU R29, [R1+0xe3c] ;  /* 0x000e3c00011d7983 */ /* 0x001f220000300800 */
[----:B------:R-:W-:-:S03]  /*160f0*/  IMAD R4, R93, -0x40, R4 ;  /* 0xffffffc05d047824 */ /* 0x000fc600078e0204 */
[----:B------:R0:W-:Y:S04]  /*16100*/  STL.S16 [R1+0x6b8], R0 ;  /* 0x0006b80001007387 */ /* 0x0001e80000100600 */
[----:B------:R-:W-:Y:S04]  /*16110*/  STL [R1+0xf0c], R93 ;  /* 0x000f0c5d01007387 */ /* 0x000fe80000100800 */
[----:B------:R-:W-:Y:S01]  /*16120*/  STL [R1+0x1058], R93 ;  /* 0x0010585d01007387 */ /* 0x000fe20000100800 */
[----:B--2---:R-:W-:-:S04]  /*16130*/  LOP3.LUT R35, R35, R34, RZ, 0x3c, !PT ;  /* 0x0000002223237212 */ /* 0x004fc800078e3cff */
[----:B------:R-:W-:-:S04]  /*16140*/  LOP3.LUT R34, R35, R34, RZ, 0x3c, !PT ;  /* 0x0000002223227212 */ /* 0x000fc800078e3cff */
[----:B------:R-:W-:-:S05]  /*16150*/  LOP3.LUT R35, R35, R34, RZ, 0x3c, !PT ;  /* 0x0000002223237212 */ /* 0x000fca00078e3cff */
[----:B------:R-:W-:Y:S04]  /*16160*/  STL.64 [R1+0x1190], R34 ;  /* 0x0011902201007387 */ /* 0x000fe80000100a00 */
[----:B-1----:R-:W2:Y:S01]  /*16170*/  LDL.LU R2, [R1+0xe40] ;  /* 0x000e400001027983 */ /* 0x002ea20000300800 */
[----:B---3--:R-:W-:-:S04]  /*16180*/  LOP3.LUT R37, R37, R36, RZ, 0x3c, !PT ;  /* 0x0000002425257212 */ /* 0x008fc800078e3cff */
[----:B------:R-:W-:Y:S01]  /*16190*/  LOP3.LUT R36, R37, R36, RZ, 0x3c, !PT ;  /* 0x0000002425247212 */ /* 0x000fe200078e3cff */
[----:B------:R-:W-:-:S03]  /*161a0*/  IMAD.MOV.U32 R39, RZ, RZ, R38 ;  /* 0x000000ffff277224 */ /* 0x000fc600078e0026 */
[----:B------:R-:W-:Y:S01]  /*161b0*/  LOP3.LUT R37, R37, R36, RZ, 0x3c, !PT ;  /* 0x0000002425257212 */ /* 0x000fe200078e3cff */
[----:B----4-:R-:W-:-:S04]  /*161c0*/  IMAD.MOV.U32 R38, RZ, RZ, R33 ;  /* 0x000000ffff267224 */ /* 0x010fc800078e0021 */
[----:B------:R-:W-:Y:S04]  /*161d0*/  STL.64 [R1+0x1198], R36 ;  /* 0x0011982401007387 */ /* 0x000fe80000100a00 */
[----:B0-----:R-:W3:Y:S04]  /*161e0*/  LDL.LU R0, [R1+0xe44] ;  /* 0x000e440001007983 */ /* 0x001ee80000300800 */
[----:B------:R-:W-:Y:S01]  /*161f0*/  STL.64 [R1+0x11a0], R38 ;  /* 0x0011a02601007387 */ /* 0x000fe20000100a00 */
[----:B------:R-:W-:-:S03]  /*16200*/  IMAD.MOV.U32 R41, RZ, RZ, R40 ;  /* 0x000000ffff297224 */ /* 0x000fc600078e0028 */
[----:B------:R-:W4:Y:S01]  /*16210*/  LDL.LU R33, [R1+0xe48] ;  /* 0x000e480001217983 */ /* 0x000f220000300800 */
[----:B------:R-:W-:-:S03]  /*16220*/  IMAD.MOV.U32 R40, RZ, RZ, R31 ;  /* 0x000000ffff287224 */ /* 0x000fc600078e001f */
[----:B------:R-:W4:Y:S01]  /*16230*/  LDL.LU R31, [R1+0xe4c] ;  /* 0x000e4c00011f7983 */ /* 0x000f220000300800 */
[----:B------:R-:W-:-:S03]  /*16240*/  IMAD.MOV.U32 R45, RZ, RZ, R44 ;  /* 0x000000ffff2d7224 */ /* 0x000fc600078e002c */
[----:B------:R-:W-:Y:S01]  /*16250*/  STL.64 [R1+0x11a8], R40 ;  /* 0x0011a82801007387 */ /* 0x000fe20000100a00 */
[----:B------:R-:W-:-:S04]  /*16260*/  LOP3.LUT R43, R43, R42, RZ, 0x3c, !PT ;  /* 0x0000002a2b2b7212 */ /* 0x000fc800078e3cff */
[----:B------:R-:W-:-:S04]  /*16270*/  LOP3.LUT R42, R43, R42, RZ, 0x3c, !PT ;  /* 0x0000002a2b2a7212 */ /* 0x000fc800078e3cff */
[----:B------:R-:W-:Y:S02]  /*16280*/  LOP3.LUT R43, R43, R42, RZ, 0x3c, !PT ;  /* 0x0000002a2b2b7212 */ /* 0x000fe400078e3cff */
[----:B------:R-:W-:Y:S01]  /*16290*/  LOP3.LUT R47, R47, R46, RZ, 0x3c, !PT ;  /* 0x0000002e2f2f7212 */ /* 0x000fe200078e3cff */
[----:B------:R-:W-:-:S03]  /*162a0*/  IMAD.MOV.U32 R44, RZ, RZ, R3 ;  /* 0x000000ffff2c7224 */ /* 0x000fc600078e0003 */
[----:B------:R-:W-:Y:S02]  /*162b0*/  LOP3.LUT R46, R47, R46, RZ, 0x3c, !PT ;  /* 0x0000002e2f2e7212 */ /* 0x000fe400078e3cff */
[----:B------:R-:W-:Y:S02]  /*162c0*/  LOP3.LUT R49, R49, R48, RZ, 0x3c, !PT ;  /* 0x0000003031317212 */ /* 0x000fe400078e3cff */
[----:B------:R-:W-:Y:S02]  /*162d0*/  LOP3.LUT R47, R47, R46, RZ, 0x3c, !PT ;  /* 0x0000002e2f2f7212 */ /* 0x000fe400078e3cff */
[----:B------:R-:W-:Y:S01]  /*162e0*/  LOP3.LUT R48, R49, R48, RZ, 0x3c, !PT ;  /* 0x0000003031307212 */ /* 0x000fe200078e3cff */
[----:B------:R0:W-:Y:S01]  /*162f0*/  STL.64 [R1+0x11f0], R42 ;  /* 0x0011f02a01007387 */ /* 0x0001e20000100a00 */
[----:B------:R-:W-:-:S03]  /*16300*/  LOP3.LUT R51, R51, R50, RZ, 0x3c, !PT ;  /* 0x0000003233337212 */ /* 0x000fc600078e3cff */
[----:B------:R-:W4:Y:S01]  /*16310*/  LDL.LU R3, [R1+0xe50] ;  /* 0x000e500001037983 */ /* 0x000f220000300800 */
[----:B------:R-:W-:Y:S02]  /*16320*/  LOP3.LUT R49, R49, R48, RZ, 0x3c, !PT ;  /* 0x0000003031317212 */ /* 0x000fe400078e3cff */
[----:B------:R-:W-:Y:S01]  /*16330*/  LOP3.LUT R50, R51, R50, RZ, 0x3c, !PT ;  /* 0x0000003233327212 */ /* 0x000fe200078e3cff */
[----:B------:R1:W-:Y:S01]  /*16340*/  STL.64 [R1+0x11f8], R44 ;  /* 0x0011f82c01007387 */ /* 0x0003e20000100a00 */
[----:B------:R-:W-:-:S03]  /*16350*/  LOP3.LUT R53, R53, R52, RZ, 0x3c, !PT ;  /* 0x0000003435357212 */ /* 0x000fc600078e3cff */
[----:B------:R-:W-:Y:S01]  /*16360*/  STL.64 [R1+0x1200], R46 ;  /* 0x0012002e01007387 */ /* 0x000fe20000100a00 */
[----:B------:R-:W-:Y:S02]  /*16370*/  LOP3.LUT R51, R51, R50, RZ, 0x3c, !PT ;  /* 0x0000003233337212 */ /* 0x000fe400078e3cff */
[C---:B------:R-:W-:Y:S01]  /*16380*/  LOP3.LUT R52, R53.reuse, R52, RZ, 0x3c, !PT ;  /* 0x0000003435347212 */ /* 0x040fe200078e3cff */
[----:B0-----:R-:W4:Y:S03]  /*16390*/  LDL.LU R42, [R1+0xe54] ;  /* 0x000e5400012a7983 */ /* 0x001f260000300800 */
[----:B------:R-:W-:Y:S01]  /*163a0*/  LOP3.LUT R53, R53, R52, RZ, 0x3c, !PT ;  /* 0x0000003435357212 */ /* 0x000fe200078e3cff */
[----:B------:R0:W-:Y:S04]  /*163b0*/  STL.64 [R1+0x1208], R48 ;  /* 0x0012083001007387 */ /* 0x0001e80000100a00 */
[----:B------:R-:W4:Y:S04]  /*163c0*/  LDL.LU R41, [R1+0xe58] ;  /* 0x000e580001297983 */ /* 0x000f280000300800 */
[----:B------:R-:W4:Y:S01]  /*163d0*/  LDL.LU R40, [R1+0xe5c] ;  /* 0x000e5c0001287983 */ /* 0x000f220000300800 */
[----:B------:R-:W-:-:S03]  /*163e0*/  IMAD.MOV.U32 R55, RZ, RZ, R54 ;  /* 0x000000ffff377224 */ /* 0x000fc600078e0036 */
[----:B------:R0:W-:Y:S01]  /*163f0*/  STL.64 [R1+0x12b0], R50 ;  /* 0x0012b03201007387 */ /* 0x0001e20000100a00 */
[----:B------:R-:W-:-:S03]  /*16400*/  IMAD.MOV.U32 R54, RZ, RZ, R29 ;  /* 0x000000ffff367224 */ /* 0x000fc600078e001d */
[----:B------:R-:W4:Y:S04]  /*16410*/  LDL.LU R39, [R1+0xe60] ;  /* 0x000e600001277983 */ /* 0x000f280000300800 */
[----:B------:R-:W4:Y:S04]  /*16420*/  LDL.LU R38, [R1+0xe64] ;  /* 0x000e640001267983 */ /* 0x000f280000300800 */
[----:B------:R-:W-:Y:S04]  /*16430*/  STL.64 [R1+0x12c0], R52 ;  /* 0x0012c03401007387 */ /* 0x000fe80000100a00 */
[----:B------:R-:W4:Y:S01]  /*16440*/  LDL.LU R37, [R1+0xe68] ;  /* 0x000e680001257983 */ /* 0x000f220000300800 */
[----:B------:R-:W-:-:S03]  /*16450*/  IMAD.MOV.U32 R57, RZ, RZ, R56 ;  /* 0x000000ffff397224 */ /* 0x000fc600078e0038 */
[----:B------:R-:W4:Y:S04]  /*16460*/  LDL.LU R29, [R1+0xe6c] ;  /* 0x000e6c00011d7983 */ /* 0x000f280000300800 */
[----:B------:R-:W-:Y:S01]  /*16470*/  STL.64 [R1+0x12c8], R54 ;  /* 0x0012c83601007387 */ /* 0x000fe20000100a00 */
[----:B--2---:R-:W-:-:S03]  /*16480*/  IMAD.MOV.U32 R56, RZ, RZ, R2 ;  /* 0x000000ffff387224 */ /* 0x004fc600078e0002 */
[----:B------:R-:W2:Y:S01]  /*16490*/  LDL.LU R2, [R1+0xe70] ;  /* 0x000e700001027983 */ /* 0x000ea20000300800 */
[----:B------:R-:W-:Y:S02]  /*164a0*/  IMAD.MOV.U32 R59, RZ, RZ, R58 ;  /* 0x000000ffff3b7224 */ /* 0x000fe400078e003a */
[----:B------:R-:W-:Y:S01]  /*164b0*/  IMAD.MOV.U32 R61, RZ, RZ, R60 ;  /* 0x000000ffff3d7224 */ /* 0x000fe200078e003c */
[----:B------:R-:W-:Y:S01]  /*164c0*/  STL.64 [R1+0x12d0], R56 ;  /* 0x0012d03801007387 */ /* 0x000fe20000100a00 */
[----:B------:R-:W-:Y:S02]  /*164d0*/  IMAD.MOV.U32 R63, RZ, RZ, R62 ;  /* 0x000000ffff3f7224 */ /* 0x000fe400078e003e */
[----:B---3--:R-:W-:Y:S02]  /*164e0*/  IMAD.MOV.U32 R58, RZ, RZ, R0 ;  /* 0x000000ffff3a7224 */ /* 0x008fe400078e0000 */
[----:B------:R-:W3:Y:S01]  /*164f0*/  LDL.LU R0, [R1+0x6a8] ;  /* 0x0006a80001007983 */ /* 0x000ee20000300800 */
[----:B----4-:R-:W-:-:S03]  /*16500*/  IMAD.MOV.U32 R60, RZ, RZ, R33 ;  /* 0x000000ffff3c7224 */ /* 0x010fc600078e0021 */
[----:B------:R-:W-:Y:S04]  /*16510*/  STL.64 [R1+0x1348], R58 ;  /* 0x0013483a01007387 */ /* 0x000fe80000100a00 */
[----:B------:R-:W-:Y:S01]  /*16520*/  STL.64 [R1+0x1350], R60 ;  /* 0x0013503c01007387 */ /* 0x000fe20000100a00 */
[----:B------:R-:W-:-:S03]  /*16530*/  IMAD.MOV.U32 R62, RZ, RZ, R31 ;  /* 0x000000ffff3e7224 */ /* 0x000fc600078e001f */
[----:B------:R-:W4:Y:S04]  /*16540*/  LDL.LU R31, [R1+0x6ac] ;  /* 0x0006ac00011f7983 */ /* 0x000f280000300800 */
[----:B------:R-:W4:Y:S01]  /*16550*/  LDL.LU R33, [R1+0x6b0] ;  /* 0x0006b00001217983 */ /* 0x000f220000300800 */
[----:B------:R-:W-:Y:S02]  /*16560*/  IMAD.MOV.U32 R65, RZ, RZ, R64 ;  /* 0x000000ffff417224 */ /* 0x000fe400078e0040 */
[----:B------:R-:W-:Y:S01]  /*16570*/  IMAD.MOV.U32 R67, RZ, RZ, R66 ;  /* 0x000000ffff437224 */ /* 0x000fe200078e0042 */
[----:B------:R-:W-:Y:S01]  /*16580*/  STL.64 [R1+0x1358], R62 ;  /* 0x0013583e01007387 */ /* 0x000fe20000100a00 */
[----:B------:R-:W-:-:S03]  /*16590*/  IMAD.MOV.U32 R69, RZ, RZ, R68 ;  /* 0x000000ffff457224 */ /* 0x000fc600078e0044 */
[----:B------:R-:W4:Y:S01]  /*165a0*/  LDL.LU R35, [R1] ;  /* 0x0000000001237983 */ /* 0x000f220000300800 */
[----:B------:R-:W-:Y:S02]  /*165b0*/  IMAD.MOV.U32 R71, RZ, RZ, R70 ;  /* 0x000000ffff477224 */ /* 0x000fe400078e0046 */
[----:B------:R-:W-:Y:S01]  /*165c0*/  IMAD.MOV.U32 R73, RZ, RZ, R72 ;  /* 0x000000ffff497224 */ /* 0x000fe200078e0048 */
[----:B------:R-:W4:Y:S01]  /*165d0*/  LDL.LU R34, [R1+0x8] ;  /* 0x0000080001227983 */ /* 0x000f220000300800 */
[----:B------:R-:W-:-:S03]  /*165e0*/  IMAD.MOV.U32 R75, RZ, RZ, R74 ;  /* 0x000000ffff4b7224 */ /* 0x000fc600078e004a */
[----:B------:R-:W4:Y:S01]  /*165f0*/  LDL.LU R36, [R1+0x10] ;  /* 0x0000100001247983 */ /* 0x000f220000300800 */
[----:B------:R-:W-:Y:S02]  /*16600*/  IMAD.MOV.U32 R77, RZ, RZ, R76 ;  /* 0x000000ffff4d7224 */ /* 0x000fe400078e004c */
[----:B------:R-:W-:Y:S02]  /*16610*/  IMAD.MOV.U32 R79, RZ, RZ, R78 ;  /* 0x000000ffff4f7224 */ /* 0x000fe400078e004e */
[----:B------:R-:W-:Y:S02]  /*16620*/  IMAD.MOV.U32 R81, RZ, RZ, R80 ;  /* 0x000000ffff517224 */ /* 0x000fe400078e0050 */
[----:B------:R-:W-:Y:S02]  /*16630*/  IMAD.MOV.U32 R64, RZ, RZ, R3 ;  /* 0x000000ffff407224 */ /* 0x000fe400078e0003 */
[----:B------:R-:W4:Y:S04]  /*16640*/  LDL.LU R3, [R1+0x18] ;  /* 0x0000180001037983 */ /* 0x000f280000300800 */
[----:B------:R-:W-:Y:S01]  /*16650*/  STL.64 [R1+0x1360], R64 ;  /* 0x0013604001007387 */ /* 0x000fe20000100a00 */
[----:B------:R-:W-:-:S02]  /*16660*/  IMAD.MOV.U32 R66, RZ, RZ, R42 ;  /* 0x000000ffff427224 */ /* 0x000fc400078e002a */
[----:B------:R-:W-:-:S03]  /*16670*/  IMAD.MOV.U32 R68, RZ, RZ, R41 ;  /* 0x000000ffff447224 */ /* 0x000fc600078e0029 */
[----:B------:R-:W-:Y:S01]  /*16680*/  STL.64 [R1+0x13e0], R66 ;  /* 0x0013e04201007387 */ /* 0x000fe20000100a00 */
        /* <DEDUP_REMOVED lines=9> */
[----:B------:R-:W-:Y:S04]  /*16720*/  STL.64 [R1+0x14c8], R76 ;  /* 0x0014c84c01007387 */ /* 0x000fe80000100a00 */
[----:B------:R-:W-:Y:S01]  /*16730*/  STL.64 [R1+0x14d0], R78 ;  /* 0x0014d04e01007387 */ /* 0x000fe20000100a00 */
[----:B--2---:R-:W-:-:S03]  /*16740*/  IMAD.MOV.U32 R80, RZ, RZ, R2 ;  /* 0x000000ffff507224 */ /* 0x004fc600078e0002 */
[----:B------:R-:W2:Y:S01]  /*16750*/  LDL.LU R2, [R1+0x20] ;  /* 0x0000200001027983 */ /* 0x000ea20000300800 */
[----:B------:R-:W-:-:S03]  /*16760*/  IMAD.MOV.U32 R29, RZ, RZ, R28 ;  /* 0x000000ffff1d7224 */ /* 0x000fc600078e001c */
[----:B------:R-:W-:Y:S04]  /*16770*/  STL.64 [R1+0x14d8], R80 ;  /* 0x0014d85001007387 */ /* 0x000fe80000100a00 */
[----:B------:R-:W2:Y:S04]  /*16780*/  LDL.LU R42, [R1+0x28] ;  /* 0x00002800012a7983 */ /* 0x000ea80000300800 */
[----:B-1----:R-:W2:Y:S01]  /*16790*/  LDL.LU R44, [R1+0x30] ;  /* 0x00003000012c7983 */ /* 0x002ea20000300800 */
[----:B---3--:R-:W-:-:S03]  /*167a0*/  IMAD.MOV.U32 R28, RZ, RZ, R0 ;  /* 0x000000ffff1c7224 */ /* 0x008fc600078e0000 */
[----:B------:R-:W3:Y:S01]  /*167b0*/  LDL.LU R0, [R1+0x38] ;  /* 0x0000380001007983 */ /* 0x000ee20000300800 */
[----:B----4-:R-:W-:Y:S02]  /*167c0*/  LOP3.LUT R31, R31, R30, RZ, 0x3c, !PT ;  /* 0x0000001e1f1f7212 */ /* 0x010fe400078e3cff */
[----:B------:R-:W-:Y:S02]  /*167d0*/  LOP3.LUT R33, R33, R32, RZ, 0x3c, !PT ;  /* 0x0000002021217212 */ /* 0x000fe400078e3cff */
[----:B------:R-:W-:Y:S02]  /*167e0*/  LOP3.LUT R30, R31, R30, RZ, 0x3c, !PT ;  /* 0x0000001e1f1e7212 */ /* 0x000fe400078e3cff */
[----:B------:R-:W-:Y:S02]  /*167f0*/  LOP3.LUT R32, R33, R32, RZ, 0x3c, !PT ;  /* 0x0000002021207212 */ /* 0x000fe400078e3cff */
[----:B------:R-:W-:Y:S02]  /*16800*/  LOP3.LUT R31, R31, R30, RZ, 0x3c, !PT ;  /* 0x0000001e1f1f7212 */ /* 0x000fe400078e3cff */
[----:B------:R-:W-:Y:S01]  /*16810*/  LOP3.LUT R33, R33, R32, RZ, 0x3c, !PT ;  /* 0x0000002021217212 */ /* 0x000fe200078e3cff */
[----:B------:R-:W-:Y:S04]  /*16820*/  STL.64 [R1+0x1110], R28 ;  /* 0x0011101c01007387 */ /* 0x000fe80000100a00 */
[----:B------:R-:W-:Y:S04]  /*16830*/  STL.64 [R1+0x1118], R30 ;  /* 0x0011181e01007387 */ /* 0x000fe80000100a00 */
[----:B------:R1:W-:Y:S04]  /*16840*/  STL.64 [R1+0x1120], R32 ;  /* 0x0011202001007387 */ /* 0x0003e80000100a00 */
[----:B------:R4:W-:Y:S04]  /*16850*/  STL [R1+0x13b8], R5 ;  /* 0x0013b80501007387 */ /* 0x0009e80000100800 */
[----:B0-----:R-:W3:Y:S04]  /*16860*/  LDL.LU R48, [R1+0x40] ;  /* 0x0000400001307983 */ /* 0x001ee80000300800 */
[----:B------:R-:W3:Y:S04]  /*16870*/  LDL.LU R50, [R1+0xd8] ;  /* 0x0000d80001327983 */ /* 0x000ee80000300800 */
[----:B-1----:R-:W3:Y:S04]  /*16880*/  LDL.LU R33, [R1+0xe0] ;  /* 0x0000e00001217983 */ /* 0x002ee80000300800 */
[----:B------:R-:W3:Y:S01]  /*16890*/  LDL.LU R32, [R1+0xe8] ;  /* 0x0000e80001207983 */ /* 0x000ee20000300800 */
[----:B------:R-:W-:-:S02]  /*168a0*/  IMAD.MOV.U32 R28, RZ, RZ, R35 ;  /* 0x000000ffff1c7224 */ /* 0x000fc400078e0023 */
[----:B------:R-:W-:Y:S01]  /*168b0*/  IMAD.MOV.U32 R29, RZ, RZ, R5 ;  /* 0x000000ffff1d7224 */ /* 0x000fe200078e0005 */
[----:B------:R-:W3:Y:S01]  /*168c0*/  LDL.LU R31, [R1+0xf0] ;  /* 0x0000f000011f7983 */ /* 0x000ee20000300800 */
[----:B------:R-:W-:Y:S02]  /*168d0*/  IMAD.MOV.U32 R35, RZ, RZ, R6 ;  /* 0x000000ffff237224 */ /* 0x000fe400078e0006 */
[----:B------:R-:W-:Y:S01]  /*168e0*/  IMAD.MOV.U32 R37, RZ, RZ, R7 ;  /* 0x000000ffff257224 */ /* 0x000fe200078e0007 */
[----:B------:R-:W3:Y:S01]  /*168f0*/  LDL.LU R30, [R1+0xf8] ;  /* 0x0000f800011e7983 */ /* 0x000ee20000300800 */
[----:B------:R-:W-:-:S03]  /*16900*/  IMAD.MOV.U32 R39, RZ, RZ, R8 ;  /* 0x000000ffff277224 */ /* 0x000fc600078e0008 */
[----:B------:R-:W3:Y:S04]  /*16910*/  LDL.LU R7, [R1+0x100] ;  /* 0x0001000001077983 */ /* 0x000ee80000300800 */
[----:B------:R-:W-:Y:S04]  /*16920*/  STL.64 [R1], R28 ;  /* 0x0000001c01007387 */ /* 0x000fe80000100a00 */
[----:B------:R-:W-:Y:S01]  /*16930*/  STL.64 [R1+0x8], R34 ;  /* 0x0000082201007387 */ /* 0x000fe20000100a00 */
[----:B------:R-:W-:-:S03]  /*16940*/  IMAD.MOV.U32 R38, RZ, RZ, R3 ;  /* 0x000000ffff267224 */ /* 0x000fc600078e0003 */
[----:B------:R-:W-:Y:S04]  /*16950*/  STL.64 [R1+0x11b0], R34 ;  /* 0x0011b02201007387 */ /* 0x000fe80000100a00 */
[----:B------:R-:W-:Y:S04]  /*16960*/  STL.64 [R1+0x10], R36 ;  /* 0x0000102401007387 */ /* 0x000fe80000100a00 */
[----:B------:R-:W-:Y:S04]  /*16970*/  STL.64 [R1+0x11b8], R36 ;  /* 0x0011b82401007387 */ /* 0x000fe80000100a00 */
[----:B------:R-:W-:Y:S04]  /*16980*/  STL.64 [R1+0x18], R38 ;  /* 0x0000182601007387 */ /* 0x000fe80000100a00 */
[----:B------:R-:W-:Y:S04]  /*16990*/  STL.64 [R1+0x11c0], R38 ;  /* 0x0011c02601007387 */ /* 0x000fe80000100a00 */
[----:B------:R-:W-:Y:S04]  /*169a0*/  STL.64 [R1+0x1128], R28 ;  /* 0x0011281c01007387 */ /* 0x000fe80000100a00 */
[----:B------:R-:W3:Y:S01]  /*169b0*/  LDL.LU R3, [R1+0x108] ;  /* 0x0001080001037983 */ /* 0x000ee20000300800 */
[----:B--2---:R-:W-:-:S03]  /*169c0*/  IMAD.MOV.U32 R40, RZ, RZ, R2 ;  /* 0x000000ffff287224 */ /* 0x004fc600078e0002 */
[----:B------:R-:W2:Y:S04]  /*169d0*/  LDL.LU R2, [R1+0x110] ;  /* 0x0001100001027983 */ /* 0x000ea80000300800 */
[----:B------:R-:W2:Y:S01]  /*169e0*/  LDL.LU R6, [R1+0x118] ;  /* 0x0001180001067983 */ /* 0x000ea20000300800 */
[----:B------:R-:W-:-:S03]  /*169f0*/  IMAD.MOV.U32 R41, RZ, RZ, R9 ;  /* 0x000000ffff297224 */ /* 0x000fc600078e0009 */
[----:B----4-:R-:W4:Y:S01]  /*16a00*/  LDL.LU R5, [R1+0x120] ;  /* 0x0001200001057983 */ /* 0x010f220000300800 */
[----:B------:R-:W-:Y:S02]  /*16a10*/  IMAD.MOV.U32 R43, RZ, RZ, R10 ;  /* 0x000000ffff2b7224 */ /* 0x000fe400078e000a */
[----:B------:R-:W-:Y:S02]  /*16a20*/  IMAD.MOV.U32 R45, RZ, RZ, R11 ;  /* 0x000000ffff2d7224 */ /* 0x000fe400078e000b */
[----:B---3--:R-:W-:Y:S02]  /*16a30*/  IMAD.MOV.U32 R46, RZ, RZ, R0 ;  /* 0x000000ffff2e7224 */ /* 0x008fe400078e0000 */
[----:B------:R-:W3:Y:S01]  /*16a40*/  LDL.LU R0, [R1+0x128] ;  /* 0x0001280001007983 */ /* 0x000ee20000300800 */
        /* <DEDUP_REMOVED lines=10> */
[----:B------:R-:W-:Y:S04]  /*16af0*/  STL.64 [R1+0x38], R46 ;  /* 0x0000382e01007387 */ /* 0x000fe80000100a00 */
[----:B------:R-:W-:Y:S04]  /*16b00*/  STL.64 [R1+0x1220], R46 ;  /* 0x0012202e01007387 */ /* 0x000fe80000100a00 */
[----:B------:R-:W-:Y:S04]  /*16b10*/  STL.64 [R1+0x11c8], R40 ;  /* 0x0011c82801007387 */ /* 0x000fe80000100a00 */
[----:B------:R-:W-:Y:S01]  /*16b20*/  STL.64 [R1+0x40], R48 ;  /* 0x0000403001007387 */ /* 0x000fe20000100a00 */
[----:B------:R-:W-:-:S02]  /*16b30*/  IMAD.MOV.U32 R54, RZ, RZ, R50 ;  /* 0x000000ffff367224 */ /* 0x000fc400078e0032 */
[----:B------:R-:W-:Y:S02]  /*16b40*/  IMAD.MOV.U32 R56, RZ, RZ, R33 ;  /* 0x000000ffff387224 */ /* 0x000fe400078e0021 */
[----:B------:R-:W-:Y:S01]  /*16b50*/  IMAD.MOV.U32 R8, RZ, RZ, R32 ;  /* 0x000000ffff087224 */ /* 0x000fe200078e0020 */
[----:B------:R-:W-:Y:S04]  /*16b60*/  STL.64 [R1+0xd8], R54 ;  /* 0x0000d83601007387 */ /* 0x000fe80000100a00 */
[----:B------:R0:W-:Y:S04]  /*16b70*/  STL.64 [R1+0xe8], R8 ;  /* 0x0000e80801007387 */ /* 0x0001e80000100a00 */
[----:B------:R-:W-:Y:S04]  /*16b80*/  STL.64 [R1+0x12d8], R54 ;  /* 0x0012d83601007387 */ /* 0x000fe80000100a00 */
[----:B------:R-:W-:Y:S01]  /*16b90*/  STL.64 [R1+0xe0], R56 ;  /* 0x0000e03801007387 */ /* 0x000fe20000100a00 */
[----:B0-----:R-:W-:-:S02]  /*16ba0*/  IMAD.MOV.U32 R8, RZ, RZ, R31 ;  /* 0x000000ffff087224 */ /* 0x001fc400078e001f */
[----:B------:R-:W-:Y:S01]  /*16bb0*/  IMAD.MOV.U32 R9, RZ, RZ, R17 ;  /* 0x000000ffff097224 */ /* 0x000fe200078e0011 */
[----:B------:R-:W-:Y:S04]  /*16bc0*/  STL.64 [R1+0x12e0], R56 ;  /* 0x0012e03801007387 */ /* 0x000fe80000100a00 */
[----:B------:R-:W-:Y:S04]  /*16bd0*/  STL.64 [R1+0x1228], R48 ;  /* 0x0012283001007387 */ /* 0x000fe80000100a00 */
[----:B------:R-:W-:Y:S04]  /*16be0*/  STL.64 [R1+0x1130], R16 ;  /* 0x0011301001007387 */ /* 0x000fe80000100a00 */
[----:B------:R2:W-:Y:S04]  /*16bf0*/  STL.64 [R1+0xf0], R8 ;  /* 0x0000f00801007387 */ /* 0x0005e80000100a00 */
[----:B------:R-:W3:Y:S01]  /*16c00*/  LDL.LU R14, [R1+0x130] ;  /* 0x00013000010e7983 */ /* 0x000ee20000300800 */
[----:B------:R-:W-:-:S03]  /*16c10*/  IMAD.MOV.U32 R64, RZ, RZ, R3 ;  /* 0x000000ffff407224 */ /* 0x000fc600078e0003 */
[----:B------:R-:W3:Y:S01]  /*16c20*/  LDL.LU R3, [R1+0x138] ;  /* 0x0001380001037983 */ /* 0x000ee20000300800 */
[----:B--2---:R-:W-:-:S03]  /*16c30*/  IMAD.MOV.U32 R8, RZ, RZ, R2 ;  /* 0x000000ffff087224 */ /* 0x004fc600078e0002 */
[----:B------:R-:W2:Y:S01]  /*16c40*/  LDL.LU R2, [R1+0x140] ;  /* 0x0001400001027983 */ /* 0x000ea20000300800 */
[----:B------:R-:W-:Y:S02]  /*16c50*/  IMAD.MOV.U32 R9, RZ, RZ, R21 ;  /* 0x000000ffff097224 */ /* 0x000fe400078e0015 */
[----:B------:R-:W-:Y:S02]  /*16c60*/  IMAD.MOV.U32 R60, RZ, RZ, R30 ;  /* 0x000000ffff3c7224 */ /* 0x000fe400078e001e */
[----:B------:R-:W-:Y:S02]  /*16c70*/  IMAD.MOV.U32 R61, RZ, RZ, R18 ;  /* 0x000000ffff3d7224 */ /* 0x000fe400078e0012 */
[----:B------:R-:W-:Y:S02]  /*16c80*/  IMAD.MOV.U32 R62, RZ, RZ, R7 ;  /* 0x000000ffff3e7224 */ /* 0x000fe400078e0007 */
[----:B------:R-:W-:Y:S01]  /*16c90*/  IMAD.MOV.U32 R63, RZ, RZ, R19 ;  /* 0x000000ffff3f7224 */ /* 0x000fe200078e0013 */
[----:B------:R0:W-:Y:S01]  /*16ca0*/  STL.64 [R1+0x110], R8 ;  /* 0x0001100801007387 */ /* 0x0001e20000100a00 */
[----:B------:R-:W-:-:S03]  /*16cb0*/  IMAD.MOV.U32 R65, RZ, RZ, R20 ;  /* 0x000000ffff417224 */ /* 0x000fc600078e0014 */
[----:B------:R-:W-:Y:S04]  /*16cc0*/  STL.64 [R1+0xf8], R60 ;  /* 0x0000f83c01007387 */ /* 0x000fe80000100a00 */
[----:B------:R-:W-:Y:S04]  /*16cd0*/  STL.64 [R1+0x1368], R60 ;  /* 0x0013683c01007387 */ /* 0x000fe80000100a00 */
[----:B------:R-:W-:Y:S04]  /*16ce0*/  STL.64 [R1+0x100], R62 ;  /* 0x0001003e01007387 */ /* 0x000fe80000100a00 */
[----:B------:R-:W-:Y:S04]  /*16cf0*/  STL.64 [R1+0x1370], R62 ;  /* 0x0013703e01007387 */ /* 0x000fe80000100a00 */
[----:B------:R-:W-:Y:S04]  /*16d00*/  STL.64 [R1+0x108], R64 ;  /* 0x0001084001007387 */ /* 0x000fe80000100a00 */
[----:B------:R-:W-:Y:S04]  /*16d10*/  STL.64 [R1+0x1378], R64 ;  /* 0x0013784001007387 */ /* 0x000fe80000100a00 */
[----:B------:R1:W-:Y:S04]  /*16d20*/  STL.64 [R1+0x1160], R22 ;  /* 0x0011601601007387 */ /* 0x0003e80000100a00 */
[----:B------:R-:W2:Y:S04]  /*16d30*/  LDL.LU R21, [R1+0x148] ;  /* 0x0001480001157983 */ /* 0x000ea80000300800 */
[----:B------:R-:W2:Y:S04]  /*16d40*/  LDL.LU R20, [R1+0x6b4] ;  /* 0x0006b40001147983 */ /* 0x000ea80000300800 */
[----:B------:R-:W2:Y:S04]  /*16d50*/  LDL.LU R13, [R1+0x150] ;  /* 0x00015000010d7983 */ /* 0x000ea80000300800 */
[----:B------:R-:W2:Y:S01]  /*16d60*/  LDL.LU R12, [R1+0x708] ;  /* 0x00070800010c7983 */ /* 0x000ea20000300800 */
[----:B------:R-:W-:-:S03]  /*16d70*/  IMAD.MOV.U32 R66, RZ, RZ, R6 ;  /* 0x000000ffff427224 */ /* 0x000fc600078e0006 */
[----:B------:R-:W2:Y:S04]  /*16d80*/  LDL.LU R7, [R1+0x48] ;  /* 0x0000480001077983 */ /* 0x000ea80000300800 */
[----:B------:R-:W2:Y:S01]  /*16d90*/  LDL.LU R6, [R1+0x70c] ;  /* 0x00070c0001067983 */ /* 0x000ea20000300800 */
[----:B----4-:R-:W-:-:S03]  /*16da0*/  IMAD.MOV.U32 R68, RZ, RZ, R5 ;  /* 0x000000ffff447224 */ /* 0x010fc600078e0005 */
[----:B0-----:R-:W4:Y:S01]  /*16db0*/  LDL.LU R9, [R1+0x50] ;  /* 0x0000500001097983 */ /* 0x001f220000300800 */
[----:B---3--:R-:W-:-:S03]  /*16dc0*/  IMAD.MOV.U32 R70, RZ, RZ, R0 ;  /* 0x000000ffff467224 */ /* 0x008fc600078e0000 */
[----:B------:R-:W4:Y:S04]  /*16dd0*/  LDL.LU R8, [R1+0x710] ;  /* 0x0007100001087983 */ /* 0x000f280000300800 */
[----:B------:R-:W3:Y:S04]  /*16de0*/  LDL.LU R11, [R1+0x58] ;  /* 0x00005800010b7983 */ /* 0x000ee80000300800 */
[----:B------:R-:W3:Y:S04]  /*16df0*/  LDL.LU R10, [R1+0x714] ;  /* 0x00071400010a7983 */ /* 0x000ee80000300800 */
[----:B------:R-:W3:Y:S04]  /*16e00*/  LDL.LU R5, [R1+0x60] ;  /* 0x0000600001057983 */ /* 0x000ee80000300800 */
[----:B------:R-:W4:Y:S01]  /*16e10*/  LDL.LU R0, [R1+0xae0] ;  /* 0x000ae00001007983 */ /* 0x000f220000300800 */
[----:B------:R-:W-:-:S02]  /*16e20*/  IMAD.MOV.U32 R67, RZ, RZ, R22 ;  /* 0x000000ffff437224 */ /* 0x000fc400078e0016 */
[----:B------:R-:W-:Y:S02]  /*16e30*/  IMAD.MOV.U32 R69, RZ, RZ, R23 ;  /* 0x000000ffff457224 */ /* 0x000fe400078e0017 */
[----:B------:R-:W-:Y:S01]  /*16e40*/  IMAD.MOV.U32 R71, RZ, RZ, R24 ;  /* 0x000000ffff477224 */ /* 0x000fe200078e0018 */
[----:B------:R-:W-:Y:S04]  /*16e50*/  STL.64 [R1+0x118], R66 ;  /* 0x0001184201007387 */ /* 0x000fe80000100a00 */
[----:B------:R-:W-:Y:S04]  /*16e60*/  STL.64 [R1+0x1400], R66 ;  /* 0x0014004201007387 */ /* 0x000fe80000100a00 */
[----:B------:R-:W-:Y:S04]  /*16e70*/  STL.64 [R1+0x120], R68 ;  /* 0x0001204401007387 */ /* 0x000fe80000100a00 */
[----:B------:R-:W-:Y:S01]  /*16e80*/  STL.64 [R1+0x1408], R68 ;  /* 0x0014084401007387 */ /* 0x000fe20000100a00 */
[----:B------:R-:W-:-:S03]  /*16e90*/  IMAD.MOV.U32 R72, RZ, RZ, R14 ;  /* 0x000000ffff487224 */ /* 0x000fc600078e000e */
[----:B------:R-:W-:Y:S04]  /*16ea0*/  STL.64 [R1+0x128], R70 ;  /* 0x0001284601007387 */ /* 0x000fe80000100a00 */
[----:B------:R-:W-:Y:S04]  /*16eb0*/  STL.64 [R1+0x1410], R70 ;  /* 0x0014104601007387 */ /* 0x000fe80000100a00 */
[----:B------:R-:W4:Y:S04]  /*16ec0*/  LDL.LU R15, [R1+0x158] ;  /* 0x00015800010f7983 */ /* 0x000f280000300800 */
[----:B------:R-:W4:Y:S04]  /*16ed0*/  LDL.LU R14, [R1+0xae4] ;  /* 0x000ae400010e7983 */ /* 0x000f280000300800 */
[----:B------:R-:W4:Y:S04]  /*16ee0*/  LDL.LU R19, [R1+0x160] ;  /* 0x0001600001137983 */ /* 0x000f280000300800 */
[----:B------:R-:W4:Y:S01]  /*16ef0*/  LDL.LU R18, [R1+0xae8] ;  /* 0x000ae80001127983 */ /* 0x000f220000300800 */
[----:B------:R-:W-:-:S03]  /*16f00*/  IMAD.MOV.U32 R74, RZ, RZ, R3 ;  /* 0x000000ffff4a7224 */ /* 0x000fc600078e0003 */
[----:B------:R-:W4:Y:S04]  /*16f10*/  LDL.LU R17, [R1+0x168] ;  /* 0x0001680001117983 */ /* 0x000f280000300800 */
[----:B------:R-:W4:Y:S04]  /*16f20*/  LDL.LU R16, [R1+0xaec] ;  /* 0x000aec0001107983 */ /* 0x000f280000300800 */
[----:B------:R-:W4:Y:S01]  /*16f30*/  LDL.LU R3, [R1+0x170] ;  /* 0x0001700001037983 */ /* 0x000f220000300800 */
[----:B--2---:R-:W-:-:S03]  /*16f40*/  IMAD.MOV.U32 R76, RZ, RZ, R2 ;  /* 0x000000ffff4c7224 */ /* 0x004fc600078e0002 */
[----:B------:R-:W2:Y:S01]  /*16f50*/  LDL.LU R2, [R1+0xaf0] ;  /* 0x000af00001027983 */ /* 0x000ea20000300800 */
[----:B------:R-:W-:Y:S02]  /*16f60*/  IMAD.MOV.U32 R73, RZ, RZ, R25 ;  /* 0x000000ffff497224 */ /* 0x000fe400078e0019 */
[----:B------:R-:W-:Y:S02]  /*16f70*/  IMAD.MOV.U32 R75, RZ, RZ, R26 ;  /* 0x000000ffff4b7224 */ /* 0x000fe400078e001a */
[----:B------:R-:W-:Y:S01]  /*16f80*/  IMAD.MOV.U32 R77, RZ, RZ, R27 ;  /* 0x000000ffff4d7224 */ /* 0x000fe200078e001b */
[----:B------:R-:W-:Y:S04]  /*16f90*/  STL.64 [R1+0x130], R72 ;  /* 0x0001304801007387 */ /* 0x000fe80000100a00 */
[----:B------:R-:W-:Y:S04]  /*16fa0*/  STL.64 [R1+0x1418], R72 ;  /* 0x0014184801007387 */ /* 0x000fe80000100a00 */
[----:B------:R-:W-:Y:S04]  /*16fb0*/  STL.64 [R1+0x138], R74 ;  /* 0x0001384a01007387 */ /* 0x000fe80000100a00 */
[----:B------:R-:W-:Y:S04]  /*16fc0*/  STL.64 [R1+0x14e0], R74 ;  /* 0x0014e04a01007387 */ /* 0x000fe80000100a00 */
[----:B------:R-:W-:Y:S04]  /*16fd0*/  STL.64 [R1+0x140], R76 ;  /* 0x0001404c01007387 */ /* 0x000fe80000100a00 */
[----:B------:R-:W-:Y:S01]  /*16fe0*/  STL.64 [R1+0x14e8], R76 ;  /* 0x0014e84c01007387 */ /* 0x000fe20000100a00 */
[----:B------:R-:W-:-:S02]  /*16ff0*/  IMAD.MOV.U32 R79, RZ, RZ, R21 ;  /* 0x000000ffff4f7224 */ /* 0x000fc400078e0015 */
[----:B------:R-:W-:Y:S02]  /*17000*/  IMAD.MOV.U32 R78, RZ, RZ, R20 ;  /* 0x000000ffff4e7224 */ /* 0x000fe400078e0014 */
[----:B------:R-:W-:-:S03]  /*17010*/  IMAD.MOV.U32 R81, RZ, RZ, R13 ;  /* 0x000000ffff517224 */ /* 0x000fc600078e000d */
[----:B------:R-:W-:Y:S01]  /*17020*/  STL.64 [R1+0x148], R78 ;  /* 0x0001484e01007387 */ /* 0x000fe20000100a00 */
[----:B------:R-:W-:-:S03]  /*17030*/  IMAD.MOV.U32 R80, RZ, RZ, R12 ;  /* 0x000000ffff507224 */ /* 0x000fc600078e000c */
[----:B------:R-:W-:Y:S04]  /*17040*/  STL.64 [R1+0x14f0], R78 ;  /* 0x0014f04e01007387 */ /* 0x000fe80000100a00 */
[----:B------:R-:W-:Y:S04]  /*17050*/  STL.64 [R1+0x150], R80 ;  /* 0x0001505001007387 */ /* 0x000fe80000100a00 */
[----:B------:R-:W-:Y:S04]  /*17060*/  STL.64 [R1+0x14f8], R80 ;  /* 0x0014f85001007387 */ /* 0x000fe80000100a00 */
[----:B------:R-:W2:Y:S04]  /*17070*/  LDL.LU R31, [R1+0x178] ;  /* 0x00017800011f7983 */ /* 0x000ea80000300800 */
[----:B------:R-:W2:Y:S04]  /*17080*/  LDL.LU R30, [R1+0xaf4] ;  /* 0x000af400011e7983 */ /* 0x000ea80000300800 */
[----:B------:R-:W2:Y:S04]  /*17090*/  LDL.LU R29, [R1+0x180] ;  /* 0x00018000011d7983 */ /* 0x000ea80000300800 */
[----:B------:R-:W2:Y:S01]  /*170a0*/  LDL.LU R28, [R1+0xaf8] ;  /* 0x000af800011c7983 */ /* 0x000ea20000300800 */
[----:B---3--:R-:W-:-:S03]  /*170b0*/  IMAD.MOV.U32 R13, RZ, RZ, R5 ;  /* 0x000000ffff0d7224 */ /* 0x008fc600078e0005 */
[----:B------:R-:W3:Y:S01]  /*170c0*/  LDL.LU R27, [R1+0x188] ;  /* 0x00018800011b7983 */ /* 0x000ee20000300800 */
[----:B----4-:R-:W-:-:S03]  /*170d0*/  IMAD.MOV.U32 R12, RZ, RZ, R0 ;  /* 0x000000ffff0c7224 */ /* 0x010fc600078e0000 */
[----:B------:R-:W4:Y:S04]  /*170e0*/  LDL.LU R26, [R1+0xafc] ;  /* 0x000afc00011a7983 */ /* 0x000f280000300800 */
[----:B------:R-:W3:Y:S04]  /*170f0*/  LDL.LU R5, [R1+0x190] ;  /* 0x0001900001057983 */ /* 0x000ee80000300800 */
[----:B------:R-:W4:Y:S04]  /*17100*/  LDL.LU R0, [R1+0xb00] ;  /* 0x000b000001007983 */ /* 0x000f280000300800 */
[----:B------:R-:W-:Y:S04]  /*17110*/  STL.64 [R1+0x48], R6 ;  /* 0x0000480601007387 */ /* 0x000fe80000100a00 */
[----:B------:R-:W-:Y:S04]  /*17120*/  STL.64 [R1+0x1138], R6 ;  /* 0x0011380601007387 */ /* 0x000fe80000100a00 */
[----:B------:R-:W-:Y:S04]  /*17130*/  STL.64 [R1+0x50], R8 ;  /* 0x0000500801007387 */ /* 0x000fe80000100a00 */
[----:B------:R-:W-:Y:S04]  /*17140*/  STL.64 [R1+0x1140], R8 ;  /* 0x0011400801007387 */ /* 0x000fe80000100a00 */
[----:B------:R-:W-:Y:S04]  /*17150*/  STL.64 [R1+0x58], R10 ;  /* 0x0000580a01007387 */ /* 0x000fe80000100a00 */
[----:B------:R-:W-:Y:S04]  /*17160*/  STL.64 [R1+0x1148], R10 ;  /* 0x0011480a01007387 */ /* 0x000fe80000100a00 */
[----:B------:R-:W-:Y:S04]  /*17170*/  STL.64 [R1+0x60], R12 ;  /* 0x0000600c01007387 */ /* 0x000fe80000100a00 */
[----:B------:R0:W-:Y:S04]  /*17180*/  STL.64 [R1+0x1150], R12 ;  /* 0x0011500c01007387 */ /* 0x0001e80000100a00 */
[----:B-1----:R-:W4:Y:S01]  /*17190*/  LDL.LU R23, [R1+0x198] ;  /* 0x0001980001177983 */ /* 0x002f220000300800 */
[----:B------:R-:W-:-:S03]  /*171a0*/  IMAD.MOV.U32 R21, RZ, RZ, R17 ;  /* 0x000000ffff157224 */ /* 0x000fc600078e0011 */
[----:B------:R-:W4:Y:S01]  /*171b0*/  LDL.LU R22, [R1+0xb04] ;  /* 0x000b040001167983 */ /* 0x000f220000300800 */
[----:B------:R-:W-:-:S03]  /*171c0*/  IMAD.MOV.U32 R20, RZ, RZ, R16 ;  /* 0x000000ffff147224 */ /* 0x000fc600078e0010 */
[----:B------:R-:W4:Y:S01]  /*171d0*/  LDL.LU R17, [R1+0x1a0] ;  /* 0x0001a00001117983 */ /* 0x000f220000300800 */
[----:B------:R-:W-:-:S03]  /*171e0*/  IMAD.MOV.U32 R25, RZ, RZ, R3 ;  /* 0x000000ffff197224 */ /* 0x000fc600078e0003 */
[----:B------:R-:W4:Y:S04]  /*171f0*/  LDL.LU R16, [R1+0xb08] ;  /* 0x000b080001107983 */ /* 0x000f280000300800 */
[----:B0-----:R-:W4:Y:S04]  /*17200*/  LDL.LU R13, [R1+0x1a8] ;  /* 0x0001a800010d7983 */ /* 0x001f280000300800 */
[----:B------:R-:W4:Y:S04]  /*17210*/  LDL.LU R12, [R1+0xb0c] ;  /* 0x000b0c00010c7983 */ /* 0x000f280000300800 */
[----:B------:R-:W4:Y:S01]  /*17220*/  LDL.LU R3, [R1+0x1b0] ;  /* 0x0001b00001037983 */ /* 0x000f220000300800 */
[----:B--2---:R-:W-:-:S03]  /*17230*/  IMAD.MOV.U32 R24, RZ, RZ, R2 ;  /* 0x000000ffff187224 */ /* 0x004fc600078e0002 */
[----:B------:R-:W2:Y:S04]  /*17240*/  LDL.LU R2, [R1+0xb10] ;  /* 0x000b100001027983 */ /* 0x000ea80000300800 */
[----:B------:R-:W-:Y:S04]  /*17250*/  STL.64 [R1+0x158], R14 ;  /* 0x0001580e01007387 */ /* 0x000fe80000100a00 */
[----:B------:R-:W-:Y:S04]  /*17260*/  STL.64 [R1+0x1158], R14 ;  /* 0x0011580e01007387 */ /* 0x000fe80000100a00 */
[----:B------:R-:W-:Y:S04]  /*17270*/  STL.64 [R1+0x160], R18 ;  /* 0x0001601201007387 */ /* 0x000fe80000100a00 */
[----:B------:R0:W-:Y:S04]  /*17280*/  STL.64 [R1+0x1168], R18 ;  /* 0x0011681201007387 */ /* 0x0001e80000100a00 */
[----:B------:R-:W-:Y:S04]  /*17290*/  STL.64 [R1+0x168], R20 ;  /* 0x0001681401007387 */ /* 0x000fe80000100a00 */
[----:B------:R-:W-:Y:S04]  /*172a0*/  STL.64 [R1+0x1170], R20 ;  /* 0x0011701401007387 */ /* 0x000fe80000100a00 */
[----:B------:R-:W-:Y:S04]  /*172b0*/  STL.64 [R1+0x170], R24 ;  /* 0x0001701801007387 */ /* 0x000fe80000100a00 */
[----:B------:R-:W-:Y:S04]  /*172c0*/  STL.64 [R1+0x1178], R24 ;  /* 0x0011781801007387 */ /* 0x000fe80000100a00 */
[----:B------:R-:W2:Y:S04]  /*172d0*/  LDL.LU R11, [R1+0x1b8] ;  /* 0x0001b800010b7983 */ /* 0x000ea80000300800 */
[----:B------:R-:W2:Y:S04]  /*172e0*/  LDL.LU R10, [R1+0xb14] ;  /* 0x000b1400010a7983 */ /* 0x000ea80000300800 */
[----:B------:R-:W2:Y:S04]  /*172f0*/  LDL.LU R9, [R1+0x1c0] ;  /* 0x0001c00001097983 */ /* 0x000ea80000300800 */
[----:B------:R-:W2:Y:S04]  /*17300*/  LDL.LU R8, [R1+0xb18] ;  /* 0x000b180001087983 */ /* 0x000ea80000300800 */
[----:B------:R-:W2:Y:S04]  /*17310*/  LDL.LU R7, [R1+0x1c8] ;  /* 0x0001c80001077983 */ /* 0x000ea80000300800 */
[----:B------:R-:W2:Y:S01]  /*17320*/  LDL.LU R6, [R1+0xb1c] ;  /* 0x000b1c0001067983 */ /* 0x000ea20000300800 */
[----:B------:R-:W-:-:S02]  /*17330*/  IMAD.MOV.U32 R35, RZ, RZ, R31 ;  /* 0x000000ffff237224 */ /* 0x000fc400078e001f */
[----:B------:R-:W-:Y:S02]  /*17340*/  IMAD.MOV.U32 R34, RZ, RZ, R30 ;  /* 0x000000ffff227224 */ /* 0x000fe400078e001e */
[----:B---3--:R-:W-:Y:S02]  /*17350*/  IMAD.MOV.U32 R41, RZ, RZ, R5 ;  /* 0x000000ffff297224 */ /* 0x008fe400078e0005 */
[----:B------:R-:W3:Y:S01]  /*17360*/  LDL.LU R5, [R1+0x1d0] ;  /* 0x0001d00001057983 */ /* 0x000ee20000300800 */
[----:B----4-:R-:W-:-:S03]  /*17370*/  IMAD.MOV.U32 R40, RZ, RZ, R0 ;  /* 0x000000ffff287224 */ /* 0x010fc600078e0000 */
[----:B------:R-:W4:Y:S01]  /*17380*/  LDL.LU R0, [R1+0xb20] ;  /* 0x000b200001007983 */ /* 0x000f220000300800 */
[----:B------:R-:W-:Y:S02]  /*17390*/  IMAD.MOV.U32 R36, RZ, RZ, R28 ;  /* 0x000000ffff247224 */ /* 0x000fe400078e001c */
[----:B------:R-:W-:Y:S01]  /*173a0*/  IMAD.MOV.U32 R37, RZ, RZ, R29 ;  /* 0x000000ffff257224 */ /* 0x000fe200078e001d */
[----:B------:R-:W-:Y:S01]  /*173b0*/  STL.64 [R1+0x178], R34 ;  /* 0x0001782201007387 */ /* 0x000fe20000100a00 */
[----:B------:R-:W-:Y:S02]  /*173c0*/  IMAD.MOV.U32 R38, RZ, RZ, R26 ;  /* 0x000000ffff267224 */ /* 0x000fe400078e001a */
[----:B------:R-:W-:Y:S01]  /*173d0*/  IMAD.MOV.U32 R39, RZ, RZ, R27 ;  /* 0x000000ffff277224 */ /* 0x000fe200078e001b */
[----:B------:R-:W-:Y:S04]  /*173e0*/  STL.64 [R1+0x11d0], R34 ;  /* 0x0011d02201007387 */ /* 0x000fe80000100a00 */
[----:B------:R-:W-:Y:S04]  /*173f0*/  STL.64 [R1+0x180], R36 ;  /* 0x0001802401007387 */ /* 0x000fe80000100a00 */
[----:B------:R-:W-:Y:S04]  /*17400*/  STL.64 [R1+0x11d8], R36 ;  /* 0x0011d82401007387 */ /* 0x000fe80000100a00 */
[----:B------:R-:W-:Y:S04]  /*17410*/  STL.64 [R1+0x188], R38 ;  /* 0x0001882601007387 */ /* 0x000fe80000100a00 */
[----:B------:R-:W-:Y:S04]  /*17420*/  STL.64 [R1+0x11e0], R38 ;  /* 0x0011e02601007387 */ /* 0x000fe80000100a00 */
[----:B------:R-:W-:Y:S04]  /*17430*/  STL.64 [R1+0x190], R40 ;  /* 0x0001902801007387 */ /* 0x000fe80000100a00 */
[----:B------:R-:W-:Y:S01]  /*17440*/  STL.64 [R1+0x11e8], R40 ;  /* 0x0011e82801007387 */ /* 0x000fe20000100a00 */
[----:B------:R-:W-:-:S03]  /*17450*/  IMAD.MOV.U32 R49, RZ, RZ, R3 ;  /* 0x000000ffff317224 */ /* 0x000fc600078e0003 */
[----:B------:R-:W4:Y:S01]  /*17460*/  LDL.LU R3, [R1+0x1d8] ;  /* 0x0001d80001037983 */ /* 0x000f220000300800 */
[----:B--2---:R-:W-:-:S03]  /*17470*/  IMAD.MOV.U32 R48, RZ, RZ, R2 ;  /* 0x000000ffff307224 */ /* 0x004fc600078e0002 */
[----:B------:R-:W2:Y:S01]  /*17480*/  LDL.LU R2, [R1+0xb24] ;  /* 0x000b240001027983 */ /* 0x000ea20000300800 */
[----:B------:R-:W-:-:S03]  /*17490*/  IMAD.MOV.U32 R45, RZ, RZ, R17 ;  /* 0x000000ffff2d7224 */ /* 0x000fc600078e0011 */
[----:B0-----:R-:W2:Y:S01]  /*174a0*/  LDL.LU R19, [R1+0x1e0] ;  /* 0x0001e00001137983 */ /* 0x001ea20000300800 */
[----:B------:R-:W-:-:S03]  /*174b0*/  IMAD.MOV.U32 R44, RZ, RZ, R16 ;  /* 0x000000ffff2c7224 */ /* 0x000fc600078e0010 */
[----:B------:R-:W2:Y:S01]  /*174c0*/  LDL.LU R18, [R1+0xb28] ;  /* 0x000b280001127983 */ /* 0x000ea20000300800 */
[----:B------:R-:W-:Y:S02]  /*174d0*/  IMAD.MOV.U32 R42, RZ, RZ, R22 ;  /* 0x000000ffff2a7224 */ /* 0x000fe400078e0016 */
[----:B------:R-:W-:Y:S01]  /*174e0*/  IMAD.MOV.U32 R43, RZ, RZ, R23 ;  /* 0x000000ffff2b7224 */ /* 0x000fe200078e0017 */
[----:B------:R-:W2:Y:S01]  /*174f0*/  LDL.LU R17, [R1+0x1e8] ;  /* 0x0001e80001117983 */ /* 0x000ea20000300800 */
[----:B------:R-:W-:-:S03]  /*17500*/  IMAD.MOV.U32 R47, RZ, RZ, R13 ;  /* 0x000000ffff2f7224 */ /* 0x000fc600078e000d */
[----:B------:R-:W2:Y:S01]  /*17510*/  LDL.LU R16, [R1+0xb2c] ;  /* 0x000b2c0001107983 */ /* 0x000ea20000300800 */
[----:B------:R-:W-:-:S03]  /*17520*/  IMAD.MOV.U32 R46, RZ, RZ, R12 ;  /* 0x000000ffff2e7224 */ /* 0x000fc600078e000c */
[----:B------:R-:W2:Y:S04]  /*17530*/  LDL.LU R15, [R1+0x1f0] ;  /* 0x0001f000010f7983 */ /* 0x000ea80000300800 */
[----:B------:R-:W2:Y:S04]  /*17540*/  LDL.LU R14, [R1+0xb30] ;  /* 0x000b3000010e7983 */ /* 0x000ea80000300800 */
[----:B------:R-:W2:Y:S04]  /*17550*/  LDL.LU R13, [R1+0x1f8] ;  /* 0x0001f800010d7983 */ /* 0x000ea80000300800 */
[----:B------:R-:W2:Y:S04]  /*17560*/  LDL.LU R12, [R1+0xb34] ;  /* 0x000b3400010c7983 */ /* 0x000ea80000300800 */
[----:B------:R-:W-:Y:S04]  /*17570*/  STL.64 [R1+0x198], R42 ;  /* 0x0001982a01007387 */ /* 0x000fe80000100a00 */
[----:B------:R-:W-:Y:S04]  /*17580*/  STL.64 [R1+0x1230], R42 ;  /* 0x0012302a01007387 */ /* 0x000fe80000100a00 */
[----:B------:R-:W-:Y:S04]  /*17590*/  STL.64 [R1+0x1a0], R44 ;  /* 0x0001a02c01007387 */ /* 0x000fe80000100a00 */
[----:B------:R-:W-:Y:S01]  /*175a0*/  STL.64 [R1+0x1238], R44 ;  /* 0x0012382c01007387 */ /* 0x000fe20000100a00 */
[----:B------:R-:W-:-:S03]  /*175b0*/  IMAD.MOV.U32 R55, RZ, RZ, R11 ;  /* 0x000000ffff377224 */ /* 0x000fc600078e000b */
[----:B------:R-:W-:Y:S01]  /*175c0*/  STL.64 [R1+0x1a8], R46 ;  /* 0x0001a82e01007387 */ /* 0x000fe20000100a00 */
[----:B------:R-:W-:-:S03]  /*175d0*/  IMAD.MOV.U32 R54, RZ, RZ, R10 ;  /* 0x000000ffff367224 */ /* 0x000fc600078e000a */
[----:B------:R-:W-:Y:S04]  /*175e0*/  STL.64 [R1+0x1240], R46 ;  /* 0x0012402e01007387 */ /* 0x000fe80000100a00 */
[----:B------:R-:W-:Y:S04]  /*175f0*/  STL.64 [R1+0x1b0], R48 ;  /* 0x0001b03001007387 */ /* 0x000fe80000100a00 */
[----:B------:R-:W-:Y:S04]  /*17600*/  STL.64 [R1+0x1250], R48 ;  /* 0x0012503001007387 */ /* 0x000fe80000100a00 */
[----:B------:R-:W2:Y:S04]  /*17610*/  LDL.LU R11, [R1+0x200] ;  /* 0x00020000010b7983 */ /* 0x000ea80000300800 */
[----:B------:R-:W2:Y:S01]  /*17620*/  LDL.LU R10, [R1+0xb38] ;  /* 0x000b3800010a7983 */ /* 0x000ea20000300800 */
[----:B------:R-:W-:-:S03]  /*17630*/  IMAD.MOV.U32 R57, RZ, RZ, R9 ;  /* 0x000000ffff397224 */ /* 0x000fc600078e0009 */
[----:B------:R3:W-:Y:S01]  /*17640*/  STL.64 [R1+0x1c8], R6 ;  /* 0x0001c80601007387 */ /* 0x0007e20000100a00 */
[----:B------:R-:W-:-:S03]  /*17650*/  IMAD.MOV.U32 R56, RZ, RZ, R8 ;  /* 0x000000ffff387224 */ /* 0x000fc600078e0008 */
[----:B------:R-:W2:Y:S04]  /*17660*/  LDL.LU R9, [R1+0x208] ;  /* 0x0002080001097983 */ /* 0x000ea80000300800 */
[----:B------:R-:W2:Y:S01]  /*17670*/  LDL.LU R8, [R1+0xb3c] ;  /* 0x000b3c0001087983 */ /* 0x000ea20000300800 */
[----:B---3--:R-:W-:Y:S02]  /*17680*/  IMAD.MOV.U32 R7, RZ, RZ, R5 ;  /* 0x000000ffff077224 */ /* 0x008fe400078e0005 */
[----:B----4-:R-:W-:-:S05]  /*17690*/  IMAD.MOV.U32 R6, RZ, RZ, R0 ;  /* 0x000000ffff067224 */ /* 0x010fca00078e0000 */
[----:B------:R0:W-:Y:S04]  /*176a0*/  STL.64 [R1+0x1d0], R6 ;  /* 0x0001d00601007387 */ /* 0x0001e80000100a00 */
[----:B0-----:R-:W3:Y:S04]  /*176b0*/  LDL.LU R7, [R1+0x210] ;  /* 0x0002100001077983 */ /* 0x001ee80000300800 */
[----:B------:R-:W4:Y:S04]  /*176c0*/  LDL.LU R0, [R1+0xb40] ;  /* 0x000b400001007983 */ /* 0x000f280000300800 */
[----:B------:R-:W-:Y:S04]  /*176d0*/  STL.64 [R1+0x1b8], R54 ;  /* 0x0001b83601007387 */ /* 0x000fe80000100a00 */
[----:B------:R-:W-:Y:S04]  /*176e0*/  STL.64 [R1+0x12e8], R54 ;  /* 0x0012e83601007387 */ /* 0x000fe80000100a00 */
[----:B------:R-:W-:Y:S04]  /*176f0*/  STL.64 [R1+0x1c0], R56 ;  /* 0x0001c03801007387 */ /* 0x000fe80000100a00 */
[----:B------:R-:W-:Y:S04]  /*17700*/  STL.64 [R1+0x12f0], R56 ;  /* 0x0012f03801007387 */ /* 0x000fe80000100a00 */
[----:B------:R-:W3:Y:S04]  /*17710*/  LDL.LU R6, [R1+0x218] ;  /* 0x0002180001067983 */ /* 0x000ee80000300800 */
[----:B------:R-:W3:Y:S04]  /*17720*/  LDL.LU R5, [R1+0xb44] ;  /* 0x000b440001057983 */ /* 0x000ee80000300800 */
[----:B--2---:R0:W-:Y:S04]  /*17730*/  STL.64 [R1+0x1d8], R2 ;  /* 0x0001d80201007387 */ /* 0x0041e80000100a00 */
[----:B0-----:R-:W2:Y:S04]  /*17740*/  LDL.LU R3, [R1+0x220] ;  /* 0x0002200001037983 */ /* 0x001ea80000300800 */
[----:B------:R-:W2:Y:S04]  /*17750*/  LDL.LU R2, [R1+0xb48] ;  /* 0x000b480001027983 */ /* 0x000ea80000300800 */
[----:B------:R0:W-:Y:S04]  /*17760*/  STL.64 [R1+0x1e0], R18 ;  /* 0x0001e01201007387 */ /* 0x0001e80000100a00 */
[----:B------:R-:W2:Y:S01]  /*17770*/  LDL.LU R21, [R1+0x228] ;  /* 0x0002280001157983 */ /* 0x000ea20000300800 */
[----:B------:R-:W-:-:S02]  /*17780*/  IMAD.MOV.U32 R60, RZ, RZ, R16 ;  /* 0x000000ffff3c7224 */ /* 0x000fc400078e0010 */
[----:B------:R-:W-:Y:S01]  /*17790*/  IMAD.MOV.U32 R61, RZ, RZ, R17 ;  /* 0x000000ffff3d7224 */ /* 0x000fe200078e0011 */
[----:B------:R1:W-:Y:S04]  /*177a0*/  STL.64 [R1+0x1f8], R12 ;  /* 0x0001f80c01007387 */ /* 0x0003e80000100a00 */
[----:B------:R-:W2:Y:S04]  /*177b0*/  LDL.LU R20, [R1+0xb4c] ;  /* 0x000b4c0001147983 */ /* 0x000ea80000300800 */
[----:B0-----:R-:W2:Y:S01]  /*177c0*/  LDL.LU R19, [R1+0x230] ;  /* 0x0002300001137983 */ /* 0x001ea20000300800 */
[----:B------:R-:W-:-:S03]  /*177d0*/  IMAD.MOV.U32 R62, RZ, RZ, R14 ;  /* 0x000000ffff3e7224 */ /* 0x000fc600078e000e */
[----:B------:R-:W2:Y:S01]  /*177e0*/  LDL.LU R18, [R1+0xb50] ;  /* 0x000b500001127983 */ /* 0x000ea20000300800 */
[----:B------:R-:W-:-:S03]  /*177f0*/  IMAD.MOV.U32 R63, RZ, RZ, R15 ;  /* 0x000000ffff3f7224 */ /* 0x000fc600078e000f */
[----:B------:R-:W2:Y:S04]  /*17800*/  LDL.LU R17, [R1+0x68] ;  /* 0x0000680001117983 */ /* 0x000ea80000300800 */
[----:B------:R-:W2:Y:S04]  /*17810*/  LDL.LU R16, [R1+0xb54] ;  /* 0x000b540001107983 */ /* 0x000ea80000300800 */
[----:B------:R-:W2:Y:S04]  /*17820*/  LDL.LU R15, [R1+0x70] ;  /* 0x00007000010f7983 */ /* 0x000ea80000300800 */
[----:B------:R-:W2:Y:S04]  /*17830*/  LDL.LU R14, [R1+0xb58] ;  /* 0x000b5800010e7983 */ /* 0x000ea80000300800 */
        /* <DEDUP_REMOVED lines=8> */
[----:B-1----:R-:W2:Y:S04]  /*178c0*/  LDL.LU R13, [R1+0x78] ;  /* 0x00007800010d7983 */ /* 0x002ea80000300800 */
[----:B------:R-:W2:Y:S04]  /*178d0*/  LDL.LU R12, [R1+0xb5c] ;  /* 0x000b5c00010c7983 */ /* 0x000ea80000300800 */
[----:B------:R-:W2:Y:S01]  /*178e0*/  LDL.LU R11, [R1+0x80] ;  /* 0x00008000010b7983 */ /* 0x000ea20000300800 */
[----:B----4-:R-:W-:-:S03]  /*178f0*/  IMAD.MOV.U32 R70, RZ, RZ, R0 ;  /* 0x000000ffff467224 */ /* 0x010fc600078e0000 */
[----:B------:R-:W4:Y:S01]  /*17900*/  LDL.LU R0, [R1+0xb60] ;  /* 0x000b600001007983 */ /* 0x000f220000300800 */
[----:B------:R-:W-:Y:S02]  /*17910*/  IMAD.MOV.U32 R69, RZ, RZ, R9 ;  /* 0x000000ffff457224 */ /* 0x000fe400078e0009 */
[----:B---3--:R-:W-:Y:S01]  /*17920*/  IMAD.MOV.U32 R71, RZ, RZ, R7 ;  /* 0x000000ffff477224 */ /* 0x008fe200078e0007 */
[----:B------:R-:W3:Y:S01]  /*17930*/  LDL.LU R10, [R1+0x238] ;  /* 0x00023800010a7983 */ /* 0x000ee20000300800 */
[----:B------:R-:W-:-:S03]  /*17940*/  IMAD.MOV.U32 R68, RZ, RZ, R8 ;  /* 0x000000ffff447224 */ /* 0x000fc600078e0008 */
[----:B------:R-:W3:Y:S04]  /*17950*/  LDL.LU R9, [R1+0xb64] ;  /* 0x000b640001097983 */ /* 0x000ee80000300800 */
[----:B------:R-:W3:Y:S01]  /*17960*/  LDL.LU R7, [R1+0x240] ;  /* 0x0002400001077983 */ /* 0x000ee20000300800 */
[----:B------:R-:W-:-:S03]  /*17970*/  IMAD.MOV.U32 R75, RZ, RZ, R6 ;  /* 0x000000ffff4b7224 */ /* 0x000fc600078e0006 */
[----:B------:R-:W3:Y:S01]  /*17980*/  LDL.LU R6, [R1+0xb68] ;  /* 0x000b680001067983 */ /* 0x000ee20000300800 */
[----:B------:R-:W-:-:S03]  /*17990*/  IMAD.MOV.U32 R74, RZ, RZ, R5 ;  /* 0x000000ffff4a7224 */ /* 0x000fc600078e0005 */
[----:B------:R-:W3:Y:S04]  /*179a0*/  LDL.LU R8, [R1+0x248] ;  /* 0x0002480001087983 */ /* 0x000ee80000300800 */
[----:B------:R-:W3:Y:S01]  /*179b0*/  LDL.LU R5, [R1+0xb6c] ;  /* 0x000b6c0001057983 */ /* 0x000ee20000300800 */
[----:B--2---:R-:W-:-:S03]  /*179c0*/  IMAD.MOV.U32 R77, RZ, RZ, R3 ;  /* 0x000000ffff4d7224 */ /* 0x004fc600078e0003 */
[----:B------:R-:W2:Y:S01]  /*179d0*/  LDL.LU R3, [R1+0x250] ;  /* 0x0002500001037983 */ /* 0x000ea20000300800 */
[----:B------:R-:W-:-:S03]  /*179e0*/  IMAD.MOV.U32 R76, RZ, RZ, R2 ;  /* 0x000000ffff4c7224 */ /* 0x000fc600078e0002 */
[----:B------:R-:W2:Y:S04]  /*179f0*/  LDL.LU R2, [R1+0xb70] ;  /* 0x000b700001027983 */ /* 0x000ea80000300800 */
[----:B------:R-:W-:Y:S04]  /*17a00*/  STL.64 [R1+0x208], R68 ;  /* 0x0002084401007387 */ /* 0x000fe80000100a00 */
[----:B------:R-:W-:Y:S01]  /*17a10*/  STL [R1+0x1448], R68 ;  /* 0x0014484401007387 */ /* 0x000fe20000100800 */
[----:B------:R-:W-:-:S03]  /*17a20*/  IMAD.MOV.U32 R79, RZ, RZ, R21 ;  /* 0x000000ffff4f7224 */ /* 0x000fc600078e0015 */
[----:B------:R-:W-:Y:S04]  /*17a30*/  STL.64 [R1+0x218], R74 ;  /* 0x0002184a01007387 */ /* 0x000fe80000100a00 */
[----:B------:R-:W-:Y:S01]  /*17a40*/  STL [R1+0x1510], R74 ;  /* 0x0015104a01007387 */ /* 0x000fe20000100800 */
[----:B------:R-:W-:-:S03]  /*17a50*/  IMAD.MOV.U32 R78, RZ, RZ, R20 ;  /* 0x000000ffff4e7224 */ /* 0x000fc600078e0014 */
[----:B------:R-:W-:Y:S01]  /*17a60*/  STL [R1+0x1500], R75 ;  /* 0x0015004b01007387 */ /* 0x000fe20000100800 */
[----:B------:R-:W-:-:S03]  /*17a70*/  IMAD.MOV.U32 R81, RZ, RZ, R19 ;  /* 0x000000ffff517224 */ /* 0x000fc600078e0013 */
[----:B------:R-:W-:Y:S01]  /*17a80*/  STL.64 [R1+0x220], R76 ;  /* 0x0002204c01007387 */ /* 0x000fe20000100a00 */
[----:B------:R-:W-:-:S03]  /*17a90*/  IMAD.MOV.U32 R80, RZ, RZ, R18 ;  /* 0x000000ffff507224 */ /* 0x000fc600078e0012 */
[----:B------:R-:W-:Y:S04]  /*17aa0*/  STL.64 [R1+0x1508], R76 ;  /* 0x0015084c01007387 */ /* 0x000fe80000100a00 */
[----:B------:R-:W-:Y:S04]  /*17ab0*/  STL [R1+0x1428], R69 ;  /* 0x0014284501007387 */ /* 0x000fe80000100800 */
[----:B------:R-:W-:Y:S04]  /*17ac0*/  STL.64 [R1+0x210], R70 ;  /* 0x0002104601007387 */ /* 0x000fe80000100a00 */
[----:B------:R-:W-:Y:S04]  /*17ad0*/  STL.64 [R1+0x1430], R70 ;  /* 0x0014304601007387 */ /* 0x000fe80000100a00 */
[----:B------:R-:W-:Y:S04]  /*17ae0*/  STL.64 [R1+0x228], R78 ;  /* 0x0002284e01007387 */ /* 0x000fe80000100a00 */
[----:B------:R-:W-:Y:S04]  /*17af0*/  STL.64 [R1+0x1518], R78 ;  /* 0x0015184e01007387 */ /* 0x000fe80000100a00 */
[----:B------:R-:W-:Y:S04]  /*17b00*/  STL.64 [R1+0x230], R80 ;  /* 0x0002305001007387 */ /* 0x000fe80000100a00 */
[----:B------:R-:W-:Y:S04]  /*17b10*/  STL [R1+0x1530], R80 ;  /* 0x0015305001007387 */ /* 0x000fe80000100800 */
[----:B------:R-:W-:Y:S01]  /*17b20*/  STL [R1+0x1520], R81 ;  /* 0x0015205101007387 */ /* 0x000fe20000100800 */
[----:B------:R-:W-:-:S03]  /*17b30*/  IMAD.MOV.U32 R31, RZ, RZ, R15 ;  /* 0x000000ffff1f7224 */ /* 0x000fc600078e000f */
[----:B------:R-:W2:Y:S01]  /*17b40*/  LDL.LU R25, [R1+0x258] ;  /* 0x0002580001197983 */ /* 0x000ea20000300800 */
        /* <DEDUP_REMOVED lines=9> */
[----:B------:R-:W2:Y:S04]  /*17be0*/  LDL.LU R14, [R1+0xb7c] ;  /* 0x000b7c00010e7983 */ /* 0x000ea80000300800 */
[----:B------:R-:W2:Y:S01]  /*17bf0*/  LDL.LU R13, [R1+0x270] ;  /* 0x00027000010d7983 */ /* 0x000ea20000300800 */
[----:B------:R-:W-:Y:S02]  /*17c00*/  IMAD.MOV.U32 R29, RZ, RZ, R11 ;  /* 0x000000ffff1d7224 */ /* 0x000fe400078e000b */
[----:B----4-:R-:W-:Y:S02]  /*17c10*/  IMAD.MOV.U32 R28, RZ, RZ, R0 ;  /* 0x000000ffff1c7224 */ /* 0x010fe400078e0000 */
        /* <DEDUP_REMOVED lines=8> */
[----:B------:R-:W-:Y:S04]  /*17ca0*/  STL.64 [R1+0x1260], R28 ;  /* 0x0012601c01007387 */ /* 0x000fe80000100a00 */
[----:B------:R-:W4:Y:S04]  /*17cb0*/  LDL.LU R21, [R1+0x278] ;  /* 0x0002780001157983 */ /* 0x000f280000300800 */
[----:B------:R-:W4:Y:S04]  /*17cc0*/  LDL.LU R20, [R1+0xbc4] ;  /* 0x000bc40001147983 */ /* 0x000f280000300800 */
[----:B------:R-:W4:Y:S04]  /*17cd0*/  LDL.LU R19, [R1+0x280] ;  /* 0x0002800001137983 */ /* 0x000f280000300800 */
[----:B------:R-:W4:Y:S04]  /*17ce0*/  LDL.LU R18, [R1+0xbc8] ;  /* 0x000bc80001127983 */ /* 0x000f280000300800 */
[----:B------:R-:W4:Y:S01]  /*17cf0*/  LDL.LU R12, [R1+0x288] ;  /* 0x00028800010c7983 */ /* 0x000f220000300800 */
[----:B---3--:R-:W-:-:S02]  /*17d00*/  IMAD.MOV.U32 R16, RZ, RZ, R9 ;  /* 0x000000ffff107224 */ /* 0x008fc400078e0009 */
[----:B------:R-:W-:Y:S02]  /*17d10*/  IMAD.MOV.U32 R9, RZ, RZ, R8 ;  /* 0x000000ffff097224 */ /* 0x000fe400078e0008 */
[----:B------:R-:W-:Y:S02]  /*17d20*/  IMAD.MOV.U32 R8, RZ, RZ, R5 ;  /* 0x000000ffff087224 */ /* 0x000fe400078e0005 */
[----:B------:R-:W-:Y:S01]  /*17d30*/  IMAD.MOV.U32 R17, RZ, RZ, R10 ;  /* 0x000000ffff117224 */ /* 0x000fe200078e000a */
[----:B------:R-:W3:Y:S01]  /*17d40*/  LDL.LU R5, [R1+0xbcc] ;  /* 0x000bcc0001057983 */ /* 0x000ee20000300800 */
[----:B--2---:R-:W-:-:S03]  /*17d50*/  IMAD.MOV.U32 R11, RZ, RZ, R3 ;  /* 0x000000ffff0b7224 */ /* 0x004fc600078e0003 */
[----:B------:R-:W2:Y:S01]  /*17d60*/  LDL.LU R3, [R1+0x290] ;  /* 0x0002900001037983 */ /* 0x000ea20000300800 */
[----:B------:R-:W-:-:S03]  /*17d70*/  IMAD.MOV.U32 R10, RZ, RZ, R2 ;  /* 0x000000ffff0a7224 */ /* 0x000fc600078e0002 */
[----:B------:R-:W2:Y:S04]  /*17d80*/  LDL.LU R2, [R1+0xbd0] ;  /* 0x000bd00001027983 */ /* 0x000ea80000300800 */
[----:B------:R-:W-:Y:S04]  /*17d90*/  STL.64 [R1+0x238], R16 ;  /* 0x0002381001007387 */ /* 0x000fe80000100a00 */
[----:B------:R0:W-:Y:S04]  /*17da0*/  STL.64 [R1+0x1268], R16 ;  /* 0x0012681001007387 */ /* 0x0001e80000100a00 */
[----:B------:R-:W-:Y:S04]  /*17db0*/  STL.64 [R1+0x240], R6 ;  /* 0x0002400601007387 */ /* 0x000fe80000100a00 */
[----:B------:R-:W-:Y:S04]  /*17dc0*/  STL.64 [R1+0x1270], R6 ;  /* 0x0012700601007387 */ /* 0x000fe80000100a00 */
[----:B------:R-:W-:Y:S04]  /*17dd0*/  STL.64 [R1+0x248], R8 ;  /* 0x0002480801007387 */ /* 0x000fe80000100a00 */
[----:B------:R-:W-:Y:S04]  /*17de0*/  STL.64 [R1+0x1280], R8 ;  /* 0x0012800801007387 */ /* 0x000fe80000100a00 */
[----:B------:R-:W-:Y:S04]  /*17df0*/  STL.64 [R1+0x250], R10 ;  /* 0x0002500a01007387 */ /* 0x000fe80000100a00 */
[----:B------:R1:W-:Y:S04]  /*17e00*/  STL.64 [R1+0x1288], R10 ;  /* 0x0012880a01007387 */ /* 0x0003e80000100a00 */
[----:B0-----:R-:W2:Y:S04]  /*17e10*/  LDL.LU R17, [R1+0x298] ;  /* 0x0002980001117983 */ /* 0x001ea80000300800 */
[----:B------:R-:W2:Y:S01]  /*17e20*/  LDL.LU R16, [R1+0xbd4] ;  /* 0x000bd40001107983 */ /* 0x000ea20000300800 */
[----:B------:R-:W-:-:S02]  /*17e30*/  IMAD.MOV.U32 R35, RZ, RZ, R25 ;  /* 0x000000ffff237224 */ /* 0x000fc400078e0019 */
[----:B------:R-:W-:Y:S02]  /*17e40*/  IMAD.MOV.U32 R34, RZ, RZ, R24 ;  /* 0x000000ffff227224 */ /* 0x000fe400078e0018 */
[----:B------:R-:W-:Y:S02]  /*17e50*/  IMAD.MOV.U32 R37, RZ, RZ, R23 ;  /* 0x000000ffff257224 */ /* 0x000fe400078e0017 */
[----:B------:R-:W-:Y:S02]  /*17e60*/  IMAD.MOV.U32 R39, RZ, RZ, R15 ;  /* 0x000000ffff277224 */ /* 0x000fe400078e000f */
[----:B------:R-:W2:Y:S01]  /*17e70*/  LDL.LU R15, [R1+0x2a0] ;  /* 0x0002a000010f7983 */ /* 0x000ea20000300800 */
[----:B------:R-:W-:-:S03]  /*17e80*/  IMAD.MOV.U32 R38, RZ, RZ, R14 ;  /* 0x000000ffff267224 */ /* 0x000fc600078e000e */
[----:B------:R-:W2:Y:S01]  /*17e90*/  LDL.LU R14, [R1+0xbd8] ;  /* 0x000bd800010e7983 */ /* 0x000ea20000300800 */
[----:B------:R-:W-:-:S03]  /*17ea0*/  IMAD.MOV.U32 R41, RZ, RZ, R13 ;  /* 0x000000ffff297224 */ /* 0x000fc600078e000d */
[----:B------:R-:W2:Y:S01]  /*17eb0*/  LDL.LU R13, [R1+0x2a8] ;  /* 0x0002a800010d7983 */ /* 0x000ea20000300800 */
[----:B------:R-:W-:-:S03]  /*17ec0*/  IMAD.MOV.U32 R36, RZ, RZ, R22 ;  /* 0x000000ffff247224 */ /* 0x000fc600078e0016 */
[----:B-1----:R-:W2:Y:S01]  /*17ed0*/  LDL.LU R11, [R1+0xbdc] ;  /* 0x000bdc00010b7983 */ /* 0x002ea20000300800 */
[----:B----4-:R-:W-:-:S03]  /*17ee0*/  IMAD.MOV.U32 R40, RZ, RZ, R0 ;  /* 0x000000ffff287224 */ /* 0x010fc600078e0000 */
[----:B------:R-:W4:Y:S04]  /*17ef0*/  LDL.LU R6, [R1+0x2b0] ;  /* 0x0002b00001067983 */ /* 0x000f280000300800 */
        /* <DEDUP_REMOVED lines=10> */
[----:B------:R-:W4:Y:S04]  /*17fa0*/  LDL.LU R12, [R1+0x2b8] ;  /* 0x0002b800010c7983 */ /* 0x000f280000300800 */
[----:B------:R-:W4:Y:S04]  /*17fb0*/  LDL.LU R10, [R1+0xbe4] ;  /* 0x000be400010a7983 */ /* 0x000f280000300800 */
[----:B------:R-:W4:Y:S04]  /*17fc0*/  LDL.LU R9, [R1+0x2c0] ;  /* 0x0002c00001097983 */ /* 0x000f280000300800 */
[----:B------:R-:W4:Y:S01]  /*17fd0*/  LDL.LU R8, [R1+0xbe8] ;  /* 0x000be80001087983 */ /* 0x000f220000300800 */
[----:B---3--:R-:W-:-:S03]  /*17fe0*/  IMAD.MOV.U32 R46, RZ, RZ, R5 ;  /* 0x000000ffff2e7224 */ /* 0x008fc600078e0005 */
[----:B------:R-:W3:Y:S04]  /*17ff0*/  LDL.LU R7, [R1+0x2c8] ;  /* 0x0002c80001077983 */ /* 0x000ee80000300800 */
[----:B------:R-:W3:Y:S01]  /*18000*/  LDL.LU R5, [R1+0xbec] ;  /* 0x000bec0001057983 */ /* 0x000ee20000300800 */
[----:B--2---:R-:W-:-:S03]  /*18010*/  IMAD.MOV.U32 R49, RZ, RZ, R3 ;  /* 0x000000ffff317224 */ /* 0x004fc600078e0003 */
[----:B------:R-:W2:Y:S01]  /*18020*/  LDL.LU R3, [R1+0x2d0] ;  /* 0x0002d00001037983 */ /* 0x000ea20000300800 */
[----:B------:R-:W-:-:S03]  /*18030*/  IMAD.MOV.U32 R48, RZ, RZ, R2 ;  /* 0x000000ffff307224 */ /* 0x000fc600078e0002 */
[----:B------:R-:W2:Y:S01]  /*18040*/  LDL.LU R2, [R1+0xbf0] ;  /* 0x000bf00001027983 */ /* 0x000ea20000300800 */
[----:B------:R-:W-:Y:S02]  /*18050*/  IMAD.MOV.U32 R42, RZ, RZ, R20 ;  /* 0x000000ffff2a7224 */ /* 0x000fe400078e0014 */
[----:B------:R-:W-:Y:S02]  /*18060*/  IMAD.MOV.U32 R43, RZ, RZ, R21 ;  /* 0x000000ffff2b7224 */ /* 0x000fe400078e0015 */
[----:B------:R-:W-:Y:S02]  /*18070*/  IMAD.MOV.U32 R44, RZ, RZ, R18 ;  /* 0x000000ffff2c7224 */ /* 0x000fe400078e0012 */
[----:B------:R-:W-:Y:S01]  /*18080*/  IMAD.MOV.U32 R45, RZ, RZ, R19 ;  /* 0x000000ffff2d7224 */ /* 0x000fe200078e0013 */
[----:B------:R-:W-:Y:S04]  /*18090*/  STL.64 [R1+0x278], R42 ;  /* 0x0002782a01007387 */ /* 0x000fe80000100a00 */
[----:B------:R0:W-:Y:S04]  /*180a0*/  STL.64 [R1+0x12f8], R42 ;  /* 0x0012f82a01007387 */ /* 0x0001e80000100a00 */
        /* <DEDUP_REMOVED lines=9> */
[----:B------:R-:W2:Y:S01]  /*18140*/  LDL.LU R20, [R1+0xbf8] ;  /* 0x000bf80001147983 */ /* 0x000ea20000300800 */
[----:B------:R-:W-:-:S03]  /*18150*/  IMAD.MOV.U32 R54, RZ, RZ, R16 ;  /* 0x000000ffff367224 */ /* 0x000fc600078e0010 */
[----:B------:R-:W2:Y:S01]  /*18160*/  LDL.LU R19, [R1+0x2e8] ;  /* 0x0002e80001137983 */ /* 0x000ea20000300800 */
[----:B------:R-:W-:Y:S02]  /*18170*/  IMAD.MOV.U32 R55, RZ, RZ, R17 ;  /* 0x000000ffff377224 */ /* 0x000fe400078e0011 */
[----:B------:R-:W-:Y:S02]  /*18180*/  IMAD.MOV.U32 R57, RZ, RZ, R15 ;  /* 0x000000ffff397224 */ /* 0x000fe400078e000f */
[----:B------:R-:W-:Y:S02]  /*18190*/  IMAD.MOV.U32 R56, RZ, RZ, R14 ;  /* 0x000000ffff387224 */ /* 0x000fe400078e000e */
[----:B0-----:R-:W-:Y:S02]  /*181a0*/  IMAD.MOV.U32 R42, RZ, RZ, R11 ;  /* 0x000000ffff2a7224 */ /* 0x001fe400078e000b */
[----:B------:R-:W2:Y:S01]  /*181b0*/  LDL.LU R11, [R1+0xbfc] ;  /* 0x000bfc00010b7983 */ /* 0x000ea20000300800 */
[----:B----4-:R-:W-:-:S03]  /*181c0*/  IMAD.MOV.U32 R45, RZ, RZ, R6 ;  /* 0x000000ffff2d7224 */ /* 0x010fc600078e0006 */
[----:B------:R-:W4:Y:S01]  /*181d0*/  LDL.LU R6, [R1+0x2f0] ;  /* 0x0002f00001067983 */ /* 0x000f220000300800 */
[----:B------:R-:W-:-:S03]  /*181e0*/  IMAD.MOV.U32 R44, RZ, RZ, R0 ;  /* 0x000000ffff2c7224 */ /* 0x000fc600078e0000 */
[----:B------:R-:W4:Y:S01]  /*181f0*/  LDL.LU R0, [R1+0xc00] ;  /* 0x000c000001007983 */ /* 0x000f220000300800 */
[----:B------:R-:W-:-:S03]  /*18200*/  IMAD.MOV.U32 R43, RZ, RZ, R13 ;  /* 0x000000ffff2b7224 */ /* 0x000fc600078e000d */
        /* <DEDUP_REMOVED lines=10> */
[----:B------:R-:W-:-:S03]  /*182b0*/  IMAD.MOV.U32 R61, RZ, RZ, R9 ;  /* 0x000000ffff3d7224 */ /* 0x000fc600078e0009 */
[----:B------:R-:W4:Y:S01]  /*182c0*/  LDL.LU R9, [R1+0xc04] ;  /* 0x000c040001097983 */ /* 0x000f220000300800 */
[----:B------:R-:W-:-:S03]  /*182d0*/  IMAD.MOV.U32 R60, RZ, RZ, R8 ;  /* 0x000000ffff3c7224 */ /* 0x000fc600078e0008 */
[----:B------:R-:W4:Y:S01]  /*182e0*/  LDL.LU R8, [R1+0x300] ;  /* 0x0003000001087983 */ /* 0x000f220000300800 */
[----:B------:R-:W-:Y:S02]  /*182f0*/  IMAD.MOV.U32 R65, RZ, RZ, R12 ;  /* 0x000000ffff417224 */ /* 0x000fe400078e000c */
[----:B---3--:R-:W-:Y:S02]  /*18300*/  IMAD.MOV.U32 R62, RZ, RZ, R5 ;  /* 0x000000ffff3e7224 */ /* 0x008fe400078e0005 */
[----:B------:R-:W3:Y:S01]  /*18310*/  LDL.LU R5, [R1+0xc08] ;  /* 0x000c080001057983 */ /* 0x000ee20000300800 */
[----:B--2---:R-:W-:-:S03]  /*18320*/  IMAD.MOV.U32 R13, RZ, RZ, R3 ;  /* 0x000000ffff0d7224 */ /* 0x004fc600078e0003 */
[----:B------:R-:W2:Y:S01]  /*18330*/  LDL.LU R3, [R1+0x308] ;  /* 0x0003080001037983 */ /* 0x000ea20000300800 */
[----:B------:R-:W-:-:S03]  /*18340*/  IMAD.MOV.U32 R12, RZ, RZ, R2 ;  /* 0x000000ffff0c7224 */ /* 0x000fc600078e0002 */
[----:B------:R-:W2:Y:S04]  /*18350*/  LDL.LU R2, [R1+0xc0c] ;  /* 0x000c0c0001027983 */ /* 0x000ea80000300800 */
[----:B------:R0:W-:Y:S04]  /*18360*/  STL.64 [R1+0x2d0], R12 ;  /* 0x0002d00c01007387 */ /* 0x0001e80000100a00 */
[----:B------:R-:W2:Y:S04]  /*18370*/  LDL.LU R18, [R1+0x310] ;  /* 0x0003100001127983 */ /* 0x000ea80000300800 */
[----:B------:R-:W2:Y:S04]  /*18380*/  LDL.LU R17, [R1+0xc10] ;  /* 0x000c100001117983 */ /* 0x000ea80000300800 */
[----:B0-----:R-:W2:Y:S01]  /*18390*/  LDL.LU R13, [R1+0x88] ;  /* 0x00008800010d7983 */ /* 0x001ea20000300800 */
[----:B------:R-:W-:-:S03]  /*183a0*/  IMAD.MOV.U32 R63, RZ, RZ, R7 ;  /* 0x000000ffff3f7224 */ /* 0x000fc600078e0007 */
[----:B------:R-:W2:Y:S04]  /*183b0*/  LDL.LU R12, [R1+0xc14] ;  /* 0x000c1400010c7983 */ /* 0x000ea80000300800 */
[----:B------:R-:W2:Y:S04]  /*183c0*/  LDL.LU R15, [R1+0x90] ;  /* 0x00009000010f7983 */ /* 0x000ea80000300800 */
[----:B------:R-:W2:Y:S04]  /*183d0*/  LDL.LU R14, [R1+0xc18] ;  /* 0x000c1800010e7983 */ /* 0x000ea80000300800 */
[----:B------:R-:W2:Y:S04]  /*183e0*/  LDL.LU R16, [R1+0x98] ;  /* 0x0000980001107983 */ /* 0x000ea80000300800 */
[----:B------:R-:W2:Y:S04]  /*183f0*/  LDL.LU R7, [R1+0xc1c] ;  /* 0x000c1c0001077983 */ /* 0x000ea80000300800 */
[----:B------:R-:W-:Y:S04]  /*18400*/  STL.64 [R1+0x2b8], R64 ;  /* 0x0002b84001007387 */ /* 0x000fe80000100a00 */
        /* <DEDUP_REMOVED lines=9> */
[----:B------:R-:W-:Y:S02]  /*184a0*/  IMAD.MOV.U32 R71, RZ, RZ, R19 ;  /* 0x000000ffff477224 */ /* 0x000fe400078e0013 */
[----:B----4-:R-:W-:Y:S02]  /*184b0*/  IMAD.MOV.U32 R21, RZ, RZ, R6 ;  /* 0x000000ffff157224 */ /* 0x010fe400078e0006 */
[----:B------:R-:W4:Y:S01]  /*184c0*/  LDL.LU R6, [R1+0xa0] ;  /* 0x0000a00001067983 */ /* 0x000f220000300800 */
[----:B------:R-:W-:-:S03]  /*184d0*/  IMAD.MOV.U32 R20, RZ, RZ, R0 ;  /* 0x000000ffff147224 */ /* 0x000fc600078e0000 */
[----:B------:R-:W4:Y:S01]  /*184e0*/  LDL.LU R0, [R1+0xc20] ;  /* 0x000c200001007983 */ /* 0x000f220000300800 */
[----:B------:R-:W-:-:S03]  /*184f0*/  IMAD.MOV.U32 R70, RZ, RZ, R11 ;  /* 0x000000ffff467224 */ /* 0x000fc600078e000b */
[----:B------:R0:W-:Y:S04]  /*18500*/  STL.64 [R1+0x2f0], R20 ;  /* 0x0002f01401007387 */ /* 0x0001e80000100a00 */
[----:B------:R-:W-:Y:S04]  /*18510*/  STL.64 [R1+0x2d8], R72 ;  /* 0x0002d84801007387 */ /* 0x000fe80000100a00 */
[----:B------:R-:W-:Y:S04]  /*18520*/  STL.64 [R1+0x1438], R72 ;  /* 0x0014384801007387 */ /* 0x000fe80000100a00 */
[----:B------:R-:W-:Y:S04]  /*18530*/  STL.64 [R1+0x2e0], R66 ;  /* 0x0002e04201007387 */ /* 0x000fe80000100a00 */
[----:B------:R-:W-:Y:S04]  /*18540*/  STL.64 [R1+0x1440], R66 ;  /* 0x0014404201007387 */ /* 0x000fe80000100a00 */
[----:B------:R-:W-:Y:S04]  /*18550*/  STL.64 [R1+0x2e8], R70 ;  /* 0x0002e84601007387 */ /* 0x000fe80000100a00 */
[----:B------:R-:W-:Y:S04]  /*18560*/  STL.64 [R1+0x1450], R70 ;  /* 0x0014504601007387 */ /* 0x000fe80000100a00 */
[----:B0-----:R-:W4:Y:S04]  /*18570*/  LDL.LU R20, [R1+0x318] ;  /* 0x0003180001147983 */ /* 0x001f280000300800 */
[----:B------:R-:W4:Y:S01]  /*18580*/  LDL.LU R11, [R1+0xc24] ;  /* 0x000c2400010b7983 */ /* 0x000f220000300800 */
[----:B------:R-:W-:-:S03]  /*18590*/  IMAD.MOV.U32 R77, RZ, RZ, R10 ;  /* 0x000000ffff4d7224 */ /* 0x000fc600078e000a */
[----:B------:R-:W4:Y:S01]  /*185a0*/  LDL.LU R10, [R1+0x320] ;  /* 0x00032000010a7983 */ /* 0x000f220000300800 */
[----:B------:R-:W-:-:S03]  /*185b0*/  IMAD.MOV.U32 R76, RZ, RZ, R9 ;  /* 0x000000ffff4c7224 */ /* 0x000fc600078e0009 */
[----:B------:R-:W4:Y:S01]  /*185c0*/  LDL.LU R9, [R1+0xc28] ;  /* 0x000c280001097983 */ /* 0x000f220000300800 */
[----:B------:R-:W-:-:S03]  /*185d0*/  IMAD.MOV.U32 R79, RZ, RZ, R8 ;  /* 0x000000ffff4f7224 */ /* 0x000fc600078e0008 */
[----:B------:R-:W4:Y:S01]  /*185e0*/  LDL.LU R8, [R1+0x328] ;  /* 0x0003280001087983 */ /* 0x000f220000300800 */
[----:B---3--:R-:W-:-:S03]  /*185f0*/  IMAD.MOV.U32 R78, RZ, RZ, R5 ;  /* 0x000000ffff4e7224 */ /* 0x008fc600078e0005 */
[----:B------:R-:W3:Y:S01]  /*18600*/  LDL.LU R5, [R1+0xc2c] ;  /* 0x000c2c0001057983 */ /* 0x000ee20000300800 */
[----:B--2---:R-:W-:-:S03]  /*18610*/  IMAD.MOV.U32 R23, RZ, RZ, R3 ;  /* 0x000000ffff177224 */ /* 0x004fc600078e0003 */
[----:B------:R-:W2:Y:S01]  /*18620*/  LDL.LU R3, [R1+0x330] ;  /* 0x0003300001037983 */ /* 0x000ea20000300800 */
[----:B------:R-:W-:-:S03]  /*18630*/  IMAD.MOV.U32 R22, RZ, RZ, R2 ;  /* 0x000000ffff167224 */ /* 0x000fc600078e0002 */
[----:B------:R-:W2:Y:S01]  /*18640*/  LDL.LU R2, [R1+0xc30] ;  /* 0x000c300001027983 */ /* 0x000ea20000300800 */
[----:B------:R-:W-:-:S03]  /*18650*/  IMAD.MOV.U32 R19, RZ, RZ, R18 ;  /* 0x000000ffff137224 */ /* 0x000fc600078e0012 */
[----:B------:R0:W-:Y:S01]  /*18660*/  STL.64 [R1+0x308], R22 ;  /* 0x0003081601007387 */ /* 0x0001e20000100a00 */
[----:B------:R-:W-:-:S03]  /*18670*/  IMAD.MOV.U32 R18, RZ, RZ, R17 ;  /* 0x000000ffff127224 */ /* 0x000fc600078e0011 */
[----:B------:R-:W-:Y:S04]  /*18680*/  STL.64 [R1+0x2f8], R76 ;  /* 0x0002f84c01007387 */ /* 0x000fe80000100a00 */
[----:B------:R-:W-:Y:S04]  /*18690*/  STL.64 [R1+0x1528], R76 ;  /* 0x0015284c01007387 */ /* 0x000fe80000100a00 */
[----:B------:R4:W-:Y:S04]  /*186a0*/  STL.64 [R1+0x310], R18 ;  /* 0x0003101201007387 */ /* 0x0009e80000100a00 */
[----:B------:R-:W-:Y:S04]  /*186b0*/  STL.64 [R1+0x300], R78 ;  /* 0x0003004e01007387 */ /* 0x000fe80000100a00 */
[----:B------:R-:W-:Y:S04]  /*186c0*/  STL.64 [R1+0x1538], R78 ;  /* 0x0015384e01007387 */ /* 0x000fe80000100a00 */
[----:B------:R-:W2:Y:S01]  /*186d0*/  LDL.LU R32, [R1+0x338] ;  /* 0x0003380001207983 */ /* 0x000ea20000300800 */
[----:B0-----:R-:W-:-:S03]  /*186e0*/  IMAD.MOV.U32 R23, RZ, RZ, R16 ;  /* 0x000000ffff177224 */ /* 0x001fc600078e0010 */
[----:B------:R-:W2:Y:S01]  /*186f0*/  LDL.LU R29, [R1+0xc34] ;  /* 0x000c3400011d7983 */ /* 0x000ea20000300800 */
[----:B------:R-:W-:-:S03]  /*18700*/  IMAD.MOV.U32 R22, RZ, RZ, R7 ;  /* 0x000000ffff167224 */ /* 0x000fc600078e0007 */
[----:B------:R-:W2:Y:S04]  /*18710*/  LDL.LU R28, [R1+0x340] ;  /* 0x00034000011c7983 */ /* 0x000ea80000300800 */
[----:B------:R-:W2:Y:S04]  /*18720*/  LDL.LU R17, [R1+0xc38] ;  /* 0x000c380001117983 */ /* 0x000ea80000300800 */
[----:B------:R-:W2:Y:S04]  /*18730*/  LDL.LU R16, [R1+0x348] ;  /* 0x0003480001107983 */ /* 0x000ea80000300800 */
[----:B------:R-:W2:Y:S01]  /*18740*/  LDL.LU R7, [R1+0xc3c] ;  /* 0x000c3c0001077983 */ /* 0x000ea20000300800 */
[----:B----4-:R-:W-:-:S03]  /*18750*/  IMAD.MOV.U32 R19, RZ, RZ, R6 ;  /* 0x000000ffff137224 */ /* 0x010fc600078e0006 */
[----:B------:R-:W4:Y:S01]  /*18760*/  LDL.LU R6, [R1+0x350] ;  /* 0x0003500001067983 */ /* 0x000f220000300800 */
[----:B------:R-:W-:-:S03]  /*18770*/  IMAD.MOV.U32 R18, RZ, RZ, R0 ;  /* 0x000000ffff127224 */ /* 0x000fc600078e0000 */
[----:B------:R-:W4:Y:S04]  /*18780*/  LDL.LU R0, [R1+0xc40] ;  /* 0x000c400001007983 */ /* 0x000f280000300800 */
[----:B------:R-:W-:Y:S04]  /*18790*/  STL.64 [R1+0x88], R12 ;  /* 0x0000880c01007387 */ /* 0x000fe80000100a00 */
[----:B------:R0:W-:Y:S04]  /*187a0*/  STL.64 [R1+0x1340], R12 ;  /* 0x0013400c01007387 */ /* 0x0001e80000100a00 */
[----:B------:R-:W-:Y:S04]  /*187b0*/  STL.64 [R1+0x90], R14 ;  /* 0x0000900e01007387 */ /* 0x000fe80000100a00 */
[----:B------:R-:W-:Y:S04]  /*187c0*/  STL.64 [R1+0x13b0], R14 ;  /* 0x0013b00e01007387 */ /* 0x000fe80000100a00 */
[----:B------:R-:W-:Y:S04]  /*187d0*/  STL.64 [R1+0x98], R22 ;  /* 0x0000981601007387 */ /* 0x000fe80000100a00 */
[----:B------:R1:W-:Y:S04]  /*187e0*/  STL.64 [R1+0x13c0], R22 ;  /* 0x0013c01601007387 */ /* 0x0003e80000100a00 */
[----:B------:R-:W-:Y:S01]  /*187f0*/  STL.64 [R1+0xa0], R18 ;  /* 0x0000a01201007387 */ /* 0x000fe20000100a00 */
[----:B------:R-:W-:-:S03]  /*18800*/  IMAD.MOV.U32 R21, RZ, RZ, R20 ;  /* 0x000000ffff157224 */ /* 0x000fc600078e0014 */
[----:B------:R-:W-:Y:S01]  /*18810*/  STL.64 [R1+0x13c8], R18 ;  /* 0x0013c81201007387 */ /* 0x000fe20000100a00 */
[----:B------:R-:W-:Y:S02]  /*18820*/  IMAD.MOV.U32 R20, RZ, RZ, R11 ;  /* 0x000000ffff147224 */ /* 0x000fe400078e000b */
[----:B------:R-:W-:Y:S02]  /*18830*/  IMAD.MOV.U32 R25, RZ, RZ, R10 ;  /* 0x000000ffff197224 */ /* 0x000fe400078e000a */
[----:B------:R-:W-:Y:S02]  /*18840*/  IMAD.MOV.U32 R24, RZ, RZ, R9 ;  /* 0x000000ffff187224 */ /* 0x000fe400078e0009 */
[----:B------:R-:W4:Y:S01]  /*18850*/  LDL.LU R9, [R1+0x358] ;  /* 0x0003580001097983 */ /* 0x000f220000300800 */
[----:B------:R-:W-:-:S03]  /*18860*/  IMAD.MOV.U32 R27, RZ, RZ, R8 ;  /* 0x000000ffff1b7224 */ /* 0x000fc600078e0008 */
[----:B------:R-:W4:Y:S04]  /*18870*/  LDL.LU R8, [R1+0xc44] ;  /* 0x000c440001087983 */ /* 0x000f280000300800 */
[----:B------:R-:W4:Y:S04]  /*18880*/  LDL.LU R11, [R1+0x360] ;  /* 0x00036000010b7983 */ /* 0x000f280000300800 */
[----:B------:R-:W4:Y:S04]  /*18890*/  LDL.LU R10, [R1+0xc48] ;  /* 0x000c4800010a7983 */ /* 0x000f280000300800 */
[----:B0-----:R-:W4:Y:S01]  /*188a0*/  LDL.LU R12, [R1+0x368] ;  /* 0x00036800010c7983 */ /* 0x001f220000300800 */
[----:B---3--:R-:W-:-:S03]  /*188b0*/  IMAD.MOV.U32 R26, RZ, RZ, R5 ;  /* 0x000000ffff1a7224 */ /* 0x008fc600078e0005 */
        /* <DEDUP_REMOVED lines=10> */
[----:B------:R-:W-:Y:S04]  /*18960*/  STL [R1+0x1468], R26 ;  /* 0x0014681a01007387 */ /* 0x000fe80000100800 */
[----:B------:R-:W-:Y:S04]  /*18970*/  STL [R1+0x1458], R27 ;  /* 0x0014581b01007387 */ /* 0x000fe80000100800 */
[----:B------:R-:W-:Y:S04]  /*18980*/  STL.64 [R1+0x330], R30 ;  /* 0x0003301e01007387 */ /* 0x000fe80000100a00 */
[----:B------:R-:W-:Y:S04]  /*18990*/  STL.64 [R1+0x1460], R30 ;  /* 0x0014601e01007387 */ /* 0x000fe80000100a00 */
[----:B-1----:R-:W2:Y:S04]  /*189a0*/  LDL.LU R23, [R1+0x378] ;  /* 0x0003780001177983 */ /* 0x002ea80000300800 */
[----:B------:R-:W2:Y:S04]  /*189b0*/  LDL.LU R22, [R1+0xc54] ;  /* 0x000c540001167983 */ /* 0x000ea80000300800 */
[----:B0-----:R-:W2:Y:S04]  /*189c0*/  LDL.LU R21, [R1+0x380] ;  /* 0x0003800001157983 */ /* 0x001ea80000300800 */
[----:B------:R-:W2:Y:S04]  /*189d0*/  LDL.LU R20, [R1+0xc58] ;  /* 0x000c580001147983 */ /* 0x000ea80000300800 */
[----:B------:R-:W2:Y:S04]  /*189e0*/  LDL.LU R19, [R1+0x388] ;  /* 0x0003880001137983 */ /* 0x000ea80000300800 */
[----:B------:R-:W2:Y:S01]  /*189f0*/  LDL.LU R18, [R1+0xc5c] ;  /* 0x000c5c0001127983 */ /* 0x000ea20000300800 */
[----:B------:R-:W-:-:S02]  /*18a00*/  IMAD.MOV.U32 R33, RZ, RZ, R32 ;  /* 0x000000ffff217224 */ /* 0x000fc400078e0020 */
[----:B------:R-:W-:Y:S01]  /*18a10*/  IMAD.MOV.U32 R32, RZ, RZ, R29 ;  /* 0x000000ffff207224 */ /* 0x000fe200078e001d */
[----:B------:R-:W2:Y:S01]  /*18a20*/  LDL.LU R13, [R1+0x390] ;  /* 0x00039000010d7983 */ /* 0x000ea20000300800 */
[----:B------:R-:W-:Y:S02]  /*18a30*/  IMAD.MOV.U32 R29, RZ, RZ, R28 ;  /* 0x000000ffff1d7224 */ /* 0x000fe400078e001c */
[----:B------:R-:W-:Y:S02]  /*18a40*/  IMAD.MOV.U32 R28, RZ, RZ, R17 ;  /* 0x000000ffff1c7224 */ /* 0x000fe400078e0011 */
[----:B------:R-:W-:Y:S02]  /*18a50*/  IMAD.MOV.U32 R17, RZ, RZ, R16 ;  /* 0x000000ffff117224 */ /* 0x000fe400078e0010 */
[----:B------:R-:W-:Y:S02]  /*18a60*/  IMAD.MOV.U32 R16, RZ, RZ, R7 ;  /* 0x000000ffff107224 */ /* 0x000fe400078e0007 */
[----:B----4-:R-:W-:-:S02]  /*18a70*/  IMAD.MOV.U32 R7, RZ, RZ, R6 ;  /* 0x000000ffff077224 */ /* 0x010fc400078e0006 */
[----:B------:R-:W-:Y:S02]  /*18a80*/  IMAD.MOV.U32 R6, RZ, RZ, R0 ;  /* 0x000000ffff067224 */ /* 0x000fe400078e0000 */
[----:B------:R-:W4:Y:S04]  /*18a90*/  LDL.LU R0, [R1+0xc60] ;  /* 0x000c600001007983 */ /* 0x000f280000300800 */
[----:B------:R-:W-:Y:S04]  /*18aa0*/  STL.64 [R1+0x338], R32 ;  /* 0x0003382001007387 */ /* 0x000fe80000100a00 */
[----:B------:R-:W-:Y:S04]  /*18ab0*/  STL.64 [R1+0x1470], R32 ;  /* 0x0014702001007387 */ /* 0x000fe80000100a00 */
[----:B------:R-:W-:Y:S04]  /*18ac0*/  STL.64 [R1+0x340], R28 ;  /* 0x0003401c01007387 */ /* 0x000fe80000100a00 */
[----:B------:R-:W-:Y:S04]  /*18ad0*/  STL.64 [R1+0x1478], R28 ;  /* 0x0014781c01007387 */ /* 0x000fe80000100a00 */
[----:B------:R-:W-:Y:S04]  /*18ae0*/  STL.64 [R1+0x348], R16 ;  /* 0x0003481001007387 */ /* 0x000fe80000100a00 */
[----:B------:R-:W-:Y:S04]  /*18af0*/  STL [R1+0x1490], R16 ;  /* 0x0014901001007387 */ /* 0x000fe80000100800 */
[----:B------:R-:W-:Y:S04]  /*18b00*/  STL [R1+0x1480], R17 ;  /* 0x0014801101007387 */ /* 0x000fe80000100800 */
[----:B------:R-:W-:Y:S04]  /*18b10*/  STL.64 [R1+0x350], R6 ;  /* 0x0003500601007387 */ /* 0x000fe80000100a00 */
[----:B------:R0:W-:Y:S04]  /*18b20*/  STL.64 [R1+0x1488], R6 ;  /* 0x0014880601007387 */ /* 0x0001e80000100a00 */
[----:B------:R-:W4:Y:S04]  /*18b30*/  LDL.LU R15, [R1+0x398] ;  /* 0x00039800010f7983 */ /* 0x000f280000300800 */
[----:B------:R-:W4:Y:S01]  /*18b40*/  LDL.LU R14, [R1+0xc64] ;  /* 0x000c6400010e7983 */ /* 0x000f220000300800 */
[----:B------:R-:W-:-:S03]  /*18b50*/  IMAD.MOV.U32 R35, RZ, RZ, R12 ;  /* 0x000000ffff237224 */ /* 0x000fc600078e000c */
[----:B------:R-:W4:Y:S01]  /*18b60*/  LDL.LU R12, [R1+0x3a0] ;  /* 0x0003a000010c7983 */ /* 0x000f220000300800 */
[----:B---3--:R-:W-:-:S03]  /*18b70*/  IMAD.MOV.U32 R34, RZ, RZ, R5 ;  /* 0x000000ffff227224 */ /* 0x008fc600078e0005 */
[----:B0-----:R-:W3:Y:S04]  /*18b80*/  LDL.LU R7, [R1+0xc68] ;  /* 0x000c680001077983 */ /* 0x001ee80000300800 */
[----:B------:R-:W3:Y:S04]  /*18b90*/  LDL.LU R6, [R1+0x3a8] ;  /* 0x0003a80001067983 */ /* 0x000ee80000300800 */
[----:B------:R-:W3:Y:S01]  /*18ba0*/  LDL.LU R5, [R1+0xc6c] ;  /* 0x000c6c0001057983 */ /* 0x000ee20000300800 */
[----:B--2---:R-:W-:-:S03]  /*18bb0*/  IMAD.MOV.U32 R37, RZ, RZ, R3 ;  /* 0x000000ffff257224 */ /* 0x004fc600078e0003 */
[----:B------:R-:W2:Y:S01]  /*18bc0*/  LDL.LU R3, [R1+0x3b0] ;  /* 0x0003b00001037983 */ /* 0x000ea20000300800 */
[----:B------:R-:W-:-:S03]  /*18bd0*/  IMAD.MOV.U32 R36, RZ, RZ, R2 ;  /* 0x000000ffff247224 */ /* 0x000fc600078e0002 */
[----:B------:R-:W2:Y:S04]  /*18be0*/  LDL.LU R2, [R1+0xc70] ;  /* 0x000c700001027983 */ /* 0x000ea80000300800 */
[----:B------:R-:W-:Y:S04]  /*18bf0*/  STL.64 [R1+0x358], R8 ;  /* 0x0003580801007387 */ /* 0x000fe80000100a00 */
[----:B------:R-:W-:Y:S04]  /*18c00*/  STL.64 [R1+0x1498], R8 ;  /* 0x0014980801007387 */ /* 0x000fe80000100a00 */
[----:B------:R-:W-:Y:S04]  /*18c10*/  STL.64 [R1+0x360], R10 ;  /* 0x0003600a01007387 */ /* 0x000fe80000100a00 */
[----:B------:R-:W-:Y:S04]  /*18c20*/  STL [R1+0x1548], R10 ;  /* 0x0015480a01007387 */ /* 0x000fe80000100800 */
[----:B------:R0:W-:Y:S04]  /*18c30*/  STL [R1+0x14a0], R11 ;  /* 0x0014a00b01007387 */ /* 0x0001e80000100800 */
[----:B------:R-:W-:Y:S04]  /*18c40*/  STL.64 [R1+0x368], R34 ;  /* 0x0003682201007387 */ /* 0x000fe80000100a00 */
[----:B------:R-:W-:Y:S04]  /*18c50*/  STL.64 [R1+0x14a8], R34 ;  /* 0x0014a82201007387 */ /* 0x000fe80000100a00 */
[----:B------:R-:W-:Y:S04]  /*18c60*/  STL.64 [R1+0x370], R36 ;  /* 0x0003702401007387 */ /* 0x000fe80000100a00 */
[----:B------:R-:W-:Y:S01]  /*18c70*/  STL.64 [R1+0x14b0], R36 ;  /* 0x0014b02401007387 */ /* 0x000fe20000100a00 */
[----:B------:R-:W-:-:S03]  /*18c80*/  IMAD.MOV.U32 R55, RZ, RZ, R19 ;  /* 0x000000ffff377224 */ /* 0x000fc600078e0013 */
[----:B------:R-:W2:Y:S01]  /*18c90*/  LDL.LU R19, [R1+0x3b8] ;  /* 0x0003b80001137983 */ /* 0x000ea20000300800 */
[----:B------:R-:W-:-:S03]  /*18ca0*/  IMAD.MOV.U32 R54, RZ, RZ, R18 ;  /* 0x000000ffff367224 */ /* 0x000fc600078e0012 */
[----:B------:R-:W2:Y:S04]  /*18cb0*/  LDL.LU R18, [R1+0xc74] ;  /* 0x000c740001127983 */ /* 0x000ea80000300800 */
[----:B------:R-:W2:Y:S01]  /*18cc0*/  LDL.LU R17, [R1+0x3c0] ;  /* 0x0003c00001117983 */ /* 0x000ea20000300800 */
[----:B------:R-:W-:-:S03]  /*18cd0*/  IMAD.MOV.U32 R57, RZ, RZ, R13 ;  /* 0x000000ffff397224 */ /* 0x000fc600078e000d */
[----:B------:R-:W2:Y:S04]  /*18ce0*/  LDL.LU R16, [R1+0xc78] ;  /* 0x000c780001107983 */ /* 0x000ea80000300800 */
[----:B------:R-:W2:Y:S04]  /*18cf0*/  LDL.LU R13, [R1+0x3c8] ;  /* 0x0003c800010d7983 */ /* 0x000ea80000300800 */
[----:B0-----:R-:W2:Y:S04]  /*18d00*/  LDL.LU R11, [R1+0xc7c] ;  /* 0x000c7c00010b7983 */ /* 0x001ea80000300800 */
[----:B------:R-:W2:Y:S01]  /*18d10*/  LDL.LU R10, [R1+0x3d0] ;  /* 0x0003d000010a7983 */ /* 0x000ea20000300800 */
[----:B------:R-:W-:-:S02]  /*18d20*/  IMAD.MOV.U32 R46, RZ, RZ, R22 ;  /* 0x000000ffff2e7224 */ /* 0x000fc400078e0016 */
[----:B------:R-:W-:Y:S02]  /*18d30*/  IMAD.MOV.U32 R47, RZ, RZ, R23 ;  /* 0x000000ffff2f7224 */ /* 0x000fe400078e0017 */
[----:B------:R-:W-:Y:S02]  /*18d40*/  IMAD.MOV.U32 R48, RZ, RZ, R20 ;  /* 0x000000ffff307224 */ /* 0x000fe400078e0014 */
        /* <DEDUP_REMOVED lines=11> */
[----:B------:R-:W-:Y:S01]  /*18e00*/  STL [R1+0x1558], R57 ;  /* 0x0015583901007387 */ /* 0x000fe20000100800 */
[----:B------:R-:W-:-:S02]  /*18e10*/  IMAD.MOV.U32 R61, RZ, RZ, R15 ;  /* 0x000000ffff3d7224 */ /* 0x000fc400078e000f */
[----:B------:R-:W-:Y:S02]  /*18e20*/  IMAD.MOV.U32 R60, RZ, RZ, R14 ;  /* 0x000000ffff3c7224 */ /* 0x000fe400078e000e */
[----:B------:R-:W-:Y:S02]  /*18e30*/  IMAD.MOV.U32 R63, RZ, RZ, R12 ;  /* 0x000000ffff3f7224 */ /* 0x000fe400078e000c */
[----:B------:R-:W4:Y:S01]  /*18e40*/  LDL.LU R12, [R1+0x3d8] ;  /* 0x0003d800010c7983 */ /* 0x000f220000300800 */
[----:B---3--:R-:W-:-:S03]  /*18e50*/  IMAD.MOV.U32 R62, RZ, RZ, R7 ;  /* 0x000000ffff3e7224 */ /* 0x008fc600078e0007 */
[----:B------:R-:W3:Y:S01]  /*18e60*/  LDL.LU R9, [R1+0xc84] ;  /* 0x000c840001097983 */ /* 0x000ee20000300800 */
[----:B------:R-:W-:-:S03]  /*18e70*/  IMAD.MOV.U32 R15, RZ, RZ, R6 ;  /* 0x000000ffff0f7224 */ /* 0x000fc600078e0006 */
[----:B------:R-:W3:Y:S01]  /*18e80*/  LDL.LU R8, [R1+0x3e0] ;  /* 0x0003e00001087983 */ /* 0x000ee20000300800 */
[----:B------:R-:W-:-:S03]  /*18e90*/  IMAD.MOV.U32 R14, RZ, RZ, R5 ;  /* 0x000000ffff0e7224 */ /* 0x000fc600078e0005 */
[----:B------:R-:W3:Y:S04]  /*18ea0*/  LDL.LU R7, [R1+0xc88] ;  /* 0x000c880001077983 */ /* 0x000ee80000300800 */
        /* <DEDUP_REMOVED lines=9> */
[----:B------:R-:W-:Y:S04]  /*18f40*/  STL.64 [R1+0x1570], R62 ;  /* 0x0015703e01007387 */ /* 0x000fe80000100a00 */
[----:B------:R-:W-:Y:S04]  /*18f50*/  STL.64 [R1+0x3a8], R14 ;  /* 0x0003a80e01007387 */ /* 0x000fe80000100a00 */
[----:B------:R0:W-:Y:S04]  /*18f60*/  STL.64 [R1+0x1578], R14 ;  /* 0x0015780e01007387 */ /* 0x0001e80000100a00 */
[----:B------:R-:W-:Y:S04]  /*18f70*/  STL.64 [R1+0x3b0], R22 ;  /* 0x0003b01601007387 */ /* 0x000fe80000100a00 */
[----:B------:R-:W-:Y:S04]  /*18f80*/  STL [R1+0x1590], R22 ;  /* 0x0015901601007387 */ /* 0x000fe80000100800 */
[----:B------:R1:W-:Y:S01]  /*18f90*/  STL [R1+0x1580], R23 ;  /* 0x0015801701007387 */ /* 0x0003e20000100800 */
[----:B------:R-:W-:-:S03]  /*18fa0*/  IMAD.MOV.U32 R71, RZ, RZ, R17 ;  /* 0x000000ffff477224 */ /* 0x000fc600078e0011 */
[----:B------:R-:W2:Y:S01]  /*18fb0*/  LDL.LU R17, [R1+0xa8] ;  /* 0x0000a80001117983 */ /* 0x000ea20000300800 */
[----:B------:R-:W-:-:S03]  /*18fc0*/  IMAD.MOV.U32 R70, RZ, RZ, R16 ;  /* 0x000000ffff467224 */ /* 0x000fc600078e0010 */
[----:B------:R-:W2:Y:S01]  /*18fd0*/  LDL.LU R16, [R1+0xc94] ;  /* 0x000c940001107983 */ /* 0x000ea20000300800 */
[----:B------:R-:W-:-:S03]  /*18fe0*/  IMAD.MOV.U32 R31, RZ, RZ, R13 ;  /* 0x000000ffff1f7224 */ /* 0x000fc600078e000d */
[----:B0-----:R-:W2:Y:S01]  /*18ff0*/  LDL.LU R15, [R1+0xb0] ;  /* 0x0000b000010f7983 */ /* 0x001ea20000300800 */
[----:B------:R-:W-:-:S03]  /*19000*/  IMAD.MOV.U32 R30, RZ, RZ, R11 ;  /* 0x000000ffff1e7224 */ /* 0x000fc600078e000b */
[----:B------:R-:W2:Y:S01]  /*19010*/  LDL.LU R14, [R1+0xc98] ;  /* 0x000c9800010e7983 */ /* 0x000ea20000300800 */
[----:B------:R-:W-:-:S03]  /*19020*/  IMAD.MOV.U32 R33, RZ, RZ, R10 ;  /* 0x000000ffff217224 */ /* 0x000fc600078e000a */
[----:B------:R-:W2:Y:S04]  /*19030*/  LDL.LU R13, [R1+0xb8] ;  /* 0x0000b800010d7983 */ /* 0x000ea80000300800 */
[----:B------:R-:W2:Y:S04]  /*19040*/  LDL.LU R11, [R1+0xc9c] ;  /* 0x000c9c00010b7983 */ /* 0x000ea80000300800 */
[----:B------:R-:W2:Y:S01]  /*19050*/  LDL.LU R10, [R1+0xc0] ;  /* 0x0000c000010a7983 */ /* 0x000ea20000300800 */
[----:B------:R-:W-:Y:S02]  /*19060*/  IMAD.MOV.U32 R66, RZ, RZ, R18 ;  /* 0x000000ffff427224 */ /* 0x000fe400078e0012 */
[----:B------:R-:W-:-:S02]  /*19070*/  IMAD.MOV.U32 R67, RZ, RZ, R19 ;  /* 0x000000ffff437224 */ /* 0x000fc400078e0013 */
[----:B----4-:R-:W-:Y:S02]  /*19080*/  IMAD.MOV.U32 R32, RZ, RZ, R0 ;  /* 0x000000ffff207224 */ /* 0x010fe400078e0000 */
        /* <DEDUP_REMOVED lines=9> */
[----:B------:R-:W-:Y:S01]  /*19120*/  STL.64 [R1+0x15a8], R32 ;  /* 0x0015a82001007387 */ /* 0x000fe20000100a00 */
[----:B------:R-:W-:-:S03]  /*19130*/  IMAD.MOV.U32 R49, RZ, RZ, R12 ;  /* 0x000000ffff317224 */ /* 0x000fc600078e000c */
[----:B------:R-:W4:Y:S01]  /*19140*/  LDL.LU R12, [R1+0x3f8] ;  /* 0x0003f800010c7983 */ /* 0x000f220000300800 */
[----:B---3--:R-:W-:-:S03]  /*19150*/  IMAD.MOV.U32 R48, RZ, RZ, R9 ;  /* 0x000000ffff307224 */ /* 0x008fc600078e0009 */
[----:B------:R-:W3:Y:S01]  /*19160*/  LDL.LU R9, [R1+0xca4] ;  /* 0x000ca40001097983 */ /* 0x000ee20000300800 */
[----:B------:R-:W-:-:S03]  /*19170*/  IMAD.MOV.U32 R55, RZ, RZ, R8 ;  /* 0x000000ffff377224 */ /* 0x000fc600078e0008 */
[----:B------:R-:W3:Y:S01]  /*19180*/  LDL.LU R8, [R1+0x400] ;  /* 0x0004000001087983 */ /* 0x000ee20000300800 */
[----:B------:R-:W-:-:S03]  /*19190*/  IMAD.MOV.U32 R54, RZ, RZ, R7 ;  /* 0x000000ffff367224 */ /* 0x000fc600078e0007 */
[----:B------:R-:W3:Y:S01]  /*191a0*/  LDL.LU R7, [R1+0xca8] ;  /* 0x000ca80001077983 */ /* 0x000ee20000300800 */
[----:B------:R-:W-:-:S03]  /*191b0*/  IMAD.MOV.U32 R61, RZ, RZ, R6 ;  /* 0x000000ffff3d7224 */ /* 0x000fc600078e0006 */
[----:B------:R-:W3:Y:S01]  /*191c0*/  LDL.LU R6, [R1+0x408] ;  /* 0x0004080001067983 */ /* 0x000ee20000300800 */
[----:B------:R-:W-:-:S03]  /*191d0*/  IMAD.MOV.U32 R60, RZ, RZ, R5 ;  /* 0x000000ffff3c7224 */ /* 0x000fc600078e0005 */
        /* <DEDUP_REMOVED lines=13> */
[----:B------:R-:W2:Y:S04]  /*192b0*/  LDL.LU R19, [R1+0x418] ;  /* 0x0004180001137983 */ /* 0x000ea80000300800 */
[----:B------:R-:W2:Y:S01]  /*192c0*/  LDL.LU R18, [R1+0xcb4] ;  /* 0x000cb40001127983 */ /* 0x000ea20000300800 */
[----:B------:R-:W-:-:S03]  /*192d0*/  IMAD.MOV.U32 R39, RZ, RZ, R17 ;  /* 0x000000ffff277224 */ /* 0x000fc600078e0011 */
[----:B------:R-:W2:Y:S01]  /*192e0*/  LDL.LU R17, [R1+0x420] ;  /* 0x0004200001117983 */ /* 0x000ea20000300800 */
[----:B------:R-:W-:-:S03]  /*192f0*/  IMAD.MOV.U32 R38, RZ, RZ, R16 ;  /* 0x000000ffff267224 */ /* 0x000fc600078e0010 */
[----:B------:R-:W2:Y:S01]  /*19300*/  LDL.LU R16, [R1+0xcb8] ;  /* 0x000cb80001107983 */ /* 0x000ea20000300800 */
[----:B------:R-:W-:-:S03]  /*19310*/  IMAD.MOV.U32 R51, RZ, RZ, R15 ;  /* 0x000000ffff337224 */ /* 0x000fc600078e000f */
[----:B------:R-:W2:Y:S01]  /*19320*/  LDL.LU R15, [R1+0x428] ;  /* 0x00042800010f7983 */ /* 0x000ea20000300800 */
[----:B------:R-:W-:Y:S02]  /*19330*/  IMAD.MOV.U32 R50, RZ, RZ, R14 ;  /* 0x000000ffff327224 */ /* 0x000fe400078e000e */
[----:B------:R-:W-:Y:S02]  /*19340*/  IMAD.MOV.U32 R40, RZ, RZ, R11 ;  /* 0x000000ffff287224 */ /* 0x000fe400078e000b */
[----:B------:R-:W2:Y:S01]  /*19350*/  LDL.LU R11, [R1+0xcbc] ;  /* 0x000cbc00010b7983 */ /* 0x000ea20000300800 */
[----:B------:R-:W-:-:S03]  /*19360*/  IMAD.MOV.U32 R53, RZ, RZ, R10 ;  /* 0x000000ffff357224 */ /* 0x000fc600078e000a */
        /* <DEDUP_REMOVED lines=12> */
[----:B------:R-:W4:Y:S01]  /*19430*/  LDL.LU R14, [R1+0x438] ;  /* 0x00043800010e7983 */ /* 0x000f220000300800 */
[----:B------:R-:W-:-:S02]  /*19440*/  IMAD.MOV.U32 R43, RZ, RZ, R12 ;  /* 0x000000ffff2b7224 */ /* 0x000fc400078e000c */
[----:B---3--:R-:W-:Y:S02]  /*19450*/  IMAD.MOV.U32 R42, RZ, RZ, R9 ;  /* 0x000000ffff2a7224 */ /* 0x008fe400078e0009 */
[----:B------:R-:W3:Y:S01]  /*19460*/  LDL.LU R9, [R1+0xcc4] ;  /* 0x000cc40001097983 */ /* 0x000ee20000300800 */
[----:B------:R-:W-:Y:S02]  /*19470*/  IMAD.MOV.U32 R45, RZ, RZ, R8 ;  /* 0x000000ffff2d7224 */ /* 0x000fe400078e0008 */
[----:B------:R-:W-:Y:S02]  /*19480*/  IMAD.MOV.U32 R44, RZ, RZ, R7 ;  /* 0x000000ffff2c7224 */ /* 0x000fe400078e0007 */
        /* <DEDUP_REMOVED lines=17> */
[----:B------:R-:W-:Y:S04]  /*195a0*/  STL.64 [R1+0x1618], R58 ;  /* 0x0016183a01007387 */ /* 0x000fe80000100a00 */
[----:B-1----:R-:W2:Y:S04]  /*195b0*/  LDL.LU R23, [R1+0x458] ;  /* 0x0004580001177983 */ /* 0x002ea80000300800 */
[----:B------:R-:W2:Y:S01]  /*195c0*/  LDL.LU R22, [R1+0xcd4] ;  /* 0x000cd40001167983 */ /* 0x000ea20000300800 */
[----:B------:R-:W-:-:S03]  /*195d0*/  IMAD.MOV.U32 R21, RZ, RZ, R17 ;  /* 0x000000ffff157224 */ /* 0x000fc600078e0011 */
[----:B------:R-:W2:Y:S01]  /*195e0*/  LDL.LU R17, [R1+0x460] ;  /* 0x0004600001117983 */ /* 0x000ea20000300800 */
[----:B------:R-:W-:-:S03]  /*195f0*/  IMAD.MOV.U32 R20, RZ, RZ, R16 ;  /* 0x000000ffff147224 */ /* 0x000fc600078e0010 */
[----:B------:R-:W2:Y:S04]  /*19600*/  LDL.LU R16, [R1+0xcd8] ;  /* 0x000cd80001107983 */ /* 0x000ea80000300800 */
[----:B0-----:R-:W2:Y:S01]  /*19610*/  LDL.LU R12, [R1+0x468] ;  /* 0x00046800010c7983 */ /* 0x001ea20000300800 */
[----:B------:R-:W-:Y:S02]  /*19620*/  IMAD.MOV.U32 R25, RZ, RZ, R15 ;  /* 0x000000ffff197224 */ /* 0x000fe400078e000f */
[----:B------:R-:W-:Y:S02]  /*19630*/  IMAD.MOV.U32 R24, RZ, RZ, R11 ;  /* 0x000000ffff187224 */ /* 0x000fe400078e000b */
[----:B------:R-:W2:Y:S01]  /*19640*/  LDL.LU R11, [R1+0xcdc] ;  /* 0x000cdc00010b7983 */ /* 0x000ea20000300800 */
[----:B------:R-:W-:-:S03]  /*19650*/  IMAD.MOV.U32 R65, RZ, RZ, R10 ;  /* 0x000000ffff417224 */ /* 0x000fc600078e000a */
[----:B------:R-:W2:Y:S01]  /*19660*/  LDL.LU R10, [R1+0x470] ;  /* 0x00047000010a7983 */ /* 0x000ea20000300800 */
[----:B----4-:R-:W-:-:S03]  /*19670*/  IMAD.MOV.U32 R64, RZ, RZ, R0 ;  /* 0x000000ffff407224 */ /* 0x010fc600078e0000 */
[----:B------:R-:W4:Y:S04]  /*19680*/  LDL.LU R0, [R1+0xce0] ;  /* 0x000ce00001007983 */ /* 0x000f280000300800 */
[----:B------:R-:W-:Y:S04]  /*19690*/  STL.64 [R1+0x418], R18 ;  /* 0x0004181201007387 */ /* 0x000fe80000100a00 */
[----:B------:R0:W-:Y:S04]  /*196a0*/  STL.64 [R1+0x1620], R18 ;  /* 0x0016201201007387 */ /* 0x0001e80000100a00 */
[----:B------:R-:W-:Y:S04]  /*196b0*/  STL.64 [R1+0x420], R20 ;  /* 0x0004201401007387 */ /* 0x000fe80000100a00 */
[----:B------:R-:W-:Y:S04]  /*196c0*/  STL.64 [R1+0x1630], R20 ;  /* 0x0016301401007387 */ /* 0x000fe80000100a00 */
[----:B------:R-:W-:Y:S04]  /*196d0*/  STL.64 [R1+0x428], R24 ;  /* 0x0004281801007387 */ /* 0x000fe80000100a00 */
[----:B------:R-:W-:Y:S04]  /*196e0*/  STL.64 [R1+0x1640], R24 ;  /* 0x0016401801007387 */ /* 0x000fe80000100a00 */
[----:B------:R-:W-:Y:S04]  /*196f0*/  STL.64 [R1+0x430], R64 ;  /* 0x0004304001007387 */ /* 0x000fe80000100a00 */
[----:B------:R-:W-:Y:S01]  /*19700*/  STL [R1+0x1668], R64 ;  /* 0x0016684001007387 */ /* 0x000fe20000100800 */
[----:B------:R-:W-:-:S03]  /*19710*/  IMAD.MOV.U32 R29, RZ, RZ, R14 ;  /* 0x000000ffff1d7224 */ /* 0x000fc600078e000e */
[----:B------:R-:W-:Y:S04]  /*19720*/  STL [R1+0x1648], R65 ;  /* 0x0016484101007387 */ /* 0x000fe80000100800 */
[----:B------:R-:W4:Y:S04]  /*19730*/  LDL.LU R15, [R1+0x478] ;  /* 0x00047800010f7983 */ /* 0x000f280000300800 */
[----:B------:R-:W4:Y:S04]  /*19740*/  LDL.LU R14, [R1+0xce4] ;  /* 0x000ce400010e7983 */ /* 0x000f280000300800 */
[----:B0-----:R-:W4:Y:S04]  /*19750*/  LDL.LU R19, [R1+0x480] ;  /* 0x0004800001137983 */ /* 0x001f280000300800 */
[----:B------:R-:W4:Y:S04]  /*19760*/  LDL.LU R18, [R1+0xce8] ;  /* 0x000ce80001127983 */ /* 0x000f280000300800 */
[----:B------:R-:W4:Y:S01]  /*19770*/  LDL.LU R13, [R1+0x488] ;  /* 0x00048800010d7983 */ /* 0x000f220000300800 */
[----:B---3--:R-:W-:-:S02]  /*19780*/  IMAD.MOV.U32 R28, RZ, RZ, R9 ;  /* 0x000000ffff1c7224 */ /* 0x008fc400078e0009 */
[----:B------:R-:W-:Y:S02]  /*19790*/  IMAD.MOV.U32 R9, RZ, RZ, R8 ;  /* 0x000000ffff097224 */ /* 0x000fe400078e0008 */
[----:B------:R-:W-:Y:S02]  /*197a0*/  IMAD.MOV.U32 R8, RZ, RZ, R5 ;  /* 0x000000ffff087224 */ /* 0x000fe400078e0005 */
        /* <DEDUP_REMOVED lines=12> */
[----:B------:R-:W-:Y:S01]  /*19870*/  STL.64 [R1+0x1670], R34 ;  /* 0x0016702201007387 */ /* 0x000fe20000100a00 */
[----:B------:R-:W-:-:S02]  /*19880*/  IMAD.MOV.U32 R37, RZ, RZ, R23 ;  /* 0x000000ffff257224 */ /* 0x000fc400078e0017 */
[----:B------:R-:W-:Y:S02]  /*19890*/  IMAD.MOV.U32 R36, RZ, RZ, R22 ;  /* 0x000000ffff247224 */ /* 0x000fe400078e0016 */
[----:B------:R-:W-:Y:S02]  /*198a0*/  IMAD.MOV.U32 R47, RZ, RZ, R17 ;  /* 0x000000ffff2f7224 */ /* 0x000fe400078e0011 */
[----:B------:R-:W-:Y:S02]  /*198b0*/  IMAD.MOV.U32 R46, RZ, RZ, R16 ;  /* 0x000000ffff2e7224 */ /* 0x000fe400078e0010 */
[----:B------:R-:W-:Y:S02]  /*198c0*/  IMAD.MOV.U32 R17, RZ, RZ, R12 ;  /* 0x000000ffff117224 */ /* 0x000fe400078e000c */
[----:B------:R-:W2:Y:S01]  /*198d0*/  LDL.LU R12, [R1+0x498] ;  /* 0x00049800010c7983 */ /* 0x000ea20000300800 */
[----:B------:R-:W-:-:S03]  /*198e0*/  IMAD.MOV.U32 R16, RZ, RZ, R11 ;  /* 0x000000ffff107224 */ /* 0x000fc600078e000b */
[----:B------:R-:W2:Y:S01]  /*198f0*/  LDL.LU R11, [R1+0xcf4] ;  /* 0x000cf400010b7983 */ /* 0x000ea20000300800 */
[----:B------:R-:W-:-:S03]  /*19900*/  IMAD.MOV.U32 R27, RZ, RZ, R10 ;  /* 0x000000ffff1b7224 */ /* 0x000fc600078e000a */
[----:B------:R-:W2:Y:S04]  /*19910*/  LDL.LU R10, [R1+0x4a0] ;  /* 0x0004a000010a7983 */ /* 0x000ea80000300800 */
[----:B0-----:R-:W2:Y:S04]  /*19920*/  LDL.LU R9, [R1+0xcf8] ;  /* 0x000cf80001097983 */ /* 0x001ea80000300800 */
[----:B------:R-:W2:Y:S01]  /*19930*/  LDL.LU R8, [R1+0x4a8] ;  /* 0x0004a80001087983 */ /* 0x000ea20000300800 */
[----:B----4-:R-:W-:-:S03]  /*19940*/  IMAD.MOV.U32 R26, RZ, RZ, R0 ;  /* 0x000000ffff1a7224 */ /* 0x010fc600078e0000 */
[----:B------:R-:W4:Y:S04]  /*19950*/  LDL.LU R7, [R1+0xcfc] ;  /* 0x000cfc0001077983 */ /* 0x000f280000300800 */
[----:B------:R-:W4:Y:S04]  /*19960*/  LDL.LU R6, [R1+0x4b0] ;  /* 0x0004b00001067983 */ /* 0x000f280000300800 */
[----:B------:R-:W4:Y:S04]  /*19970*/  LDL.LU R0, [R1+0xd00] ;  /* 0x000d000001007983 */ /* 0x000f280000300800 */
[----:B------:R-:W-:Y:S04]  /*19980*/  STL.64 [R1+0x458], R36 ;  /* 0x0004582401007387 */ /* 0x000fe80000100a00 */
[----:B------:R-:W-:Y:S04]  /*19990*/  STL [R1+0x1688], R36 ;  /* 0x0016882401007387 */ /* 0x000fe80000100800 */
[----:B------:R-:W-:Y:S04]  /*199a0*/  STL [R1+0x1678], R37 ;  /* 0x0016782501007387 */ /* 0x000fe80000100800 */
[----:B------:R-:W-:Y:S04]  /*199b0*/  STL.64 [R1+0x460], R46 ;  /* 0x0004602e01007387 */ /* 0x000fe80000100a00 */
[----:B------:R-:W-:Y:S04]  /*199c0*/  STL.64 [R1+0x1680], R46 ;  /* 0x0016802e01007387 */ /* 0x000fe80000100a00 */
[----:B------:R-:W-:Y:S04]  /*199d0*/  STL.64 [R1+0x468], R16 ;  /* 0x0004681001007387 */ /* 0x000fe80000100a00 */
[----:B------:R0:W-:Y:S04]  /*199e0*/  STL.64 [R1+0x1690], R16 ;  /* 0x0016901001007387 */ /* 0x0001e80000100a00 */
[----:B------:R-:W-:Y:S04]  /*199f0*/  STL.64 [R1+0x470], R26 ;  /* 0x0004701a01007387 */ /* 0x000fe80000100a00 */
[----:B------:R-:W-:Y:S04]  /*19a00*/  STL [R1+0x16a8], R26 ;  /* 0x0016a81a01007387 */ /* 0x000fe80000100800 */
[----:B------:R-:W-:Y:S01]  /*19a10*/  STL [R1+0x1698], R27 ;  /* 0x0016981b01007387 */ /* 0x000fe20000100800 */
[----:B------:R-:W-:-:S03]  /*19a20*/  IMAD.MOV.U32 R67, RZ, RZ, R19 ;  /* 0x000000ffff437224 */ /* 0x000fc600078e0013 */
        /* <DEDUP_REMOVED lines=11> */
[----:B------:R-:W2:Y:S01]  /*19ae0*/  LDL.LU R2, [R1+0xd10] ;  /* 0x000d100001027983 */ /* 0x000ea20000300800 */
[----:B------:R-:W-:-:S03]  /*19af0*/  IMAD.MOV.U32 R71, RZ, RZ, R13 ;  /* 0x000000ffff477224 */ /* 0x000fc600078e000d */
        /* <DEDUP_REMOVED lines=9> */
[----:B------:R-:W2:Y:S04]  /*19b90*/  LDL.LU R16, [R1+0xc8] ;  /* 0x0000c80001107983 */ /* 0x000ea80000300800 */
        /* <DEDUP_REMOVED lines=8> */
[----:B----4-:R-:W-:-:S03]  /*19c20*/  IMAD.MOV.U32 R54, RZ, RZ, R7 ;  /* 0x000000ffff367224 */ /* 0x010fc600078e0007 */
[----:B------:R-:W4:Y:S01]  /*19c30*/  LDL.LU R7, [R1+0xd1c] ;  /* 0x000d1c0001077983 */ /* 0x000f220000300800 */
[----:B------:R-:W-:-:S03]  /*19c40*/  IMAD.MOV.U32 R11, RZ, RZ, R6 ;  /* 0x000000ffff0b7224 */ /* 0x000fc600078e0006 */
[----:B------:R-:W4:Y:S01]  /*19c50*/  LDL.LU R6, [R1+0x4e0] ;  /* 0x0004e00001067983 */ /* 0x000f220000300800 */
[----:B------:R-:W-:Y:S02]  /*19c60*/  IMAD.MOV.U32 R49, RZ, RZ, R10 ;  /* 0x000000ffff317224 */ /* 0x000fe400078e000a */
[----:B------:R-:W-:Y:S02]  /*19c70*/  IMAD.MOV.U32 R10, RZ, RZ, R0 ;  /* 0x000000ffff0a7224 */ /* 0x000fe400078e0000 */
        /* <DEDUP_REMOVED lines=8> */
[----:B------:R1:W-:Y:S01]  /*19d00*/  STL.64 [R1+0x16e8], R10 ;  /* 0x0016e80a01007387 */ /* 0x0003e20000100a00 */
[----:B------:R-:W-:-:S03]  /*19d10*/  IMAD.MOV.U32 R77, RZ, RZ, R17 ;  /* 0x000000ffff4d7224 */ /* 0x000fc600078e0011 */
[----:B------:R-:W4:Y:S04]  /*19d20*/  LDL.LU R17, [R1+0x4e8] ;  /* 0x0004e80001117983 */ /* 0x000f280000300800 */
[----:B0-----:R-:W4:Y:S04]  /*19d30*/  LDL.LU R15, [R1+0xd24] ;  /* 0x000d2400010f7983 */ /* 0x001f280000300800 */
[----:B------:R-:W4:Y:S04]  /*19d40*/  LDL.LU R14, [R1+0x4f0] ;  /* 0x0004f000010e7983 */ /* 0x000f280000300800 */
[----:B-1----:R-:W4:Y:S04]  /*19d50*/  LDL.LU R11, [R1+0xd28] ;  /* 0x000d2800010b7983 */ /* 0x002f280000300800 */
[----:B------:R-:W4:Y:S01]  /*19d60*/  LDL.LU R10, [R1+0x4f8] ;  /* 0x0004f800010a7983 */ /* 0x000f220000300800 */
[----:B---3--:R-:W-:-:S03]  /*19d70*/  IMAD.MOV.U32 R76, RZ, RZ, R5 ;  /* 0x000000ffff4c7224 */ /* 0x008fc600078e0005 */
        /* <DEDUP_REMOVED lines=12> */
[----:B------:R-:W-:Y:S04]  /*19e40*/  STL.64 [R1+0x16f8], R56 ;  /* 0x0016f83801007387 */ /* 0x000fe80000100a00 */
[----:B------:R-:W-:Y:S04]  /*19e50*/  STL.64 [R1+0x4c8], R76 ;  /* 0x0004c84c01007387 */ /* 0x000fe80000100a00 */
[----:B------:R-:W-:Y:S04]  /*19e60*/  STL.64 [R1+0x1700], R76 ;  /* 0x0017004c01007387 */ /* 0x000fe80000100a00 */
[----:B------:R-:W-:Y:S04]  /*19e70*/  STL.64 [R1+0x4d0], R78 ;  /* 0x0004d04e01007387 */ /* 0x000fe80000100a00 */
[----:B------:R-:W-:Y:S01]  /*19e80*/  STL.64 [R1+0x1708], R78 ;  /* 0x0017084e01007387 */ /* 0x000fe20000100a00 */
        /* <DEDUP_REMOVED lines=10> */
[----:B----4-:R-:W-:-:S03]  /*19f30*/  IMAD.MOV.U32 R38, RZ, RZ, R7 ;  /* 0x000000ffff267224 */ /* 0x010fc600078e0007 */
[----:B------:R-:W4:Y:S01]  /*19f40*/  LDL.LU R7, [R1+0xd3c] ;  /* 0x000d3c0001077983 */ /* 0x000f220000300800 */
[----:B------:R-:W-:-:S03]  /*19f50*/  IMAD.MOV.U32 R51, RZ, RZ, R6 ;  /* 0x000000ffff337224 */ /* 0x000fc600078e0006 */
[----:B------:R-:W4:Y:S01]  /*19f60*/  LDL.LU R6, [R1+0x520] ;  /* 0x0005200001067983 */ /* 0x000f220000300800 */
[----:B------:R-:W-:-:S03]  /*19f70*/  IMAD.MOV.U32 R50, RZ, RZ, R0 ;  /* 0x000000ffff327224 */ /* 0x000fc600078e0000 */
[----:B------:R-:W4:Y:S04]  /*19f80*/  LDL.LU R0, [R1+0xd40] ;  /* 0x000d400001007983 */ /* 0x000f280000300800 */
[----:B------:R-:W-:Y:S04]  /*19f90*/  STL.64 [R1+0xc8], R60 ;  /* 0x0000c83c01007387 */ /* 0x000fe80000100a00 */
[----:B------:R-:W-:Y:S04]  /*19fa0*/  STL.64 [R1+0x1710], R60 ;  /* 0x0017103c01007387 */ /* 0x000fe80000100a00 */
[----:B------:R-:W-:Y:S04]  /*19fb0*/  STL.64 [R1+0xd0], R62 ;  /* 0x0000d03e01007387 */ /* 0x000fe80000100a00 */
[----:B------:R-:W-:Y:S04]  /*19fc0*/  STL [R1+0x1718], R63 ;  /* 0x0017183f01007387 */ /* 0x000fe80000100800 */
[----:B------:R-:W-:Y:S04]  /*19fd0*/  STL [R1+0x1738], R62 ;  /* 0x0017383e01007387 */ /* 0x000fe80000100800 */
[----:B------:R-:W-:Y:S04]  /*19fe0*/  STL.64 [R1+0x4d8], R38 ;  /* 0x0004d82601007387 */ /* 0x000fe80000100a00 */
[----:B------:R-:W-:Y:S04]  /*19ff0*/  STL.64 [R1+0x1720], R38 ;  /* 0x0017202601007387 */ /* 0x000fe80000100a00 */
[----:B------:R-:W-:Y:S04]  /*1a000*/  STL.64 [R1+0x4e0], R50 ;  /* 0x0004e03201007387 */ /* 0x000fe80000100a00 */
[----:B------:R-:W-:Y:S04]  /*1a010*/  STL.64 [R1+0x1728], R50 ;  /* 0x0017283201007387 */ /* 0x000fe80000100a00 */
[----:B------:R-:W4:Y:S01]  /*1a020*/  LDL.LU R20, [R1+0x528] ;  /* 0x0005280001147983 */ /* 0x000f220000300800 */
[----:B------:R-:W-:-:S03]  /*1a030*/  IMAD.MOV.U32 R40, RZ, RZ, R15 ;  /* 0x000000ffff287224 */ /* 0x000fc600078e000f */
        /* <DEDUP_REMOVED lines=13> */
[----:B------:R-:W-:-:S05]  /*1a110*/  IMAD.MOV.U32 R41, RZ, RZ, R17 ;  /* 0x000000ffff297224 */ /* 0x000fca00078e0011 */
        /* <DEDUP_REMOVED lines=8> */
[----:B------:R-:W-:Y:S04]  /*1a1a0*/  STL.64 [R1+0x1750], R90 ;  /* 0x0017505a01007387 */ /* 0x000fe80000100a00 */
[----:B0-----:R-:W2:Y:S01]  /*1a1b0*/  LDL.LU R22, [R1+0x548] ;  /* 0x0005480001167983 */ /* 0x001ea20000300800 */
[----:B------:R-:W-:-:S03]  /*1a1c0*/  IMAD.MOV.U32 R44, RZ, RZ, R13 ;  /* 0x000000ffff2c7224 */ /* 0x000fc600078e000d */
[----:B------:R-:W2:Y:S01]  /*1a1d0*/  LDL.LU R17, [R1+0xd54] ;  /* 0x000d540001117983 */ /* 0x000ea20000300800 */
[----:B------:R-:W-:Y:S02]  /*1a1e0*/  IMAD.MOV.U32 R45, RZ, RZ, R16 ;  /* 0x000000ffff2d7224 */ /* 0x000fe400078e0010 */
[----:B------:R-:W-:Y:S02]  /*1a1f0*/  IMAD.MOV.U32 R13, RZ, RZ, R12 ;  /* 0x000000ffff0d7224 */ /* 0x000fe400078e000c */
[----:B------:R-:W-:Y:S02]  /*1a200*/  IMAD.MOV.U32 R12, RZ, RZ, R9 ;  /* 0x000000ffff0c7224 */ /* 0x000fe400078e0009 */
[----:B------:R-:W-:Y:S02]  /*1a210*/  IMAD.MOV.U32 R59, RZ, RZ, R8 ;  /* 0x000000ffff3b7224 */ /* 0x000fe400078e0008 */
[----:B----4-:R-:W-:Y:S02]  /*1a220*/  IMAD.MOV.U32 R58, RZ, RZ, R7 ;  /* 0x000000ffff3a7224 */ /* 0x010fe400078e0007 */
[----:B------:R-:W4:Y:S01]  /*1a230*/  LDL.LU R7, [R1+0x550] ;  /* 0x0005500001077983 */ /* 0x000f220000300800 */
[----:B------:R-:W-:-:S03]  /*1a240*/  IMAD.MOV.U32 R19, RZ, RZ, R6 ;  /* 0x000000ffff137224 */ /* 0x000fc600078e0006 */
[----:B------:R-:W4:Y:S04]  /*1a250*/  LDL.LU R6, [R1+0xd58] ;  /* 0x000d580001067983 */ /* 0x000f280000300800 */
[----:B------:R-:W4:Y:S01]  /*1a260*/  LDL.LU R9, [R1+0x558] ;  /* 0x0005580001097983 */ /* 0x000f220000300800 */
[----:B------:R-:W-:-:S03]  /*1a270*/  IMAD.MOV.U32 R18, RZ, RZ, R0 ;  /* 0x000000ffff127224 */ /* 0x000fc600078e0000 */
[----:B------:R-:W4:Y:S04]  /*1a280*/  LDL.LU R8, [R1+0xd5c] ;  /* 0x000d5c0001087983 */ /* 0x000f280000300800 */
[----:B------:R-:W4:Y:S04]  /*1a290*/  LDL.LU R16, [R1+0x560] ;  /* 0x0005600001107983 */ /* 0x000f280000300800 */
[----:B------:R-:W4:Y:S04]  /*1a2a0*/  LDL.LU R0, [R1+0xd60] ;  /* 0x000d600001007983 */ /* 0x000f280000300800 */
[----:B------:R-:W-:Y:S04]  /*1a2b0*/  STL.64 [R1+0x508], R44 ;  /* 0x0005082c01007387 */ /* 0x000fe80000100a00 */
[----:B------:R-:W-:Y:S04]  /*1a2c0*/  STL.64 [R1+0x1760], R44 ;  /* 0x0017602c01007387 */ /* 0x000fe80000100a00 */
[----:B------:R-:W-:Y:S04]  /*1a2d0*/  STL.64 [R1+0x510], R12 ;  /* 0x0005100c01007387 */ /* 0x000fe80000100a00 */
[----:B------:R0:W-:Y:S04]  /*1a2e0*/  STL [R1+0x1778], R12 ;  /* 0x0017780c01007387 */ /* 0x0001e80000100800 */
[----:B------:R-:W-:Y:S04]  /*1a2f0*/  STL [R1+0x1768], R13 ;  /* 0x0017680d01007387 */ /* 0x000fe80000100800 */
[----:B------:R-:W-:Y:S01]  /*1a300*/  STL.64 [R1+0x518], R58 ;  /* 0x0005183a01007387 */ /* 0x000fe20000100a00 */
[----:B------:R-:W-:-:S03]  /*1a310*/  IMAD.MOV.U32 R21, RZ, RZ, R20 ;  /* 0x000000ffff157224 */ /* 0x000fc600078e0014 */
        /* <DEDUP_REMOVED lines=8> */
[----:B0-----:R-:W4:Y:S01]  /*1a3a0*/  LDL.LU R12, [R1+0x570] ;  /* 0x00057000010c7983 */ /* 0x001f220000300800 */
[----:B------:R-:W-:-:S03]  /*1a3b0*/  IMAD.MOV.U32 R29, RZ, RZ, R10 ;  /* 0x000000ffff1d7224 */ /* 0x000fc600078e000a */
[----:B------:R-:W4:Y:S04]  /*1a3c0*/  LDL.LU R11, [R1+0xd68] ;  /* 0x000d6800010b7983 */ /* 0x000f280000300800 */
[----:B------:R-:W4:Y:S01]  /*1a3d0*/  LDL.LU R10, [R1+0x578] ;  /* 0x00057800010a7983 */ /* 0x000f220000300800 */
[----:B---3--:R-:W-:-:S03]  /*1a3e0*/  IMAD.MOV.U32 R28, RZ, RZ, R5 ;  /* 0x000000ffff1c7224 */ /* 0x008fc600078e0005 */
[----:B------:R-:W3:Y:S01]  /*1a3f0*/  LDL.LU R5, [R1+0xd6c] ;  /* 0x000d6c0001057983 */ /* 0x000ee20000300800 */
[----:B--2---:R-:W-:-:S03]  /*1a400*/  IMAD.MOV.U32 R75, RZ, RZ, R3 ;  /* 0x000000ffff4b7224 */ /* 0x004fc600078e0003 */
[----:B------:R-:W2:Y:S01]  /*1a410*/  LDL.LU R3, [R1+0x580] ;  /* 0x0005800001037983 */ /* 0x000ea20000300800 */
[----:B------:R-:W-:-:S03]  /*1a420*/  IMAD.MOV.U32 R74, RZ, RZ, R2 ;  /* 0x000000ffff4a7224 */ /* 0x000fc600078e0002 */
[----:B------:R-:W2:Y:S04]  /*1a430*/  LDL.LU R2, [R1+0xd70] ;  /* 0x000d700001027983 */ /* 0x000ea80000300800 */
[----:B------:R-:W-:Y:S04]  /*1a440*/  STL.64 [R1+0x528], R20 ;  /* 0x0005281401007387 */ /* 0x000fe80000100a00 */
[----:B------:R-:W-:Y:S04]  /*1a450*/  STL [R1+0x1798], R20 ;  /* 0x0017981401007387 */ /* 0x000fe80000100800 */
[----:B------:R0:W-:Y:S04]  /*1a460*/  STL [R1+0x1788], R21 ;  /* 0x0017881501007387 */ /* 0x0001e80000100800 */
        /* <DEDUP_REMOVED lines=8> */
[----:B------:R-:W2:Y:S04]  /*1a4f0*/  LDL.LU R23, [R1+0x588] ;  /* 0x0005880001177983 */ /* 0x000ea80000300800 */
[----:B------:R-:W2:Y:S04]  /*1a500*/  LDL.LU R22, [R1+0xd74] ;  /* 0x000d740001167983 */ /* 0x000ea80000300800 */
[----:B0-----:R-:W2:Y:S04]  /*1a510*/  LDL.LU R21, [R1+0x590] ;  /* 0x0005900001157983 */ /* 0x001ea80000300800 */
[----:B------:R-:W2:Y:S04]  /*1a520*/  LDL.LU R20, [R1+0xd78] ;  /* 0x000d780001147983 */ /* 0x000ea80000300800 */
[----:B------:R-:W2:Y:S04]  /*1a530*/  LDL.LU R19, [R1+0x598] ;  /* 0x0005980001137983 */ /* 0x000ea80000300800 */
[----:B------:R-:W2:Y:S01]  /*1a540*/  LDL.LU R18, [R1+0xd7c] ;  /* 0x000d7c0001127983 */ /* 0x000ea20000300800 */
[----:B------:R-:W-:-:S03]  /*1a550*/  IMAD.MOV.U32 R80, RZ, RZ, R17 ;  /* 0x000000ffff507224 */ /* 0x000fc600078e0011 */
[----:B------:R-:W2:Y:S01]  /*1a560*/  LDL.LU R13, [R1+0x5a0] ;  /* 0x0005a000010d7983 */ /* 0x000ea20000300800 */
[----:B----4-:R-:W-:-:S03]  /*1a570*/  IMAD.MOV.U32 R34, RZ, RZ, R0 ;  /* 0x000000ffff227224 */ /* 0x010fc600078e0000 */
[----:B------:R-:W4:Y:S01]  /*1a580*/  LDL.LU R0, [R1+0xd80] ;  /* 0x000d800001007983 */ /* 0x000f220000300800 */
[----:B------:R-:W-:-:S03]  /*1a590*/  IMAD.MOV.U32 R35, RZ, RZ, R16 ;  /* 0x000000ffff237224 */ /* 0x000fc600078e0010 */
[----:B------:R-:W-:Y:S04]  /*1a5a0*/  STL.64 [R1+0x548], R80 ;  /* 0x0005485001007387 */ /* 0x000fe80000100a00 */
[----:B------:R-:W-:Y:S04]  /*1a5b0*/  STL.64 [R1+0x17b0], R80 ;  /* 0x0017b05001007387 */ /* 0x000fe80000100a00 */
[----:B------:R-:W-:Y:S04]  /*1a5c0*/  STL.64 [R1+0x550], R6 ;  /* 0x0005500601007387 */ /* 0x000fe80000100a00 */
[----:B------:R-:W-:Y:S04]  /*1a5d0*/  STL.64 [R1+0x17c0], R6 ;  /* 0x0017c00601007387 */ /* 0x000fe80000100a00 */
[----:B------:R-:W-:Y:S04]  /*1a5e0*/  STL.64 [R1+0x558], R8 ;  /* 0x0005580801007387 */ /* 0x000fe80000100a00 */
[----:B------:R-:W-:Y:S04]  /*1a5f0*/  STL [R1+0x17d8], R8 ;  /* 0x0017d80801007387 */ /* 0x000fe80000100800 */
[----:B------:R0:W-:Y:S04]  /*1a600*/  STL [R1+0x17c8], R9 ;  /* 0x0017c80901007387 */ /* 0x0001e80000100800 */
[----:B------:R-:W-:Y:S04]  /*1a610*/  STL.64 [R1+0x560], R34 ;  /* 0x0005602201007387 */ /* 0x000fe80000100a00 */
[----:B------:R-:W-:Y:S01]  /*1a620*/  STL.64 [R1+0x17d0], R34 ;  /* 0x0017d02201007387 */ /* 0x000fe20000100a00 */
[----:B------:R-:W-:-:S02]  /*1a630*/  IMAD.MOV.U32 R47, RZ, RZ, R15 ;  /* 0x000000ffff2f7224 */ /* 0x000fc400078e000f */
[----:B------:R-:W-:Y:S02]  /*1a640*/  IMAD.MOV.U32 R46, RZ, RZ, R14 ;  /* 0x000000ffff2e7224 */ /* 0x000fe400078e000e */
[----:B------:R-:W-:Y:S02]  /*1a650*/  IMAD.MOV.U32 R17, RZ, RZ, R12 ;  /* 0x000000ffff117224 */ /* 0x000fe400078e000c */
[----:B------:R-:W-:Y:S02]  /*1a660*/  IMAD.MOV.U32 R16, RZ, RZ, R11 ;  /* 0x000000ffff107224 */ /* 0x000fe400078e000b */
[----:B------:R-:W4:Y:S01]  /*1a670*/  LDL.LU R11, [R1+0x5a8] ;  /* 0x0005a800010b7983 */ /* 0x000f220000300800 */
[----:B------:R-:W-:-:S03]  /*1a680*/  IMAD.MOV.U32 R15, RZ, RZ, R10 ;  /* 0x000000ffff0f7224 */ /* 0x000fc600078e000a */
[----:B------:R-:W4:Y:S04]  /*1a690*/  LDL.LU R10, [R1+0xd84] ;  /* 0x000d8400010a7983 */ /* 0x000f280000300800 */
[----:B------:R-:W4:Y:S04]  /*1a6a0*/  LDL.LU R12, [R1+0x5b0] ;  /* 0x0005b000010c7983 */ /* 0x000f280000300800 */
[----:B0-----:R-:W4:Y:S01]  /*1a6b0*/  LDL.LU R9, [R1+0xd88] ;  /* 0x000d880001097983 */ /* 0x001f220000300800 */
[----:B---3--:R-:W-:-:S03]  /*1a6c0*/  IMAD.MOV.U32 R14, RZ, RZ, R5 ;  /* 0x000000ffff0e7224 */ /* 0x008fc600078e0005 */
        /* <DEDUP_REMOVED lines=22> */
[----:B0-----:R-:W2:Y:S04]  /*1a830*/  LDL.LU R17, [R1+0xd94] ;  /* 0x000d940001117983 */ /* 0x001ea80000300800 */
[----:B------:R-:W2:Y:S04]  /*1a840*/  LDL.LU R16, [R1+0x5d0] ;  /* 0x0005d00001107983 */ /* 0x000ea80000300800 */
[----:B-1----:R-:W2:Y:S04]  /*1a850*/  LDL.LU R15, [R1+0xd98] ;  /* 0x000d9800010f7983 */ /* 0x002ea80000300800 */
[----:B------:R-:W2:Y:S01]  /*1a860*/  LDL.LU R13, [R1+0x5d8] ;  /* 0x0005d800010d7983 */ /* 0x000ea20000300800 */
[----:B------:R-:W-:-:S03]  /*1a870*/  IMAD.MOV.U32 R49, RZ, RZ, R19 ;  /* 0x000000ffff317224 */ /* 0x000fc600078e0013 */
[----:B------:R-:W2:Y:S04]  /*1a880*/  LDL.LU R7, [R1+0xd9c] ;  /* 0x000d9c0001077983 */ /* 0x000ea80000300800 */
[----:B------:R-:W2:Y:S01]  /*1a890*/  LDL.LU R6, [R1+0x5e0] ;  /* 0x0005e00001067983 */ /* 0x000ea20000300800 */
[----:B----4-:R-:W-:-:S03]  /*1a8a0*/  IMAD.MOV.U32 R54, RZ, RZ, R0 ;  /* 0x000000ffff367224 */ /* 0x010fc600078e0000 */
[----:B------:R-:W4:Y:S04]  /*1a8b0*/  LDL.LU R0, [R1+0xda0] ;  /* 0x000da00001007983 */ /* 0x000f280000300800 */
[----:B------:R-:W-:Y:S04]  /*1a8c0*/  STL.64 [R1+0x588], R32 ;  /* 0x0005882001007387 */ /* 0x000fe80000100a00 */
[----:B------:R-:W-:Y:S04]  /*1a8d0*/  STL [R1+0x1818], R32 ;  /* 0x0018182001007387 */ /* 0x000fe80000100800 */
[----:B------:R-:W-:Y:S04]  /*1a8e0*/  STL [R1+0x1808], R33 ;  /* 0x0018082101007387 */ /* 0x000fe80000100800 */
[----:B------:R-:W-:Y:S04]  /*1a8f0*/  STL.64 [R1+0x590], R72 ;  /* 0x0005904801007387 */ /* 0x000fe80000100a00 */
[----:B------:R-:W-:Y:S04]  /*1a900*/  STL.64 [R1+0x1810], R72 ;  /* 0x0018104801007387 */ /* 0x000fe80000100a00 */
[----:B------:R-:W-:Y:S04]  /*1a910*/  STL.64 [R1+0x598], R48 ;  /* 0x0005983001007387 */ /* 0x000fe80000100a00 */
[----:B------:R-:W-:Y:S04]  /*1a920*/  STL.64 [R1+0x1820], R48 ;  /* 0x0018203001007387 */ /* 0x000fe80000100a00 */
[----:B------:R-:W-:Y:S04]  /*1a930*/  STL.64 [R1+0x5a0], R54 ;  /* 0x0005a03601007387 */ /* 0x000fe80000100a00 */
[----:B------:R-:W-:Y:S04]  /*1a940*/  STL [R1+0x1828], R55 ;  /* 0x0018283701007387 */ /* 0x000fe80000100800 */
[----:B------:R-:W4:Y:S04]  /*1a950*/  LDL.LU R24, [R1+0x5e8] ;  /* 0x0005e80001187983 */ /* 0x000f280000300800 */
[----:B------:R-:W4:Y:S01]  /*1a960*/  LDL.LU R14, [R1+0xda4] ;  /* 0x000da400010e7983 */ /* 0x000f220000300800 */
[----:B------:R-:W-:-:S03]  /*1a970*/  IMAD.MOV.U32 R23, RZ, RZ, R12 ;  /* 0x000000ffff177224 */ /* 0x000fc600078e000c */
[----:B------:R-:W4:Y:S01]  /*1a980*/  LDL.LU R12, [R1+0x5f0] ;  /* 0x0005f000010c7983 */ /* 0x000f220000300800 */
[----:B------:R-:W-:-:S03]  /*1a990*/  IMAD.MOV.U32 R22, RZ, RZ, R9 ;  /* 0x000000ffff167224 */ /* 0x000fc600078e0009 */
[----:B------:R-:W4:Y:S01]  /*1a9a0*/  LDL.LU R9, [R1+0xda8] ;  /* 0x000da80001097983 */ /* 0x000f220000300800 */
[----:B---3--:R-:W-:Y:S02]  /*1a9b0*/  IMAD.MOV.U32 R57, RZ, RZ, R8 ;  /* 0x000000ffff397224 */ /* 0x008fe400078e0008 */
[----:B--2---:R-:W-:Y:S02]  /*1a9c0*/  IMAD.MOV.U32 R77, RZ, RZ, R3 ;  /* 0x000000ffff4d7224 */ /* 0x004fe400078e0003 */
[----:B------:R-:W2:Y:S01]  /*1a9d0*/  LDL.LU R3, [R1+0x5f8] ;  /* 0x0005f80001037983 */ /* 0x000ea20000300800 */
[----:B------:R-:W-:-:S03]  /*1a9e0*/  IMAD.MOV.U32 R76, RZ, RZ, R2 ;  /* 0x000000ffff4c7224 */ /* 0x000fc600078e0002 */
[----:B------:R-:W2:Y:S04]  /*1a9f0*/  LDL.LU R2, [R1+0xdac] ;  /* 0x000dac0001027983 */ /* 0x000ea80000300800 */
[----:B------:R-:W3:Y:S01]  /*1aa00*/  LDL.LU R8, [R1+0x600] ;  /* 0x0006000001087983 */ /* 0x000ee20000300800 */
[----:B------:R-:W-:-:S03]  /*1aa10*/  IMAD.MOV.U32 R56, RZ, RZ, R5 ;  /* 0x000000ffff387224 */ /* 0x000fc600078e0005 */
[----:B------:R-:W2:Y:S04]  /*1aa20*/  LDL.LU R5, [R1+0xdb0] ;  /* 0x000db00001057983 */ /* 0x000ea80000300800 */
[----:B------:R-:W-:Y:S04]  /*1aa30*/  STL.64 [R1+0x5a8], R10 ;  /* 0x0005a80a01007387 */ /* 0x000fe80000100a00 */
[----:B------:R0:W-:Y:S04]  /*1aa40*/  STL.64 [R1+0x1830], R10 ;  /* 0x0018300a01007387 */ /* 0x0001e80000100a00 */
        /* <DEDUP_REMOVED lines=8> */
[----:B------:R-:W2:Y:S04]  /*1aad0*/  LDL.LU R15, [R1+0x610] ;  /* 0x00061000010f7983 */ /* 0x000ea80000300800 */
[----:B0-----:R-:W2:Y:S01]  /*1aae0*/  LDL.LU R11, [R1+0xdb8] ;  /* 0x000db800010b7983 */ /* 0x001ea20000300800 */
        /* <DEDUP_REMOVED lines=9> */
[----:B----4-:R-:W-:-:S03]  /*1ab80*/  IMAD.MOV.U32 R50, RZ, RZ, R0 ;  /* 0x000000ffff327224 */ /* 0x010fc600078e0000 */
[----:B------:R-:W4:Y:S04]  /*1ab90*/  LDL.LU R0, [R1+0xdc4] ;  /* 0x000dc40001007983 */ /* 0x000f280000300800 */
[----:B------:R-:W4:Y:S04]  /*1aba0*/  LDL.LU R19, [R1+0x630] ;  /* 0x0006300001137983 */ /* 0x000f280000300800 */
[----:B------:R-:W4:Y:S04]  /*1abb0*/  LDL.LU R18, [R1+0xdc8] ;  /* 0x000dc80001127983 */ /* 0x000f280000300800 */
[----:B------:R-:W4:Y:S04]  /*1abc0*/  LDL.LU R13, [R1+0xdcc] ;  /* 0x000dcc00010d7983 */ /* 0x000f280000300800 */
        /* <DEDUP_REMOVED lines=12> */
[----:B------:R-:W-:Y:S02]  /*1ac90*/  IMAD.MOV.U32 R27, RZ, RZ, R24 ;  /* 0x000000ffff1b7224 */ /* 0x000fe400078e0018 */
[----:B--2---:R-:W-:Y:S02]  /*1aca0*/  IMAD.MOV.U32 R70, RZ, RZ, R5 ;  /* 0x000000ffff467224 */ /* 0x004fe400078e0005 */
[----:B------:R-:W2:Y:S04]  /*1acb0*/  LDL.LU R5, [R1+0xdd4] ;  /* 0x000dd40001057983 */ /* 0x000ea80000300800 */
        /* <DEDUP_REMOVED lines=17> */
[----:B------:R-:W-:Y:S01]  /*1add0*/  STL.64 [R1+0x608], R40 ;  /* 0x0006082801007387 */ /* 0x000fe20000100a00 */
[----:B------:R-:W-:-:S03]  /*1ade0*/  IMAD.MOV.U32 R62, RZ, RZ, R20 ;  /* 0x000000ffff3e7224 */ /* 0x000fc600078e0014 */
[----:B------:R-:W-:Y:S01]  /*1adf0*/  STL.64 [R1+0x610], R30 ;  /* 0x0006101e01007387 */ /* 0x000fe20000100a00 */
[----:B------:R-:W-:-:S03]  /*1ae00*/  IMAD.MOV.U32 R53, RZ, RZ, R6 ;  /* 0x000000ffff357224 */ /* 0x000fc600078e0006 */
[----:B------:R-:W-:Y:S04]  /*1ae10*/  STL.64 [R1+0x618], R64 ;  /* 0x0006184001007387 */ /* 0x000fe80000100a00 */
[----:B------:R-:W-:Y:S04]  /*1ae20*/  STL.64 [R1+0x620], R62 ;  /* 0x0006203e01007387 */ /* 0x000fe80000100a00 */
[----:B------:R-:W2:Y:S01]  /*1ae30*/  LDL.LU R6, [R1+0x668] ;  /* 0x0006680001067983 */ /* 0x000ea20000300800 */
[----:B----4-:R-:W-:-:S03]  /*1ae40*/  IMAD.MOV.U32 R52, RZ, RZ, R0 ;  /* 0x000000ffff347224 */ /* 0x010fc600078e0000 */
[----:B------:R-:W4:Y:S01]  /*1ae50*/  LDL.LU R0, [R1+0xde4] ;  /* 0x000de40001007983 */ /* 0x000f220000300800 */
[----:B------:R-:W-:Y:S02]  /*1ae60*/  IMAD.MOV.U32 R91, RZ, RZ, R19 ;  /* 0x000000ffff5b7224 */ /* 0x000fe400078e0013 */
[----:B------:R-:W-:Y:S02]  /*1ae70*/  IMAD.MOV.U32 R90, RZ, RZ, R18 ;  /* 0x000000ffff5a7224 */ /* 0x000fe400078e0012 */
[----:B------:R-:W-:Y:S02]  /*1ae80*/  IMAD.MOV.U32 R44, RZ, RZ, R13 ;  /* 0x000000ffff2c7224 */ /* 0x000fe400078e000d */
[----:B------:R-:W-:Y:S02]  /*1ae90*/  IMAD.MOV.U32 R45, RZ, RZ, R14 ;  /* 0x000000ffff2d7224 */ /* 0x000fe400078e000e */
[----:B------:R-:W4:Y:S04]  /*1aea0*/  LDL.LU R14, [R1+0x670] ;  /* 0x00067000010e7983 */ /* 0x000f280000300800 */
        /* <DEDUP_REMOVED lines=8> */
[----:B------:R-:W-:Y:S01]  /*1af30*/  STL.64 [R1+0x640], R58 ;  /* 0x0006403a01007387 */ /* 0x000fe20000100a00 */
[----:B---3--:R-:W-:-:S03]  /*1af40*/  IMAD.MOV.U32 R19, RZ, RZ, R8 ;  /* 0x000000ffff137224 */ /* 0x008fc600078e0008 */
[----:B------:R-:W3:Y:S01]  /*1af50*/  LDL.LU R8, [R1+0x680] ;  /* 0x0006800001087983 */ /* 0x000ee20000300800 */
[----:B--2---:R-:W-:-:S03]  /*1af60*/  IMAD.MOV.U32 R18, RZ, RZ, R5 ;  /* 0x000000ffff127224 */ /* 0x004fc600078e0005 */
[----:B------:R-:W2:Y:S04]  /*1af70*/  LDL.LU R5, [R1+0xdf0] ;  /* 0x000df00001057983 */ /* 0x000ea80000300800 */
[----:B------:R-:W2:Y:S04]  /*1af80*/  LDL.LU R21, [R1+0xdf4] ;  /* 0x000df40001157983 */ /* 0x000ea80000300800 */
[----:B------:R-:W2:Y:S01]  /*1af90*/  LDL.LU R32, [R1+0x688] ;  /* 0x0006880001207983 */ /* 0x000ea20000300800 */
[----:B------:R-:W-:-:S03]  /*1afa0*/  IMAD.MOV.U32 R25, RZ, RZ, R17 ;  /* 0x000000ffff197224 */ /* 0x000fc600078e0011 */
[----:B------:R-:W2:Y:S01]  /*1afb0*/  LDL.LU R17, [R1+0xdf8] ;  /* 0x000df80001117983 */ /* 0x000ea20000300800 */
[----:B------:R-:W-:-:S03]  /*1afc0*/  IMAD.MOV.U32 R24, RZ, RZ, R16 ;  /* 0x000000ffff187224 */ /* 0x000fc600078e0010 */
[----:B------:R-:W2:Y:S01]  /*1afd0*/  LDL R92, [R1+0x9c0] ;  /* 0x0009c000015c7983 */ /* 0x000ea20000100800 */
[----:B------:R-:W-:Y:S02]  /*1afe0*/  IMAD.MOV.U32 R29, RZ, RZ, R15 ;  /* 0x000000ffff1d7224 */ /* 0x000fe400078e000f */
[----:B------:R-:W-:Y:S01]  /*1aff0*/  IMAD.MOV.U32 R28, RZ, RZ, R11 ;  /* 0x000000ffff1c7224 */ /* 0x000fe200078e000b */
[----:B------:R-:W-:Y:S01]  /*1b000*/  STL.64 [R1+0x648], R18 ;  /* 0x0006481201007387 */ /* 0x000fe20000100a00 */
[----:B------:R-:W-:-:S03]  /*1b010*/  IMAD.MOV.U32 R81, RZ, RZ, R10 ;  /* 0x000000ffff517224 */ /* 0x000fc600078e000a */
[----:B------:R-:W-:Y:S01]  /*1b020*/  STL.64 [R1+0x650], R24 ;  /* 0x0006501801007387 */ /* 0x000fe20000100a00 */
[----:B------:R-:W-:-:S03]  /*1b030*/  IMAD.MOV.U32 R80, RZ, RZ, R7 ;  /* 0x000000ffff507224 */ /* 0x000fc600078e0007 */
[----:B------:R-:W-:Y:S04]  /*1b040*/  STL.64 [R1+0x658], R28 ;  /* 0x0006581c01007387 */ /* 0x000fe80000100a00 */
[----:B------:R-:W-:Y:S04]  /*1b050*/  STL.64 [R1+0x660], R80 ;  /* 0x0006605001007387 */ /* 0x000fe80000100a00 */
        /* <DEDUP_REMOVED lines=15> */
[----:B------:R-:W-:Y:S01]  /*1b150*/  ISETP.GT.AND P3, PT, R4, RZ, PT ;  /* 0x000000ff0400720c */ /* 0x000fe20003f64270 */
[----:B------:R-:W-:Y:S02]  /*1b160*/  IMAD.MOV.U32 R87, RZ, RZ, R86 ;  /* 0x000000ffff577224 */ /* 0x000fe400078e0056 */
[----:B------:R-:W-:Y:S02]  /*1b170*/  IMAD.MOV.U32 R35, RZ, RZ, R14 ;  /* 0x000000ffff237224 */ /* 0x000fe400078e000e */
[----:B--2---:R-:W-:Y:S02]  /*1b180*/  IMAD.MOV.U32 R14, RZ, RZ, R5 ;  /* 0x000000ffff0e7224 */ /* 0x004fe400078e0005 */
[----:B------:R-:W2:Y:S01]  /*1b190*/  LDL R5, [R1+0x9bc] ;  /* 0x0009bc0001057983 */ /* 0x000ea20000100800 */
[----:B---3--:R-:W-:-:S05]  /*1b1a0*/  IMAD.MOV.U32 R86, RZ, RZ, R8 ;  /* 0x000000ffff567224 */ /* 0x008fca00078e0008 */
[----:B------:R-:W3:Y:S01]  /*1b1b0*/  @P3 LDG.E.U16 R92, desc[UR16][R86.64] ;  /* 0x00000010565c3981 */ /* 0x000ee2000c1e1500 */
[----:B------:R-:W-:Y:S02]  /*1b1c0*/  IMAD.MOV.U32 R66, RZ, RZ, R21 ;  /* 0x000000ffff427224 */ /* 0x000fe400078e0015 */
[----:B------:R-:W-:Y:S01]  /*1b1d0*/  IMAD.MOV.U32 R67, RZ, RZ, R32 ;  /* 0x000000ffff437224 */ /* 0x000fe200078e0020 */
[----:B------:R-:W-:Y:S01]  /*1b1e0*/  STL.64 [R1+0x668], R6 ;  /* 0x0006680601007387 */ /* 0x000fe20000100a00 */
[----:B------:R-:W-:Y:S02]  /*1b1f0*/  IMAD.MOV.U32 R72, RZ, RZ, R17 ;  /* 0x000000ffff487224 */ /* 0x000fe400078e0011 */
[----:B------:R-:W-:Y:S01]  /*1b200*/  IMAD.MOV.U32 R73, RZ, RZ, R20 ;  /* 0x000000ffff497224 */ /* 0x000fe200078e0014 */
[----:B------:R-:W-:Y:S01]  /*1b210*/  STL.64 [R1+0x670], R34 ;  /* 0x0006702201007387 */ /* 0x000fe20000100a00 */
[----:B------:R-:W-:Y:S02]  /*1b220*/  IMAD.MOV.U32 R48, RZ, RZ, R11 ;  /* 0x000000ffff307224 */ /* 0x000fe400078e000b */
[----:B------:R-:W-:Y:S01]  /*1b230*/  IMAD.MOV.U32 R49, RZ, RZ, R16 ;  /* 0x000000ffff317224 */ /* 0x000fe200078e0010 */
[----:B------:R-:W-:Y:S01]  /*1b240*/  STL.64 [R1+0x678], R46 ;  /* 0x0006782e01007387 */ /* 0x000fe20000100a00 */
[----:B------:R-:W-:-:S02]  /*1b250*/  IMAD.MOV.U32 R11, RZ, RZ, R10 ;  /* 0x000000ffff0b7224 */ /* 0x000fc400078e000a */
[----:B----4-:R-:W-:Y:S01]  /*1b260*/  IMAD.MOV.U32 R10, RZ, RZ, R0 ;  /* 0x000000ffff0a7224 */ /* 0x010fe200078e0000 */
[----:B------:R-:W-:Y:S04]  /*1b270*/  STL.64 [R1+0x680], R14 ;  /* 0x0006800e01007387 */ /* 0x000fe80000100a00 */
[----:B------:R-:W4:Y:S04]  /*1b280*/  LDL R0, [R1+0x9b8] ;  /* 0x0009b80001007983 */ /* 0x000f280000100800 */
[----:B------:R-:W-:Y:S04]  /*1b290*/  STL.64 [R1+0x688], R66 ;  /* 0x0006884201007387 */ /* 0x000fe80000100a00 */
[----:B------:R-:W-:Y:S04]  /*1b2a0*/  STL.64 [R1+0x690], R72 ;  /* 0x0006904801007387 */ /* 0x000fe80000100a00 */
[----:B------:R-:W-:Y:S04]  /*1b2b0*/  STL.64 [R1+0x698], R48 ;  /* 0x0006983001007387 */ /* 0x000fe80000100a00 */
[----:B------:R-:W-:Y:S04]  /*1b2c0*/  STL.64 [R1+0x6a0], R10 ;  /* 0x0006a00a01007387 */ /* 0x000fe80000100a00 */
[----:B------:R-:W2:Y:S04]  /*1b2d0*/  LDL.LU R93, [R1+0x950] ;  /* 0x00095000015d7983 */ /* 0x000ea80000300800 */
[----:B---3--:R0:W-:Y:S04]  /*1b2e0*/  @P3 STL [R1+0x9c0], R92 ;  /* 0x0009c05c01003387 */ /* 0x0081e80000100800 */
[----:B0-----:R-:W3:Y:S04]  /*1b2f0*/  LDL R92, [R1+0x9b4] ;  /* 0x0009b400015c7983 */ /* 0x001ee80000100800 */
[----:B------:R-:W-:Y:S04]  /*1b300*/  STL [R1+0xf14], R86 ;  /* 0x000f145601007387 */ /* 0x000fe80000100800 */
[----:B------:R0:W-:Y:S01]  /*1b310*/  STL [R1+0x105c], R86 ;  /* 0x00105c5601007387 */ /* 0x0001e20000100800 */
[----:B------:R-:W-:-:S02]  /*1b320*/  IMAD.MOV.U32 R89, RZ, RZ, R88 ;  /* 0x000000ffff597224 */ /* 0x000fc400078e0058 */
[----:B------:R-:W-:Y:S02]  /*1b330*/  IMAD.MOV.U32 R88, RZ, RZ, R9 ;  /* 0x000000ffff587224 */ /* 0x000fe400078e0009 */
[----:B------:R-:W-:Y:S01]  /*1b340*/  IMAD.MOV.U32 R85, RZ, RZ, R84 ;  /* 0x000000ffff557224 */ /* 0x000fe200078e0054 */
[----:B0-----:R-:W3:Y:S04]  /*1b350*/  LDL.LU R86, [R1+0x954] ;  /* 0x0009540001567983 */ /* 0x001ee80000300800 */
[----:B------:R-:W-:Y:S04]  /*1b360*/  STL [R1+0xf10], R87 ;  /* 0x000f105701007387 */ /* 0x000fe80000100800 */
[----:B------:R0:W-:Y:S01]  /*1b370*/  STL [R1+0x1060], R87 ;  /* 0x0010605701007387 */ /* 0x0001e20000100800 */
[----:B------:R-:W-:-:S03]  /*1b380*/  IMAD.MOV.U32 R84, RZ, RZ, R12 ;  /* 0x000000ffff547224 */ /* 0x000fc600078e000c */
[----:B--2---:R-:W2:Y:S01]  /*1b390*/  @P3 LDG.E.U16 R5, desc[UR16][R88.64] ;  /* 0x0000001058053981 */ /* 0x004ea2000c1e1500 */
[----:B------:R-:W-:-:S03]  /*1b3a0*/  IMAD.MOV.U32 R83, RZ, RZ, R82 ;  /* 0x000000ffff537224 */ /* 0x000fc600078e0052 */
[----:B0-----:R-:W2:Y:S04]  /*1b3b0*/  LDL.LU R87, [R1+0x958] ;  /* 0x0009580001577983 */ /* 0x001ea80000300800 */
[----:B------:R-:W2:Y:S04]  /*1b3c0*/  LDL R55, [R1+0x9b0] ;  /* 0x0009b00001377983 */ /* 0x000ea80000100800 */
[----:B------:R-:W2:Y:S04]  /*1b3d0*/  LDL R32, [R1+0x9a8] ;  /* 0x0009a80001207983 */ /* 0x000ea80000100800 */
[----:B------:R-:W2:Y:S01]  /*1b3e0*/  LDL R33, [R1+0x9a4] ;  /* 0x0009a40001217983 */ /* 0x000ea20000100800 */
[----:B------:R-:W-:-:S03]  /*1b3f0*/  IMAD.MOV.U32 R82, RZ, RZ, R13 ;  /* 0x000000ffff527224 */ /* 0x000fc600078e000d */
[----:B------:R-:W2:Y:S04]  /*1b400*/  LDL R16, [R1+0x9a0] ;  /* 0x0009a00001107983 */ /* 0x000ea80000100800 */
[----:B----4-:R-:W4:Y:S04]  /*1b410*/  @P3 LDG.E.U16 R0, desc[UR16][R84.64] ;  /* 0x0000001054003981 */ /* 0x010f28000c1e1500 */
[----:B---3--:R-:W3:Y:S04]  /*1b420*/  @P3 LDG.E.U16 R92, desc[UR16][R82.64] ;  /* 0x00000010525c3981 */ /* 0x008ee8000c1e1500 */
[----:B------:R-:W-:Y:S04]  /*1b430*/  STL [R1+0xf1c], R88 ;  /* 0x000f1c5801007387 */ /* 0x000fe80000100800 */
[----:B------:R0:W-:Y:S04]  /*1b440*/  STL [R1+0x1064], R88 ;  /* 0x0010645801007387 */ /* 0x0001e80000100800 */
[----:B0-----:R-:W3:Y:S04]  /*1b450*/  LDL.LU R88, [R1+0x95c] ;  /* 0x00095c0001587983 */ /* 0x001ee80000300800 */
[----:B------:R-:W-:Y:S04]  /*1b460*/  STL [R1+0xf18], R89 ;  /* 0x000f185901007387 */ /* 0x000fe80000100800 */
[----:B------:R-:W-:Y:S04]  /*1b470*/  STL [R1+0x1068], R89 ;  /* 0x0010685901007387 */ /* 0x000fe80000100800 */
[----:B------:R-:W3:Y:S04]  /*1b480*/  LDL R17, [R1+0x99c] ;  /* 0x00099c0001117983 */ /* 0x000ee80000100800 */
[----:B------:R-:W3:Y:S04]  /*1b490*/  LDL R8, [R1+0x998] ;  /* 0x0009980001087983 */ /* 0x000ee80000100800 */
[----:B------:R-:W3:Y:S04]  /*1b4a0*/  LDL R9, [R1+0x994] ;  /* 0x0009940001097983 */ /* 0x000ee80000100800 */
[----:B------:R-:W3:Y:S04]  /*1b4b0*/  LDL R74, [R1+0x990] ;  /* 0x00099000014a7983 */ /* 0x000ee80000100800 */
[----:B------:R-:W3:Y:S04]  /*1b4c0*/  LDL R75, [R1+0x98c] ;  /* 0x00098c00014b7983 */ /* 0x000ee80000100800 */
[----:B------:R-:W3:Y:S01]  /*1b4d0*/  LDL R20, [R1+0x988] ;  /* 0x0009880001147983 */ /* 0x000ee20000100800 */
[----:B------:R-:W-:-:S03]  /*1b4e0*/  ISETP.GT.AND P2, PT, R4, 0x1, PT ;  /* 0x000000010400780c */ /* 0x000fc60003f44270 */
[----:B------:R-:W3:Y:S04]  /*1b4f0*/  LDL R21, [R1+0x984] ;  /* 0x0009840001157983 */ /* 0x000ee80000100800 */
[----:B------:R-:W3:Y:S04]  /*1b500*/  LDL R12, [R1+0x980] ;  /* 0x00098000010c7983 */ /* 0x000ee80000100800 */
[----:B------:R-:W3:Y:S04]  /*1b510*/  LDL R13, [R1+0x97c] ;  /* 0x00097c00010d7983 */ /* 0x000ee80000100800 */
[----:B------:R-:W3:Y:S04]  /*1b520*/  LDL R42, [R1+0x978] ;  /* 0x00097800012a7983 */ /* 0x000ee80000100800 */
[----:B------:R-:W3:Y:S04]  /*1b530*/  LDL R43, [R1+0x974] ;  /* 0x00097400012b7983 */ /* 0x000ee80000100800 */
[----:B------:R-:W3:Y:S04]  /*1b540*/  LDL R68, [R1+0x970] ;  /* 0x0009700001447983 */ /* 0x000ee80000100800 */
[----:B--2---:R-:W2:Y:S04]  /*1b550*/  @P2 LDG.E.U16 R55, desc[UR16][R10.64] ;  /* 0x000000100a372981 */ /* 0x004ea8000c1e1500 */
[----:B------:R-:W2:Y:S04]  /*1b560*/  @P2 LDG.E.U16 R32, desc[UR16][R48.64] ;  /* 0x0000001030202981 */ /* 0x000ea8000c1e1500 */
[----:B------:R-:W2:Y:S04]  /*1b570*/  @P2 LDG.E.U16 R33, desc[UR16][R72.64] ;  /* 0x0000001048212981 */ /* 0x000ea8000c1e1500 */
[----:B------:R-:W2:Y:S04]  /*1b580*/  LDL R69, [R1+0x96c] ;  /* 0x00096c0001457983 */ /* 0x000ea80000100800 */
[----:B------:R0:W-:Y:S04]  /*1b590*/  @P3 STL [R1+0x9bc], R5 ;  /* 0x0009bc0501003387 */ /* 0x0001e80000100800 */
[----:B------:R-:W2:Y:S04]  /*1b5a0*/  @P2 LDG.E.U16 R16, desc[UR16][R66.64] ;  /* 0x0000001042102981 */ /* 0x000ea8000c1e1500 */
[----:B0-----:R-:W2:Y:S04]  /*1b5b0*/  LDL R5, [R1+0x968] ;  /* 0x0009680001057983 */ /* 0x001ea80000100800 */
[----:B----4-:R0:W-:Y:S04]  /*1b5c0*/  @P3 STL [R1+0x9b8], R0 ;  /* 0x0009b80001003387 */ /* 0x0101e80000100800 */
[----:B0-----:R-:W4:Y:S04]  /*1b5d0*/  LDL R0, [R1+0x964] ;  /* 0x0009640001007983 */ /* 0x001f280000100800 */
[----:B------:R-:W-:Y:S04]  /*1b5e0*/  STL [R1+0xf24], R84 ;  /* 0x000f245401007387 */ /* 0x000fe80000100800 */
[----:B------:R-:W-:Y:S04]  /*1b5f0*/  STL [R1+0x106c], R84 ;  /* 0x00106c5401007387 */ /* 0x000fe80000100800 */
[----:B------:R-:W-:Y:S04]  /*1b600*/  STL [R1+0xf20], R85 ;  /* 0x000f205501007387 */ /* 0x000fe80000100800 */
[----:B------:R-:W-:Y:S04]  /*1b610*/  STL [R1+0x1070], R85 ;  /* 0x0010705501007387 */ /* 0x000fe80000100800 */
[----:B---3--:R0:W-:Y:S04]  /*1b620*/  @P3 STL [R1+0x9b4], R92 ;  /* 0x0009b45c01003387 */ /* 0x0081e80000100800 */
[----:B0-----:R-:W3:Y:S01]  /*1b630*/  LDL R92, [R1+0x960] ;  /* 0x00096000015c7983 */ /* 0x001ee20000100800 */
[----:B------:R-:W-:-:S02]  /*1b640*/  ISETP.GT.AND P6, PT, R4, 0x2, PT ;  /* 0x000000020400780c */ /* 0x000fc40003fc4270 */
[C---:B------:R-:W-:Y:S02]  /*1b650*/  ISETP.GT.AND P5, PT, R4.reuse, 0x3, PT ;  /* 0x000000030400780c */ /* 0x040fe40003fa4270 */
[----:B------:R-:W-:-:S09]  /*1b660*/  ISETP.GT.AND P4, PT, R4, 0x4, PT ;  /* 0x000000040400780c */ /* 0x000fd20003f84270 */
[----:B------:R-:W3:Y:S04]  /*1b670*/  @P6 LDG.E.U16 R17, desc[UR16][R14.64] ;  /* 0x000000100e116981 */ /* 0x000ee8000c1e1500 */
[----:B------:R-:W3:Y:S04]  /*1b680*/  @P6 LDG.E.U16 R8, desc[UR16][R46.64] ;  /* 0x000000102e086981 */ /* 0x000ee8000c1e1500 */
[----:B------:R-:W3:Y:S04]  /*1b690*/  @P6 LDG.E.U16 R9, desc[UR16][R34.64] ;  /* 0x0000001022096981 */ /* 0x000ee8000c1e1500 */
[----:B------:R-:W3:Y:S04]  /*1b6a0*/  @P6 LDG.E.U16 R74, desc[UR16][R6.64] ;  /* 0x00000010064a6981 */ /* 0x000ee8000c1e1500 */
[----:B------:R-:W3:Y:S04]  /*1b6b0*/  @P5 LDG.E.U16 R75, desc[UR16][R80.64] ;  /* 0x00000010504b5981 */ /* 0x000ee8000c1e1500 */
[----:B------:R-:W3:Y:S04]  /*1b6c0*/  @P5 LDG.E.U16 R20, desc[UR16][R28.64] ;  /* 0x000000101c145981 */ /* 0x000ee8000c1e1500 */
[----:B------:R-:W3:Y:S04]  /*1b6d0*/  @P5 LDG.E.U16 R21, desc[UR16][R24.64] ;  /* 0x0000001018155981 */ /* 0x000ee8000c1e1500 */
[----:B------:R-:W3:Y:S04]  /*1b6e0*/  @P5 LDG.E.U16 R12, desc[UR16][R18.64] ;  /* 0x00000010120c5981 */ /* 0x000ee8000c1e1500 */
[----:B------:R-:W3:Y:S01]  /*1b6f0*/  @P4 LDG.E.U16 R13, desc[UR16][R58.64] ;  /* 0x000000103a0d4981 */ /* 0x000ee2000c1e1500 */
[----:B------:R-:W-:-:S03]  /*1b700*/  ISETP.GT.AND P3, PT, R4, 0x5, PT ;  /* 0x000000050400780c */ /* 0x000fc60003f64270 */
[----:B------:R-:W3:Y:S04]  /*1b710*/  @P4 LDG.E.U16 R42, desc[UR16][R44.64] ;  /* 0x000000102c2a4981 */ /* 0x000ee8000c1e1500 */
[----:B------:R-:W-:Y:S04]  /*1b720*/  STL [R1+0xf2c], R82 ;  /* 0x000f2c5201007387 */ /* 0x000fe80000100800 */
[----:B------:R-:W-:Y:S04]  /*1b730*/  STL [R1+0x1074], R82 ;  /* 0x0010745201007387 */ /* 0x000fe80000100800 */
[----:B------:R-:W3:Y:S04]  /*1b740*/  @P4 LDG.E.U16 R43, desc[UR16][R90.64] ;  /* 0x000000105a2b4981 */ /* 0x000ee8000c1e1500 */
[----:B------:R-:W-:Y:S04]  /*1b750*/  STL [R1+0xf28], R83 ;  /* 0x000f285301007387 */ /* 0x000fe80000100800 */
[----:B------:R-:W-:Y:S04]  /*1b760*/  STL [R1+0x1078], R83 ;  /* 0x0010785301007387 */ /* 0x000fe80000100800 */
[----:B------:R-:W3:Y:S04]  /*1b770*/  LDL.LU.64 R10, [R1+0x1830] ;  /* 0x00183000010a7983 */ /* 0x000ee80000300a00 */
[----:B------:R-:W3:Y:S04]  /*1b780*/  @P4 LDG.E.U16 R68, desc[UR16][R52.64] ;  /* 0x0000001034444981 */ /* 0x000ee8000c1e1500 */
[----:B--2---:R0:W-:Y:S04]  /*1b790*/  @P2 STL [R1+0x9b0], R55 ;  /* 0x0009b03701002387 */ /* 0x0041e80000100800 */
[----:B------:R-:W2:Y:S04]  /*1b7a0*/  @P3 LDG.E.U16 R69, desc[UR16][R62.64] ;  /* 0x000000103e453981 */ /* 0x000ea8000c1e1500 */
[----:B------:R-:W2:Y:S04]  /*1b7b0*/  @P3 LDG.E.U16 R5, desc[UR16][R64.64] ;  /* 0x0000001040053981 */ /* 0x000ea8000c1e1500 */
[----:B0-----:R-:W2:Y:S04]  /*1b7c0*/  LDL.LU R55, [R1+0x1828] ;  /* 0x0018280001377983 */ /* 0x001ea80000300800 */
[----:B------:R-:W2:Y:S04]  /*1b7d0*/  LDL.LU.64 R48, [R1+0x1820] ;  /* 0x0018200001307983 */ /* 0x000ea80000300a00 */
[----:B------:R0:W-:Y:S04]  /*1b7e0*/  @P2 STL [R1+0x9a8], R32 ;  /* 0x0009a82001002387 */ /* 0x0001e80000100800 */
[----:B----4-:R-:W4:Y:S04]  /*1b7f0*/  @P3 LDG.E.U16 R0, desc[UR16][R30.64] ;  /* 0x000000101e003981 */ /* 0x010f28000c1e1500 */
[----:B0-----:R-:W2:Y:S04]  /*1b800*/  LDL.LU R32, [R1+0x1818] ;  /* 0x0018180001207983 */ /* 0x001ea80000300800 */
[----:B------:R-:W2:Y:S04]  /*1b810*/  LDL.LU.64 R72, [R1+0x1810] ;  /* 0x0018100001487983 */ /* 0x000ea80000300a00 */
[----:B------:R0:W-:Y:S04]  /*1b820*/  @P2 STL [R1+0x9a4], R33 ;  /* 0x0009a42101002387 */ /* 0x0001e80000100800 */
[----:B0-----:R-:W2:Y:S04]  /*1b830*/  LDL.LU R33, [R1+0x1808] ;  /* 0x0018080001217983 */ /* 0x001ea80000300800 */
[----:B------:R-:W2:Y:S04]  /*1b840*/  LDL.LU.64 R66, [R1+0x1800] ;  /* 0x0018000001427983 */ /* 0x000ea80000300a00 */
[----:B------:R0:W-:Y:S01]  /*1b850*/  @P2 STL [R1+0x9a0], R16 ;  /* 0x0009a01001002387 */ /* 0x0001e20000100800 */
[----:B------:R-:W-:-:S03]  /*1b860*/  ISETP.GT.AND P2, PT, R4, 0x6, PT ;  /* 0x000000060400780c */ /* 0x000fc60003f44270 */
[----:B0-----:R-:W2:Y:S10]  /*1b870*/  LDL.LU R16, [R1+0x17f8] ;  /* 0x0017f80001107983 */ /* 0x001eb40000300800 */
[----:B------:R-:W2:Y:S04]  /*1b880*/  @P2 LDG.E.U16 R88, desc[UR16][R70.64] ;  /* 0x0000001046582981 */ /* 0x000ea8000c1e1500 */
[----:B------:R-:W2:Y:S04]  /*1b890*/  @P2 LDG.E.U16 R87, desc[UR16][R2.64] ;  /* 0x0000001002572981 */ /* 0x000ea8000c1e1500 */
[----:B------:R-:W2:Y:S04]  /*1b8a0*/  LDL.LU.64 R14, [R1+0x17f0] ;  /* 0x0017f000010e7983 */ /* 0x000ea80000300a00 */
[----:B------:R-:W2:Y:S04]  /*1b8b0*/  @P2 LDG.E.U16 R86, desc[UR16][R36.64] ;  /* 0x0000001024562981 */ /* 0x000ea8000c1e1500 */
[----:B------:R-:W2:Y:S04]  /*1b8c0*/  @P2 LDG.E.U16 R93, desc[UR16][R26.64] ;  /* 0x000000101a5d2981 */ /* 0x000ea8000c1e1500 */
[----:B---3--:R-:W3:Y:S04]  /*1b8d0*/  @P3 LDG.E.U16 R92, desc[UR16][R40.64] ;  /* 0x00000010285c3981 */ /* 0x008ee8000c1e1500 */
[----:B------:R0:W-:Y:S04]  /*1b8e0*/  @P6 STL [R1+0x99c], R17 ;  /* 0x00099c1101006387 */ /* 0x0001e80000100800 */
[----:B0-----:R-:W3:Y:S04]  /*1b8f0*/  LDL.LU R17, [R1+0x17e8] ;  /* 0x0017e80001117983 */ /* 0x001ee80000300800 */
[----:B------:R-:W3:Y:S04]  /*1b900*/  LDL.LU.64 R46, [R1+0x17e0] ;  /* 0x0017e000012e7983 */ /* 0x000ee80000300a00 */
        /* <DEDUP_REMOVED lines=31> */
[----:B0-----:R-:W3:Y:S04]  /*1bb00*/  LDL R68, [R1+0xbbc] ;  /* 0x000bbc0001447983 */ /* 0x001ee80000100800 */
[----:B------:R-:W3:Y:S04]  /*1bb10*/  LDL.LU R62, [R1+0x1738] ;  /* 0x00173800013e7983 */ /* 0x000ee80000300800 */
[----:B------:R-:W3:Y:S04]  /*1bb20*/  LDL R63, [R1+0xbb8] ;  /* 0x000bb800013f7983 */ /* 0x000ee80000100800 */
[----:B------:R-:W3:Y:S04]  /*1bb30*/  LDL R65, [R1+0xbb4] ;  /* 0x000bb40001417983 */ /* 0x000ee80000100800 */
[----:B------:R-:W3:Y:S04]  /*1bb40*/  LDL R30, [R1+0xbb0] ;  /* 0x000bb000011e7983 */ /* 0x000ee80000100800 */
[----:B------:R-:W3:Y:S04]  /*1bb50*/  LDL.LU.64 R40, [R1+0x1730] ;  /* 0x0017300001287983 */ /* 0x000ee80000300a00 */
[----:B--2---:R0:W-:Y:S04]  /*1bb60*/  @P3 STL [R1+0x968], R5 ;  /* 0x0009680501003387 */ /* 0x0041e80000100800 */
[----:B0-----:R-:W2:Y:S04]  /*1bb70*/  LDL R5, [R1+0x94c] ;  /* 0x00094c0001057983 */ /* 0x001ea80000100800 */
[----:B------:R0:W-:Y:S04]  /*1bb80*/  @P3 STL [R1+0x96c], R69 ;  /* 0x00096c4501003387 */ /* 0x0001e80000100800 */
[----:B0-----:R-:W2:Y:S04]  /*1bb90*/  LDL R69, [R1+0x948] ;  /* 0x0009480001457983 */ /* 0x001ea80000100800 */
[----:B----4-:R0:W-:Y:S04]  /*1bba0*/  @P3 STL [R1+0x964], R0 ;  /* 0x0009640001003387 */ /* 0x0101e80000100800 */
[----:B0-----:R-:W4:Y:S04]  /*1bbb0*/  LDL R0, [R1+0x944] ;  /* 0x0009440001007983 */ /* 0x001f280000100800 */
[----:B---3--:R0:W-:Y:S04]  /*1bbc0*/  @P3 STL [R1+0x960], R92 ;  /* 0x0009605c01003387 */ /* 0x0081e80000100800 */
[----:B0-----:R-:W3:Y:S04]  /*1bbd0*/  LDL R92, [R1+0x940] ;  /* 0x00094000015c7983 */ /* 0x001ee80000100800 */
[----:B------:R-:W-:Y:S04]  /*1bbe0*/  STL [R1+0x107c], R88 ;  /* 0x00107c5801007387 */ /* 0x000fe80000100800 */
[----:B------:R-:W3:Y:S04]  /*1bbf0*/  LDL R2, [R1+0x93c] ;  /* 0x00093c0001027983 */ /* 0x000ee80000100800 */
[----:B------:R-:W-:Y:S04]  /*1bc00*/  STL [R1+0x1080], R87 ;  /* 0x0010805701007387 */ /* 0x000fe80000100800 */
[----:B------:R-:W3:Y:S01]  /*1bc10*/  LDL R3, [R1+0x938] ;  /* 0x0009380001037983 */ /* 0x000ee20000100800 */
[----:B------:R-:W-:-:S02]  /*1bc20*/  ISETP.GT.AND P6, PT, R4, 0x7, PT ;  /* 0x000000070400780c */ /* 0x000fc40003fc4270 */
[C---:B------:R-:W-:Y:S02]  /*1bc30*/  ISETP.GT.AND P5, PT, R4.reuse, 0x8, PT ;  /* 0x000000080400780c */ /* 0x040fe40003fa4270 */
[----:B------:R-:W-:-:S09]  /*1bc40*/  ISETP.GT.AND P4, PT, R4, 0x9, PT ;  /* 0x000000090400780c */ /* 0x000fd20003f84270 */
[----:B------:R-:W3:Y:S04]  /*1bc50*/  @P6 LDG.E.U16 R68, desc[UR16][R50.64] ;  /* 0x0000001032446981 */ /* 0x000ee8000c1e1500 */
[----:B------:R-:W3:Y:S04]  /*1bc60*/  @P6 LDG.E.U16 R63, desc[UR16][R38.64] ;  /* 0x00000010263f6981 */ /* 0x000ee8000c1e1500 */
[----:B------:R-:W3:Y:S04]  /*1bc70*/  @P6 LDG.E.U16 R65, desc[UR16][R60.64] ;  /* 0x000000103c416981 */ /* 0x000ee8000c1e1500 */
[----:B------:R-:W3:Y:S04]  /*1bc80*/  @P6 LDG.E.U16 R30, desc[UR16][R78.64] ;  /* 0x000000104e1e6981 */ /* 0x000ee8000c1e1500 */
[----:B--2---:R-:W2:Y:S04]  /*1bc90*/  @P5 LDG.E.U16 R5, desc[UR16][R76.64] ;  /* 0x000000104c055981 */ /* 0x004ea8000c1e1500 */
[----:B------:R-:W2:Y:S04]  /*1bca0*/  @P5 LDG.E.U16 R69, desc[UR16][R56.64] ;  /* 0x0000001038455981 */ /* 0x000ea8000c1e1500 */
[----:B----4-:R-:W4:Y:S04]  /*1bcb0*/  @P5 LDG.E.U16 R0, desc[UR16][R22.64] ;  /* 0x0000001016005981 */ /* 0x010f28000c1e1500 */
[----:B---3--:R-:W3:Y:S04]  /*1bcc0*/  @P5 LDG.E.U16 R92, desc[UR16][R10.64] ;  /* 0x000000100a5c5981 */ /* 0x008ee8000c1e1500 */
[----:B------:R-:W-:Y:S04]  /*1bcd0*/  STL [R1+0x1084], R86 ;  /* 0x0010845601007387 */ /* 0x000fe80000100800 */
[----:B------:R-:W4:Y:S04]  /*1bce0*/  LDL R70, [R1+0x934] ;  /* 0x0009340001467983 */ /* 0x000f280000100800 */
[----:B------:R-:W4:Y:S04]  /*1bcf0*/  LDL R71, [R1+0x930] ;  /* 0x0009300001477983 */ /* 0x000f280000100800 */
[----:B------:R-:W4:Y:S04]  /*1bd00*/  @P4 LDG.E.U16 R3, desc[UR16][R48.64] ;  /* 0x0000001030034981 */ /* 0x000f28000c1e1500 */
[----:B------:R-:W4:Y:S04]  /*1bd10*/  LDL R26, [R1+0x92c] ;  /* 0x00092c00011a7983 */ /* 0x000f280000100800 */
[----:B------:R-:W4:Y:S04]  /*1bd20*/  LDL R27, [R1+0x928] ;  /* 0x00092800011b7983 */ /* 0x000f280000100800 */
[----:B------:R-:W4:Y:S04]  /*1bd30*/  LDL R36, [R1+0x924] ;  /* 0x0009240001247983 */ /* 0x000f280000100800 */
[----:B------:R-:W4:Y:S04]  /*1bd40*/  LDL R37, [R1+0x920] ;  /* 0x0009200001257983 */ /* 0x000f280000100800 */
[----:B------:R0:W-:Y:S04]  /*1bd50*/  STL [R1+0x1088], R93 ;  /* 0x0010885d01007387 */ /* 0x0001e80000100800 */
[----:B------:R-:W4:Y:S04]  /*1bd60*/  LDL.LU.64 R50, [R1+0x1728] ;  /* 0x0017280001327983 */ /* 0x000f280000300a00 */
[----:B------:R-:W4:Y:S04]  /*1bd70*/  LDL R64, [R1+0x91c] ;  /* 0x00091c0001407983 */ /* 0x000f280000100800 */
[----:B0-----:R-:W4:Y:S04]  /*1bd80*/  LDL R93, [R1+0x918] ;  /* 0x00091800015d7983 */ /* 0x001f280000100800 */
[----:B------:R-:W4:Y:S04]  /*1bd90*/  LDL R31, [R1+0x914] ;  /* 0x00091400011f7983 */ /* 0x000f280000100800 */
[----:B------:R-:W4:Y:S04]  /*1bda0*/  @P4 LDG.E.U16 R2, desc[UR16][R54.64] ;  /* 0x0000001036024981 */ /* 0x000f28000c1e1500 */
[----:B------:R0:W-:Y:S04]  /*1bdb0*/  @P6 STL [R1+0xbbc], R68 ;  /* 0x000bbc4401006387 */ /* 0x0001e80000100800 */
[----:B0-----:R-:W4:Y:S04]  /*1bdc0*/  LDL R68, [R1+0x910] ;  /* 0x0009100001447983 */ /* 0x001f280000100800 */
[----:B------:R-:W4:Y:S04]  /*1bdd0*/  LDL.LU.64 R38, [R1+0x1720] ;  /* 0x0017200001267983 */ /* 0x000f280000300a00 */
[----:B------:R0:W-:Y:S04]  /*1bde0*/  @P6 STL [R1+0xbb8], R63 ;  /* 0x000bb83f01006387 */ /* 0x0001e80000100800 */
[----:B0-----:R-:W4:Y:S04]  /*1bdf0*/  LDL.LU R63, [R1+0x1718] ;  /* 0x00171800013f7983 */ /* 0x001f280000300800 */
[----:B------:R-:W4:Y:S04]  /*1be00*/  LDL.LU.64 R60, [R1+0x1710] ;  /* 0x00171000013c7983 */ /* 0x000f280000300a00 */
[----:B------:R-:W4:Y:S04]  /*1be10*/  LDL.LU.64 R78, [R1+0x1708] ;  /* 0x00170800014e7983 */ /* 0x000f280000300a00 */
[----:B------:R-:W-:Y:S04]  /*1be20*/  @P6 STL [R1+0xbb0], R30 ;  /* 0x000bb01e01006387 */ /* 0x000fe80000100800 */
[----:B------:R-:W-:Y:S04]  /*1be30*/  @P6 STL [R1+0xbb4], R65 ;  /* 0x000bb44101006387 */ /* 0x000fe80000100800 */
[----:B------:R-:W4:Y:S04]  /*1be40*/  LDL.LU.64 R76, [R1+0x1700] ;  /* 0x00170000014c7983 */ /* 0x000f280000300a00 */
[----:B--2---:R0:W-:Y:S04]  /*1be50*/  @P5 STL [R1+0x94c], R5 ;  /* 0x00094c0501005387 */ /* 0x0041e80000100800 */
[----:B0-----:R-:W2:Y:S04]  /*1be60*/  LDL R5, [R1+0x90c] ;  /* 0x00090c0001057983 */ /* 0x001ea80000100800 */
[----:B------:R-:W2:Y:S04]  /*1be70*/  LDL.LU.64 R56, [R1+0x16f8] ;  /* 0x0016f80001387983 */ /* 0x000ea80000300a00 */
[----:B------:R-:W2:Y:S04]  /*1be80*/  LDL.LU.64 R22, [R1+0x16f0] ;  /* 0x0016f00001167983 */ /* 0x000ea80000300a00 */
[----:B------:R-:W2:Y:S04]  /*1be90*/  LDL.LU.64 R10, [R1+0x16e8] ;  /* 0x0016e800010a7983 */ /* 0x000ea80000300a00 */
[----:B------:R-:W2:Y:S04]  /*1bea0*/  LDL R65, [R1+0x908] ;  /* 0x0009080001417983 */ /* 0x000ea80000100800 */
[----:B------:R-:W2:Y:S04]  /*1beb0*/  LDL R30, [R1+0x904] ;  /* 0x00090400011e7983 */ /* 0x000ea80000100800 */
[----:B---3--:R0:W-:Y:S01]  /*1bec0*/  @P5 STL [R1+0x940], R92 ;  /* 0x0009405c01005387 */ /* 0x0081e20000100800 */
[----:B------:R-:W-:-:S03]  /*1bed0*/  ISETP.GT.AND P3, PT, R4, 0xa, PT ;  /* 0x0000000a0400780c */ /* 0x000fc60003f64270 */
[----:B----4-:R-:W3:Y:S01]  /*1bee0*/  @P4 LDG.E.U16 R70, desc[UR16][R72.64] ;  /* 0x0000001048464981 */ /* 0x010ee2000c1e1500 */
[----:B------:R-:W-:-:S03]  /*1bef0*/  ISETP.GT.AND P2, PT, R4, 0xb, PT ;  /* 0x0000000b0400780c */ /* 0x000fc60003f44270 */
[----:B------:R-:W4:Y:S04]  /*1bf00*/  @P4 LDG.E.U16 R71, desc[UR16][R32.64] ;  /* 0x0000001020474981 */ /* 0x000f28000c1e1500 */
[----:B0-----:R-:W3:Y:S04]  /*1bf10*/  LDL R92, [R1+0x900] ;  /* 0x00090000015c7983 */ /* 0x001ee80000100800 */
[----:B------:R0:W-:Y:S04]  /*1bf20*/  @P5 STL [R1+0x944], R0 ;  /* 0x0009440001005387 */ /* 0x0001e80000100800 */
[----:B------:R-:W-:Y:S04]  /*1bf30*/  @P5 STL [R1+0x948], R69 ;  /* 0x0009484501005387 */ /* 0x000fe80000100800 */
[----:B------:R-:W4:Y:S04]  /*1bf40*/  LDL.LU.64 R54, [R1+0x16e0] ;  /* 0x0016e00001367983 */ /* 0x000f280000300a00 */
[----:B0-----:R-:W4:Y:S04]  /*1bf50*/  LDL R0, [R1+0x8fc] ;  /* 0x0008fc0001007983 */ /* 0x001f280000100800 */
[----:B------:R-:W4:Y:S04]  /*1bf60*/  LDL.LU.64 R48, [R1+0x16d8] ;  /* 0x0016d80001307983 */ /* 0x000f280000300a00 */
[----:B------:R0:W-:Y:S04]  /*1bf70*/  @P4 STL [R1+0x938], R3 ;  /* 0x0009380301004387 */ /* 0x0001e80000100800 */
[----:B------:R-:W4:Y:S04]  /*1bf80*/  @P3 LDG.E.U16 R26, desc[UR16][R66.64] ;  /* 0x00000010421a3981 */ /* 0x000f28000c1e1500 */
[----:B------:R-:W4:Y:S04]  /*1bf90*/  @P3 LDG.E.U16 R27, desc[UR16][R14.64] ;  /* 0x000000100e1b3981 */ /* 0x000f28000c1e1500 */
[----:B0-----:R-:W4:Y:S01]  /*1bfa0*/  LDL R3, [R1+0x8f8] ;  /* 0x0008f80001037983 */ /* 0x001f220000100800 */
[----:B------:R-:W-:-:S03]  /*1bfb0*/  ISETP.GT.AND P6, PT, R4, 0xc, PT ;  /* 0x0000000c0400780c */ /* 0x000fc60003fc4270 */
[----:B------:R-:W4:Y:S04]  /*1bfc0*/  @P3 LDG.E.U16 R36, desc[UR16][R16.64] ;  /* 0x0000001010243981 */ /* 0x000f28000c1e1500 */
[----:B------:R-:W4:Y:S04]  /*1bfd0*/  @P3 LDG.E.U16 R37, desc[UR16][R46.64] ;  /* 0x000000102e253981 */ /* 0x000f28000c1e1500 */
[----:B------:R-:W4:Y:S01]  /*1bfe0*/  @P2 LDG.E.U16 R64, desc[UR16][R34.64] ;  /* 0x0000001022402981 */ /* 0x000f22000c1e1500 */
[----:B------:R-:W-:-:S03]  /*1bff0*/  ISETP.GT.AND P5, PT, R4, 0xd, PT ;  /* 0x0000000d0400780c */ /* 0x000fc60003fa4270 */
[----:B------:R-:W4:Y:S04]  /*1c000*/  @P2 LDG.E.U16 R93, desc[UR16][R8.64] ;  /* 0x00000010085d2981 */ /* 0x000f28000c1e1500 */
[----:B------:R-:W4:Y:S04]  /*1c010*/  @P2 LDG.E.U16 R31, desc[UR16][R6.64] ;  /* 0x00000010061f2981 */ /* 0x000f28000c1e1500 */
[----:B------:R-:W4:Y:S04]  /*1c020*/  LDL R69, [R1+0x8f4] ;  /* 0x0008f40001457983 */ /* 0x000f280000100800 */
[----:B------:R0:W-:Y:S04]  /*1c030*/  @P4 STL [R1+0x93c], R2 ;  /* 0x00093c0201004387 */ /* 0x0001e80000100800 */
[----:B0-----:R-:W4:Y:S04]  /*1c040*/  LDL R2, [R1+0x8f0] ;  /* 0x0008f00001027983 */ /* 0x001f280000100800 */
[----:B------:R-:W4:Y:S04]  /*1c050*/  LDL.LU.64 R72, [R1+0x16d0] ;  /* 0x0016d00001487983 */ /* 0x000f280000300a00 */
[----:B------:R-:W4:Y:S04]  /*1c060*/  @P2 LDG.E.U16 R68, desc[UR16][R80.64] ;  /* 0x0000001050442981 */ /* 0x000f28000c1e1500 */
[----:B--2---:R-:W2:Y:S04]  /*1c070*/  @P6 LDG.E.U16 R5, desc[UR16][R74.64] ;  /* 0x000000104a056981 */ /* 0x004ea8000c1e1500 */
[----:B------:R-:W2:Y:S04]  /*1c080*/  @P6 LDG.E.U16 R65, desc[UR16][R28.64] ;  /* 0x000000101c416981 */ /* 0x000ea8000c1e1500 */
[----:B------:R-:W2:Y:S04]  /*1c090*/  @P6 LDG.E.U16 R30, desc[UR16][R24.64] ;  /* 0x00000010181e6981 */ /* 0x000ea8000c1e1500 */
[----:B---3--:R-:W3:Y:S04]  /*1c0a0*/  @P6 LDG.E.U16 R92, desc[UR16][R20.64] ;  /* 0x00000010145c6981 */ /* 0x008ee8000c1e1500 */
[----:B----4-:R-:W4:Y:S04]  /*1c0b0*/  @P5 LDG.E.U16 R0, desc[UR16][R18.64] ;  /* 0x0000001012005981 */ /* 0x010f28000c1e1500 */
[----:B------:R-:W4:Y:S04]  /*1c0c0*/  @P5 LDG.E.U16 R3, desc[UR16][R58.64] ;  /* 0x000000103a035981 */ /* 0x000f28000c1e1500 */
[----:B------:R0:W-:Y:S04]  /*1c0d0*/  @P4 STL [R1+0x934], R70 ;  /* 0x0009344601004387 */ /* 0x0001e80000100800 */
[----:B0-----:R-:W4:Y:S04]  /*1c0e0*/  LDL.LU R70, [R1+0x16c8] ;  /* 0x0016c80001467983 */ /* 0x001f280000300800 */
[----:B------:R-:W4:Y:S04]  /*1c0f0*/  LDL.LU.64 R32, [R1+0x16c0] ;  /* 0x0016c00001207983 */ /* 0x000f280000300a00 */
[----:B------:R0:W-:Y:S04]  /*1c100*/  @P4 STL [R1+0x930], R71 ;  /* 0x0009304701004387 */ /* 0x0001e80000100800 */
[----:B------:R-:W4:Y:S04]  /*1c110*/  @P5 LDG.E.U16 R69, desc[UR16][R12.64] ;  /* 0x000000100c455981 */ /* 0x000f28000c1e1500 */
[----:B0-----:R-:W4:Y:S04]  /*1c120*/  LDL.LU R71, [R1+0x16b8] ;  /* 0x0016b80001477983 */ /* 0x001f280000300800 */
[----:B------:R-:W4:Y:S04]  /*1c130*/  LDL.LU.64 R66, [R1+0x16b0] ;  /* 0x0016b00001427983 */ /* 0x000f280000300a00 */
[----:B------:R0:W-:Y:S04]  /*1c140*/  @P3 STL [R1+0x92c], R26 ;  /* 0x00092c1a01003387 */ /* 0x0001e80000100800 */
[----:B------:R-:W4:Y:S04]  /*1c150*/  @P5 LDG.E.U16 R2, desc[UR16][R44.64] ;  /* 0x000000102c025981 */ /* 0x000f28000c1e1500 */
[----:B0-----:R-:W4:Y:S04]  /*1c160*/  LDL.LU R26, [R1+0x16a8] ;  /* 0x0016a800011a7983 */ /* 0x001f280000300800 */
[----:B------:R-:W4:Y:S04]  /*1c170*/  LDL.LU.64 R14, [R1+0x16a0] ;  /* 0x0016a000010e7983 */ /* 0x000f280000300a00 */
[----:B------:R0:W-:Y:S04]  /*1c180*/  @P3 STL [R1+0x928], R27 ;  /* 0x0009281b01003387 */ /* 0x0001e80000100800 */
        /* <DEDUP_REMOVED lines=11> */
[----:B------:R-:W4:Y:S04]  /*1c240*/  LDL.LU.64 R6, [R1+0x1658] ;  /* 0x0016580001067983 */ /* 0x000f280000300a00 */
[----:B------:R0:W-:Y:S04]  /*1c250*/  @P2 STL [R1+0x910], R68 ;  /* 0x0009104401002387 */ /* 0x0001e80000100800 */
[----:B0-----:R-:W4:Y:S04]  /*1c260*/  LDL R68, [R1+0xbac] ;  /* 0x000bac0001447983 */ /* 0x001f280000100800 */
[----:B------:R0:W-:Y:S04]  /*1c270*/  @P2 STL [R1+0x918], R93 ;  /* 0x0009185d01002387 */ /* 0x0001e80000100800 */
[----:B0-----:R-:W4:Y:S04]  /*1c280*/  LDL R93, [R1+0xba8] ;  /* 0x000ba800015d7983 */ /* 0x001f280000100800 */
[----:B------:R0:W-:Y:S04]  /*1c290*/  @P2 STL [R1+0x914], R31 ;  /* 0x0009141f01002387 */ /* 0x0001e80000100800 */
[----:B------:R-:W4:Y:S04]  /*1c2a0*/  LDL R81, [R1+0xba0] ;  /* 0x000ba00001517983 */ /* 0x000f280000100800 */
[----:B------:R-:W4:Y:S04]  /*1c2b0*/  LDL R80, [R1+0x8e4] ;  /* 0x0008e40001507983 */ /* 0x000f280000100800 */
[----:B0-----:R-:W4:Y:S04]  /*1c2c0*/  LDL R31, [R1+0xba4] ;  /* 0x000ba400011f7983 */ /* 0x001f280000100800 */
[----:B------:R-:W4:Y:S04]  /*1c2d0*/  LDL R75, [R1+0x8e0] ;  /* 0x0008e000014b7983 */ /* 0x000f280000100800 */
[----:B------:R-:W4:Y:S04]  /*1c2e0*/  LDL R74, [R1+0x8dc] ;  /* 0x0008dc00014a7983 */ /* 0x000f280000100800 */
[----:B--2---:R0:W-:Y:S04]  /*1c2f0*/  @P6 STL [R1+0x90c], R5 ;  /* 0x00090c0501006387 */ /* 0x0041e80000100800 */
[----:B0-----:R-:W2:Y:S04]  /*1c300*/  LDL R5, [R1+0x8d8] ;  /* 0x0008d80001057983 */ /* 0x001ea80000100800 */
[----:B------:R-:W2:Y:S04]  /*1c310*/  LDL.LU.64 R28, [R1+0x1650] ;  /* 0x00165000011c7983 */ /* 0x000ea80000300a00 */
[----:B------:R0:W-:Y:S04]  /*1c320*/  @P6 STL [R1+0x908], R65 ;  /* 0x0009084101006387 */ /* 0x0001e80000100800 */
[----:B0-----:R-:W2:Y:S04]  /*1c330*/  LDL.LU R65, [R1+0x1648] ;  /* 0x0016480001417983 */ /* 0x001ea80000300800 */
[----:B------:R-:W2:Y:S04]  /*1c340*/  LDL.LU.64 R24, [R1+0x1640] ;  /* 0x0016400001187983 */ /* 0x000ea80000300a00 */
[----:B------:R0:W-:Y:S04]  /*1c350*/  @P6 STL [R1+0x904], R30 ;  /* 0x0009041e01006387 */ /* 0x0001e80000100800 */
[----:B0-----:R-:W2:Y:S04]  /*1c360*/  LDL.LU R30, [R1+0x1638] ;  /* 0x00163800011e7983 */ /* 0x001ea80000300800 */
[----:B------:R-:W2:Y:S04]  /*1c370*/  LDL.LU.64 R20, [R1+0x1630] ;  /* 0x0016300001147983 */ /* 0x000ea80000300a00 */
[----:B---3--:R0:W-:Y:S04]  /*1c380*/  @P6 STL [R1+0x900], R92 ;  /* 0x0009005c01006387 */ /* 0x0081e80000100800 */
[----:B0-----:R-:W3:Y:S04]  /*1c390*/  LDL.LU R92, [R1+0x1628] ;  /* 0x00162800015c7983 */ /* 0x001ee80000300800 */
[----:B------:R-:W3:Y:S04]  /*1c3a0*/  LDL.LU.64 R18, [R1+0x1620] ;  /* 0x0016200001127983 */ /* 0x000ee80000300a00 */
[----:B----4-:R0:W-:Y:S04]  /*1c3b0*/  @P5 STL [R1+0x8fc], R0 ;  /* 0x0008fc0001005387 */ /* 0x0101e80000100800 */
[----:B0-----:R-:W4:Y:S04]  /*1c3c0*/  LDL R0, [R1+0x8d4] ;  /* 0x0008d40001007983 */ /* 0x001f280000100800 */
[----:B------:R-:W4:Y:S04]  /*1c3d0*/  LDL.LU.64 R58, [R1+0x1618] ;  /* 0x00161800013a7983 */ /* 0x000f280000300a00 */
[----:B------:R0:W-:Y:S04]  /*1c3e0*/  @P5 STL [R1+0x8f8], R3 ;  /* 0x0008f80301005387 */ /* 0x0001e80000100800 */
[----:B0-----:R-:W4:Y:S01]  /*1c3f0*/  LDL.LU R3, [R1+0x1610] ;  /* 0x0016100001037983 */ /* 0x001f220000300800 */
[----:B------:R-:W-:-:S03]  /*1c400*/  ISETP.GT.AND P4, PT, R4, 0xe, PT ;  /* 0x0000000e0400780c */ /* 0x000fc60003f84270 */
[----:B------:R-:W4:Y:S04]  /*1c410*/  LDL.LU.64 R12, [R1+0x1608] ;  /* 0x00160800010c7983 */ /* 0x000f280000300a00 */
[----:B------:R-:W4:Y:S04]  /*1c420*/  LDL.LU.64 R44, [R1+0x1600] ;  /* 0x00160000012c7983 */ /* 0x000f280000300a00 */
[----:B------:R0:W-:Y:S04]  /*1c430*/  @P5 STL [R1+0x8f0], R2 ;  /* 0x0008f00201005387 */ /* 0x0001e80000100800 */
[----:B------:R1:W-:Y:S01]  /*1c440*/  @P5 STL [R1+0x8f4], R69 ;  /* 0x0008f44501005387 */ /* 0x0003e20000100800 */
[----:B------:R-:W-:-:S02]  /*1c450*/  ISETP.GT.AND P3, PT, R4, 0xf, PT ;  /* 0x0000000f0400780c */ /* 0x000fc40003f64270 */
[C---:B------:R-:W-:Y:S02]  /*1c460*/  ISETP.GT.AND P2, PT, R4.reuse, 0x10, PT ;  /* 0x000000100400780c */ /* 0x040fe40003f44270 */
[----:B------:R-:W-:-:S09]  /*1c470*/  ISETP.GT.AND P6, PT, R4, 0x11, PT ;  /* 0x000000110400780c */ /* 0x000fd20003fc4270 */
[----:B------:R-:W4:Y:S04]  /*1c480*/  @P3 LDG.E.U16 R68, desc[UR16][R50.64] ;  /* 0x0000001032443981 */ /* 0x000f28000c1e1500 */
[----:B------:R-:W4:Y:S04]  /*1c490*/  @P3 LDG.E.U16 R93, desc[UR16][R38.64] ;  /* 0x00000010265d3981 */ /* 0x000f28000c1e1500 */
[----:B------:R-:W4:Y:S04]  /*1c4a0*/  @P3 LDG.E.U16 R81, desc[UR16][R60.64] ;  /* 0x000000103c513981 */ /* 0x000f28000c1e1500 */
[----:B------:R-:W4:Y:S04]  /*1c4b0*/  @P2 LDG.E.U16 R80, desc[UR16][R78.64] ;  /* 0x000000104e502981 */ /* 0x000f28000c1e1500 */
[----:B------:R-:W4:Y:S04]  /*1c4c0*/  @P3 LDG.E.U16 R31, desc[UR16][R62.64] ;  /* 0x000000103e1f3981 */ /* 0x000f28000c1e1500 */
[----:B------:R-:W4:Y:S04]  /*1c4d0*/  @P2 LDG.E.U16 R75, desc[UR16][R76.64] ;  /* 0x000000104c4b2981 */ /* 0x000f28000c1e1500 */
[----:B------:R-:W4:Y:S04]  /*1c4e0*/  @P2 LDG.E.U16 R74, desc[UR16][R56.64] ;  /* 0x00000010384a2981 */ /* 0x000f28000c1e1500 */
[----:B--2---:R-:W2:Y:S04]  /*1c4f0*/  @P2 LDG.E.U16 R5, desc[UR16][R22.64] ;  /* 0x0000001016052981 */ /* 0x004ea8000c1e1500 */
[----:B---3--:R-:W3:Y:S04]  /*1c500*/  @P4 LDG.E.U16 R92, desc[UR16][R40.64] ;  /* 0x00000010285c4981 */ /* 0x008ee8000c1e1500 */
[----:B----4-:R-:W4:Y:S04]  /*1c510*/  @P6 LDG.E.U16 R0, desc[UR16][R10.64] ;  /* 0x000000100a006981 */ /* 0x010f28000c1e1500 */
[----:B------:R-:W2:Y:S04]  /*1c520*/  @P4 LDG.E.U16 R3, desc[UR16][R90.64] ;  /* 0x000000105a034981 */ /* 0x000ea8000c1e1500 */
[----:B------:R-:W2:Y:S04]  /*1c530*/  LDL.LU.64 R90, [R1+0x15f8] ;  /* 0x0015f800015a7983 */ /* 0x000ea80000300a00 */
[----:B--2---:R-:W2:Y:S04]  /*1c540*/  @P4 LDG.E.U16 R90, desc[UR16][R42.64] ;  /* 0x000000102a5a4981 */ /* 0x004ea8000c1e1500 */
[----:B------:R-:W-:Y:S04]  /*1c550*/  STL [R1+0x108c], R3 ;  /* 0x00108c0301007387 */ /* 0x000fe80000100800 */
[----:B------:R-:W3:Y:S04]  /*1c560*/  @P4 LDG.E.U16 R91, desc[UR16][R52.64] ;  /* 0x00000010345b4981 */ /* 0x000ee8000c1e1500 */
[----:B------:R-:W3:Y:S04]  /*1c570*/  LDL.LU.64 R42, [R1+0x15f0] ;  /* 0x0015f000012a7983 */ /* 0x000ee80000300a00 */
[----:B--2---:R-:W-:Y:S04]  /*1c580*/  STL [R1+0x1090], R90 ;  /* 0x0010905a01007387 */ /* 0x004fe80000100800 */
[----:B------:R-:W2:Y:S04]  /*1c590*/  LDL.LU.64 R52, [R1+0x15e8] ;  /* 0x0015e80001347983 */ /* 0x000ea80000300a00 */
[----:B0-----:R-:W2:Y:S04]  /*1c5a0*/  LDL R2, [R1+0x8d0] ;  /* 0x0008d00001027983 */ /* 0x001ea80000100800 */
[----:B---3--:R-:W-:Y:S04]  /*1c5b0*/  STL [R1+0x1094], R91 ;  /* 0x0010945b01007387 */ /* 0x008fe80000100800 */
[----:B------:R-:W3:Y:S04]  /*1c5c0*/  LDL.LU.64 R40, [R1+0x15e0] ;  /* 0x0015e00001287983 */ /* 0x000ee80000300a00 */
[----:B-1----:R-:W3:Y:S04]  /*1c5d0*/  LDL R69, [R1+0x8cc] ;  /* 0x0008cc0001457983 */ /* 0x002ee80000100800 */
[----:B------:R-:W-:Y:S04]  /*1c5e0*/  STL [R1+0x1098], R92 ;  /* 0x0010985c01007387 */ /* 0x000fe80000100800 */
[----:B------:R-:W3:Y:S04]  /*1c5f0*/  LDL.LU.64 R50, [R1+0x15d8] ;  /* 0x0015d80001327983 */ /* 0x000ee80000300a00 */
[----:B------:R0:W-:Y:S04]  /*1c600*/  @P3 STL [R1+0xbac], R68 ;  /* 0x000bac4401003387 */ /* 0x0001e80000100800 */
[----:B0-----:R-:W4:Y:S04]  /*1c610*/  LDL R68, [R1+0x8c8] ;  /* 0x0008c80001447983 */ /* 0x001f280000100800 */
[----:B------:R-:W4:Y:S04]  /*1c620*/  LDL.LU.64 R38, [R1+0x15d0] ;  /* 0x0015d00001267983 */ /* 0x000f280000300a00 */
[----:B------:R-:W4:Y:S04]  /*1c630*/  LDL.LU.64 R62, [R1+0x15c8] ;  /* 0x0015c800013e7983 */ /* 0x000f280000300a00 */
[----:B------:R-:W4:Y:S04]  /*1c640*/  LDL.LU.64 R60, [R1+0x15c0] ;  /* 0x0015c000013c7983 */ /* 0x000f280000300a00 */
[----:B--2---:R-:W2:Y:S04]  /*1c650*/  @P6 LDG.E.U16 R2, desc[UR16][R54.64] ;  /* 0x0000001036026981 */ /* 0x004ea8000c1e1500 */
[----:B------:R-:W-:Y:S04]  /*1c660*/  @P3 STL [R1+0xba0], R81 ;  /* 0x000ba05101003387 */ /* 0x000fe80000100800 */
[----:B------:R0:W-:Y:S04]  /*1c670*/  @P3 STL [R1+0xba4], R31 ;  /* 0x000ba41f01003387 */ /* 0x0001e80000100800 */
[----:B------:R-:W-:Y:S04]  /*1c680*/  @P3 STL [R1+0xba8], R93 ;  /* 0x000ba85d01003387 */ /* 0x000fe80000100800 */
[----:B------:R-:W2:Y:S04]  /*1c690*/  LDL R22, [R1+0x8c0] ;  /* 0x0008c00001167983 */ /* 0x000ea80000100800 */
[----:B0-----:R-:W2:Y:S04]  /*1c6a0*/  LDL R31, [R1+0x8c4] ;  /* 0x0008c400011f7983 */ /* 0x001ea80000100800 */
[----:B------:R-:W2:Y:S04]  /*1c6b0*/  LDL R23, [R1+0x8bc] ;  /* 0x0008bc0001177983 */ /* 0x000ea80000100800 */
[----:B------:R0:W-:Y:S04]  /*1c6c0*/  @P2 STL [R1+0x8d8], R5 ;  /* 0x0008d80501002387 */ /* 0x0001e80000100800 */
[----:B---3--:R-:W3:Y:S01]  /*1c6d0*/  @P6 LDG.E.U16 R69, desc[UR16][R48.64] ;  /* 0x0000001030456981 */ /* 0x008ee2000c1e1500 */
[----:B------:R-:W-:-:S03]  /*1c6e0*/  ISETP.GT.AND P5, PT, R4, 0x12, PT ;  /* 0x000000120400780c */ /* 0x000fc60003fa4270 */
[----:B----4-:R-:W4:Y:S04]  /*1c6f0*/  @P6 LDG.E.U16 R68, desc[UR16][R72.64] ;  /* 0x0000001048446981 */ /* 0x010f28000c1e1500 */
[----:B0-----:R-:W3:Y:S04]  /*1c700*/  LDL R5, [R1+0x8b8] ;  /* 0x0008b80001057983 */ /* 0x001ee80000100800 */
[----:B------:R-:W-:Y:S04]  /*1c710*/  @P2 STL [R1+0x8dc], R74 ;  /* 0x0008dc4a01002387 */ /* 0x000fe80000100800 */
[----:B------:R-:W-:Y:S04]  /*1c720*/  @P2 STL [R1+0x8e0], R75 ;  /* 0x0008e04b01002387 */ /* 0x000fe80000100800 */
[----:B------:R0:W-:Y:S04]  /*1c730*/  @P2 STL [R1+0x8e4], R80 ;  /* 0x0008e45001002387 */ /* 0x0001e80000100800 */
[----:B------:R-:W4:Y:S04]  /*1c740*/  LDL R56, [R1+0x884] ;  /* 0x0008840001387983 */ /* 0x000f280000100800 */
[----:B------:R-:W4:Y:S04]  /*1c750*/  LDL R57, [R1+0x880] ;  /* 0x0008800001397983 */ /* 0x000f280000100800 */
[----:B------:R-:W4:Y:S04]  /*1c760*/  LDL R10, [R1+0x87c] ;  /* 0x00087c00010a7983 */ /* 0x000f280000100800 */
[----:B------:R1:W-:Y:S04]  /*1c770*/  @P6 STL [R1+0x8d4], R0 ;  /* 0x0008d40001006387 */ /* 0x0003e80000100800 */
[----:B------:R-:W4:Y:S04]  /*1c780*/  LDL.64 R78, [R1+0x310] ;  /* 0x00031000014e7983 */ /* 0x000f280000100a00 */
[----:B0-----:R-:W4:Y:S04]  /*1c790*/  LDL R80, [R1+0x824] ;  /* 0x0008240001507983 */ /* 0x001f280000100800 */
[----:B-1----:R-:W4:Y:S04]  /*1c7a0*/  LDL R0, [R1+0x878] ;  /* 0x0008780001007983 */ /* 0x002f280000100800 */
[----:B------:R-:W4:Y:S04]  /*1c7b0*/  LDL.64 R76, [R1+0x308] ;  /* 0x00030800014c7983 */ /* 0x000f280000100a00 */
[----:B------:R-:W4:Y:S04]  /*1c7c0*/  LDL R81, [R1+0x820] ;  /* 0x0008200001517983 */ /* 0x000f280000100800 */
[----:B------:R-:W4:Y:S04]  /*1c7d0*/  LDL R74, [R1+0x81c] ;  /* 0x00081c00014a7983 */ /* 0x000f280000100800 */
[----:B------:R-:W4:Y:S04]  /*1c7e0*/  LDL R75, [R1+0x818] ;  /* 0x00081800014b7983 */ /* 0x000f280000100800 */
[----:B------:R-:W4:Y:S04]  /*1c7f0*/  LDL.LU.64 R54, [R1+0x15b8] ;  /* 0x0015b80001367983 */ /* 0x000f280000300a00 */
[----:B------:R-:W4:Y:S04]  /*1c800*/  LDL R92, [R1+0x7c4] ;  /* 0x0007c400015c7983 */ /* 0x000f280000100800 */
[----:B------:R-:W4:Y:S04]  /*1c810*/  LDL R91, [R1+0x7c0] ;  /* 0x0007c000015b7983 */ /* 0x000f280000100800 */
[----:B--2---:R0:W-:Y:S04]  /*1c820*/  @P6 STL [R1+0x8d0], R2 ;  /* 0x0008d00201006387 */ /* 0x0041e80000100800 */
[----:B0-----:R-:W2:Y:S04]  /*1c830*/  LDL R2, [R1+0x7bc] ;  /* 0x0007bc0001027983 */ /* 0x001ea80000100800 */
[----:B------:R-:W2:Y:S01]  /*1c840*/  LDL.LU.64 R48, [R1+0x15b0] ;  /* 0x0015b00001307983 */ /* 0x000ea20000300a00 */
[----:B------:R-:W-:-:S03]  /*1c850*/  ISETP.GT.AND P3, PT, R4, 0x18, PT ;  /* 0x000000180400780c */ /* 0x000fc60003f64270 */
[----:B------:R-:W2:Y:S04]  /*1c860*/  @P5 LDG.E.U16 R22, desc[UR16][R70.64] ;  /* 0x0000001046165981 */ /* 0x000ea8000c1e1500 */
[----:B------:R-:W2:Y:S04]  /*1c870*/  @P5 LDG.E.U16 R31, desc[UR16][R32.64] ;  /* 0x00000010201f5981 */ /* 0x000ea8000c1e1500 */
[----:B------:R-:W2:Y:S04]  /*1c880*/  @P5 LDG.E.U16 R23, desc[UR16][R66.64] ;  /* 0x0000001042175981 */ /* 0x000ea8000c1e1500 */
[----:B---3--:R-:W3:Y:S01]  /*1c890*/  @P5 LDG.E.U16 R5, desc[UR16][R14.64] ;  /* 0x000000100e055981 */ /* 0x008ee2000c1e1500 */
[----:B------:R-:W-:-:S03]  /*1c8a0*/  ISETP.GT.AND P2, PT, R4, 0x20, PT ;  /* 0x000000200400780c */ /* 0x000fc60003f44270 */
[----:B------:R-:W3:Y:S04]  /*1c8b0*/  LDL R90, [R1+0x7b8] ;  /* 0x0007b800015a7983 */ /* 0x000ee80000100800 */
[----:B------:R-:W3:Y:S04]  /*1c8c0*/  LDL R3, [R1+0x764] ;  /* 0x0007640001037983 */ /* 0x000ee80000100800 */
[----:B------:R-:W3:Y:S04]  /*1c8d0*/  LDL R93, [R1+0x760] ;  /* 0x00076000015d7983 */ /* 0x000ee80000100800 */
[----:B----4-:R-:W4:Y:S04]  /*1c8e0*/  @P3 LDG.E.U16 R56, desc[UR16][R62.64] ;  /* 0x000000103e383981 */ /* 0x010f28000c1e1500 */
[----:B------:R-:W3:Y:S04]  /*1c8f0*/  @P3 LDG.E.U16 R57, desc[UR16][R60.64] ;  /* 0x000000103c393981 */ /* 0x000ee8000c1e1500 */
[----:B------:R-:W3:Y:S04]  /*1c900*/  LDL R11, [R1+0x75c] ;  /* 0x00075c00010b7983 */ /* 0x000ee80000100800 */
[----:B------:R-:W3:Y:S04]  /*1c910*/  LDL R72, [R1+0x758] ;  /* 0x0007580001487983 */ /* 0x000ee80000100800 */
[----:B------:R-:W3:Y:S04]  /*1c920*/  LDL R73, [R1+0x8b4] ;  /* 0x0008b40001497983 */ /* 0x000ee80000100800 */
[----:B------:R-:W3:Y:S04]  /*1c930*/  @P2 LDG.E.U16 R80, desc[UR16][R78.64] ;  /* 0x000000104e502981 */ /* 0x000ee8000c1e1500 */
[----:B------:R-:W3:Y:S04]  /*1c940*/  @P3 LDG.E.U16 R10, desc[UR16][R54.64] ;  /* 0x00000010360a3981 */ /* 0x000ee8000c1e1500 */
[----:B--2---:R-:W2:Y:S04]  /*1c950*/  @P3 LDG.E.U16 R0, desc[UR16][R48.64] ;  /* 0x0000001030003981 */ /* 0x004ea8000c1e1500 */
[----:B------:R0:W-:Y:S04]  /*1c960*/  @P6 STL [R1+0x8cc], R69 ;  /* 0x0008cc4501006387 */ /* 0x0001e80000100800 */
[----:B------:R-:W2:Y:S04]  /*1c970*/  @P2 LDG.E.U16 R81, desc[UR16][R76.64] ;  /* 0x000000104c512981 */ /* 0x000ea8000c1e1500 */
[----:B0-----:R-:W2:Y:S04]  /*1c980*/  LDL R69, [R1+0x8b0] ;  /* 0x0008b00001457983 */ /* 0x001ea80000100800 */
[----:B------:R0:W-:Y:S04]  /*1c990*/  @P6 STL [R1+0x8c8], R68 ;  /* 0x0008c84401006387 */ /* 0x0001e80000100800 */
        /* <DEDUP_REMOVED lines=12> */
[----:B0-----:R-:W3:Y:S04]  /*1ca60*/  LDL R5, [R1+0x700] ;  /* 0x0007000001057983 */ /* 0x001ee80000100800 */
[----:B------:R-:W3:Y:S04]  /*1ca70*/  LDL.LU.64 R62, [R1+0x1570] ;  /* 0x00157000013e7983 */ /* 0x000ee80000300a00 */
[----:B----4-:R0:W-:Y:S04]  /*1ca80*/  @P3 STL [R1+0x884], R56 ;  /* 0x0008843801003387 */ /* 0x0101e80000100800 */
[----:B0-----:R-:W4:Y:S04]  /*1ca90*/  LDL.LU R56, [R1+0x1568] ;  /* 0x0015680001387983 */ /* 0x001f280000300800 */
[----:B------:R-:W3:Y:S04]  /*1caa0*/  LDL.LU.64 R60, [R1+0x1560] ;  /* 0x00156000013c7983 */ /* 0x000ee80000300a00 */
[----:B------:R0:W-:Y:S04]  /*1cab0*/  @P3 STL [R1+0x880], R57 ;  /* 0x0008803901003387 */ /* 0x0001e80000100800 */
[----:B0-----:R-:W4:Y:S04]  /*1cac0*/  LDL.LU R57, [R1+0x1558] ;  /* 0x0015580001397983 */ /* 0x001f280000300800 */
[----:B------:R-:W3:Y:S04]  /*1cad0*/  LDL.LU.64 R54, [R1+0x1550] ;  /* 0x0015500001367983 */ /* 0x000ee80000300a00 */
[----:B------:R0:W-:Y:S04]  /*1cae0*/  @P3 STL [R1+0x87c], R10 ;  /* 0x00087c0a01003387 */ /* 0x0001e80000100800 */
[----:B0-----:R-:W3:Y:S04]  /*1caf0*/  LDL.LU R10, [R1+0x1548] ;  /* 0x00154800010a7983 */ /* 0x001ee80000300800 */
[----:B------:R-:W3:Y:S04]  /*1cb00*/  LDL.LU.64 R48, [R1+0x1540] ;  /* 0x0015400001307983 */ /* 0x000ee80000300a00 */
[----:B--2---:R0:W-:Y:S04]  /*1cb10*/  @P3 STL [R1+0x878], R0 ;  /* 0x0008780001003387 */ /* 0x0041e80000100800 */
[----:B0-----:R-:W2:Y:S04]  /*1cb20*/  LDL R0, [R1+0x6fc] ;  /* 0x0006fc0001007983 */ /* 0x001ea80000100800 */
[----:B------:R-:W2:Y:S04]  /*1cb30*/  LDL.LU.64 R78, [R1+0x1538] ;  /* 0x00153800014e7983 */ /* 0x000ea80000300a00 */
[----:B------:R0:W-:Y:S04]  /*1cb40*/  @P2 STL [R1+0x824], R80 ;  /* 0x0008245001002387 */ /* 0x0001e80000100800 */
[----:B0-----:R-:W3:Y:S04]  /*1cb50*/  LDL.LU R80, [R1+0x1530] ;  /* 0x0015300001507983 */ /* 0x001ee80000300800 */
[----:B------:R-:W3:Y:S04]  /*1cb60*/  LDL.LU.64 R76, [R1+0x1528] ;  /* 0x00152800014c7983 */ /* 0x000ee80000300a00 */
[----:B--2---:R-:W2:Y:S04]  /*1cb70*/  @P2 LDG.E.U16 R74, desc[UR16][R78.64] ;  /* 0x000000104e4a2981 */ /* 0x004ea8000c1e1500 */
[----:B---3--:R-:W3:Y:S04]  /*1cb80*/  @P2 LDG.E.U16 R75, desc[UR16][R76.64] ;  /* 0x000000104c4b2981 */ /* 0x008ee8000c1e1500 */
[----:B------:R0:W-:Y:S04]  /*1cb90*/  @P2 STL [R1+0x820], R81 ;  /* 0x0008205101002387 */ /* 0x0001e80000100800 */
[----:B0-----:R-:W4:Y:S04]  /*1cba0*/  LDL.LU R81, [R1+0x1520] ;  /* 0x0015200001517983 */ /* 0x001f280000300800 */
[----:B------:R-:W4:Y:S04]  /*1cbb0*/  LDL.LU.64 R78, [R1+0x1518] ;  /* 0x00151800014e7983 */ /* 0x000f280000300a00 */
[----:B--2---:R0:W-:Y:S04]  /*1cbc0*/  @P2 STL [R1+0x81c], R74 ;  /* 0x00081c4a01002387 */ /* 0x0041e80000100800 */
[----:B0-----:R-:W2:Y:S04]  /*1cbd0*/  LDL.LU R74, [R1+0x1510] ;  /* 0x00151000014a7983 */ /* 0x001ea80000300800 */
[----:B------:R-:W2:Y:S04]  /*1cbe0*/  LDL.LU.64 R76, [R1+0x1508] ;  /* 0x00150800014c7983 */ /* 0x000ea80000300a00 */
[----:B---3--:R0:W-:Y:S04]  /*1cbf0*/  @P2 STL [R1+0x818], R75 ;  /* 0x0008184b01002387 */ /* 0x0081e80000100800 */
[----:B0-----:R-:W3:Y:S01]  /*1cc00*/  LDL.LU R75, [R1+0x1500] ;  /* 0x00150000014b7983 */ /* 0x001ee20000300800 */
[----:B------:R-:W-:-:S13]  /*1cc10*/  ISETP.GT.AND P6, PT, R4, 0x28, PT ;  /* 0x000000280400780c */ /* 0x000fda0003fc4270 */
[----:B----4-:R-:W4:Y:S04]  /*1cc20*/  @P6 LDG.E.U16 R92, desc[UR16][R80.64] ;  /* 0x00000010505c6981 */ /* 0x010f28000c1e1500 */
[----:B------:R-:W4:Y:S04]  /*1cc30*/  @P6 LDG.E.U16 R91, desc[UR16][R78.64] ;  /* 0x000000104e5b6981 */ /* 0x000f28000c1e1500 */
[----:B------:R-:W4:Y:S04]  /*1cc40*/  LDL.LU.64 R80, [R1+0x14f8] ;  /* 0x0014f80001507983 */ /* 0x000f280000300a00 */
[----:B------:R-:W4:Y:S04]  /*1cc50*/  LDL.LU.64 R78, [R1+0x14f0] ;  /* 0x0014f000014e7983 */ /* 0x000f280000300a00 */
[----:B--2---:R-:W2:Y:S04]  /*1cc60*/  @P6 LDG.E.U16 R2, desc[UR16][R76.64] ;  /* 0x000000104c026981 */ /* 0x004ea8000c1e1500 */
[----:B------:R-:W2:Y:S04]  /*1cc70*/  LDL.LU.64 R76, [R1+0x14e8] ;  /* 0x0014e800014c7983 */ /* 0x000ea80000300a00 */
[----:B---3--:R-:W3:Y:S01]  /*1cc80*/  @P6 LDG.E.U16 R90, desc[UR16][R74.64] ;  /* 0x000000104a5a6981 */ /* 0x008ee2000c1e1500 */
[----:B------:R-:W-:-:S13]  /*1cc90*/  ISETP.GT.AND P5, PT, R4, 0x30, PT ;  /* 0x000000300400780c */ /* 0x000fda0003fa4270 */
[----:B----4-:R-:W4:Y:S04]  /*1cca0*/  @P5 LDG.E.U16 R3, desc[UR16][R80.64] ;  /* 0x0000001050035981 */ /* 0x010f28000c1e1500 */
[----:B------:R-:W4:Y:S04]  /*1ccb0*/  @P5 LDG.E.U16 R93, desc[UR16][R78.64] ;  /* 0x000000104e5d5981 */ /* 0x000f28000c1e1500 */
[----:B--2---:R0:W-:Y:S04]  /*1ccc0*/  @P6 STL [R1+0x7bc], R2 ;  /* 0x0007bc0201006387 */ /* 0x0041e80000100800 */
[----:B0-----:R-:W2:Y:S04]  /*1ccd0*/  LDL R2, [R1+0x6f8] ;  /* 0x0006f80001027983 */ /* 0x001ea80000100800 */
[----:B------:R-:W2:Y:S04]  /*1cce0*/  LDL.LU.64 R74, [R1+0x14e0] ;  /* 0x0014e000014a7983 */ /* 0x000ea80000300a00 */
[----:B---3--:R-:W-:Y:S04]  /*1ccf0*/  @P6 STL [R1+0x7b8], R90 ;  /* 0x0007b85a01006387 */ /* 0x008fe80000100800 */
[----:B------:R-:W-:Y:S04]  /*1cd00*/  @P6 STL [R1+0x7c0], R91 ;  /* 0x0007c05b01006387 */ /* 0x000fe80000100800 */
[----:B------:R-:W-:Y:S04]  /*1cd10*/  @P6 STL [R1+0x7c4], R92 ;  /* 0x0007c45c01006387 */ /* 0x000fe80000100800 */
[----:B------:R-:W3:Y:S04]  /*1cd20*/  LDL.LU.64 R80, [R1+0x14d8] ;  /* 0x0014d80001507983 */ /* 0x000ee80000300a00 */
[----:B------:R-:W3:Y:S04]  /*1cd30*/  LDL.LU.64 R78, [R1+0x14d0] ;  /* 0x0014d000014e7983 */ /* 0x000ee80000300a00 */
[----:B------:R-:W4:Y:S01]  /*1cd40*/  @P5 LDG.E.U16 R11, desc[UR16][R76.64] ;  /* 0x000000104c0b5981 */ /* 0x000f22000c1e1500 */
[----:B------:R-:W-:-:S03]  /*1cd50*/  ISETP.GT.AND P2, PT, R4, 0x38, PT ;  /* 0x000000380400780c */ /* 0x000fc60003f44270 */
[----:B------:R-:W4:Y:S04]  /*1cd60*/  LDL.LU.64 R76, [R1+0x14c8] ;  /* 0x0014c800014c7983 */ /* 0x000f280000300a00 */
[----:B--2---:R-:W2:Y:S01]  /*1cd70*/  @P5 LDG.E.U16 R72, desc[UR16][R74.64] ;  /* 0x000000104a485981 */ /* 0x004ea2000c1e1500 */
[----:B------:R-:W-:-:S03]  /*1cd80*/  ISETP.GT.AND P4, PT, R4, 0x13, PT ;  /* 0x000000130400780c */ /* 0x000fc60003f84270 */
[----:B------:R-:W2:Y:S10]  /*1cd90*/  LDL.LU.64 R74, [R1+0x14c0] ;  /* 0x0014c000014a7983 */ /* 0x000eb40000300a00 */
[----:B------:R-:W2:Y:S04]  /*1cda0*/  @P4 LDG.E.U16 R69, desc[UR16][R16.64] ;  /* 0x0000001010454981 */ /* 0x000ea8000c1e1500 */
[----:B------:R-:W2:Y:S04]  /*1cdb0*/  @P4 LDG.E.U16 R73, desc[UR16][R26.64] ;  /* 0x000000101a494981 */ /* 0x000ea8000c1e1500 */
[----:B---3--:R-:W3:Y:S04]  /*1cdc0*/  @P2 LDG.E.U16 R5, desc[UR16][R78.64] ;  /* 0x000000104e052981 */ /* 0x008ee8000c1e1500 */
[----:B------:R-:W3:Y:S04]  /*1cdd0*/  @P2 LDG.E.U16 R68, desc[UR16][R80.64] ;  /* 0x0000001050442981 */ /* 0x000ee8000c1e1500 */
[----:B----4-:R-:W4:Y:S04]  /*1cde0*/  @P2 LDG.E.U16 R0, desc[UR16][R76.64] ;  /* 0x000000104c002981 */ /* 0x010f28000c1e1500 */
[----:B--2---:R-:W-:Y:S04]  /*1cdf0*/  @P5 STL [R1+0x758], R72 ;  /* 0x0007584801005387 */ /* 0x004fe80000100800 */
[----:B------:R-:W-:Y:S04]  /*1ce00*/  @P5 STL [R1+0x75c], R11 ;  /* 0x00075c0b01005387 */ /* 0x000fe80000100800 */
[----:B------:R-:W-:Y:S04]  /*1ce10*/  @P5 STL [R1+0x760], R93 ;  /* 0x0007605d01005387 */ /* 0x000fe80000100800 */
[----:B------:R0:W-:Y:S04]  /*1ce20*/  @P5 STL [R1+0x764], R3 ;  /* 0x0007640301005387 */ /* 0x0001e80000100800 */
[----:B------:R-:W-:Y:S04]  /*1ce30*/  STL [R1+0xf34], R80 ;  /* 0x000f345001007387 */ /* 0x000fe80000100800 */
[----:B------:R-:W-:Y:S04]  /*1ce40*/  STL [R1+0x109c], R80 ;  /* 0x00109c5001007387 */ /* 0x000fe80000100800 */
[----:B------:R-:W-:Y:S04]  /*1ce50*/  STL [R1+0xf30], R81 ;  /* 0x000f305101007387 */ /* 0x000fe80000100800 */
[----:B------:R-:W-:Y:S04]  /*1ce60*/  STL [R1+0x10a0], R81 ;  /* 0x0010a05101007387 */ /* 0x000fe80000100800 */
[----:B0-----:R-:W2:Y:S04]  /*1ce70*/  LDL R3, [R1+0x8ac] ;  /* 0x0008ac0001037983 */ /* 0x001ea80000100800 */
[----:B------:R-:W-:Y:S04]  /*1ce80*/  STL [R1+0xf3c], R78 ;  /* 0x000f3c4e01007387 */ /* 0x000fe80000100800 */
[----:B------:R-:W-:Y:S04]  /*1ce90*/  STL [R1+0x10a4], R78 ;  /* 0x0010a44e01007387 */ /* 0x000fe80000100800 */
[----:B------:R-:W-:Y:S04]  /*1cea0*/  STL [R1+0xf38], R79 ;  /* 0x000f384f01007387 */ /* 0x000fe80000100800 */
[----:B------:R-:W-:Y:S04]  /*1ceb0*/  STL [R1+0x10a8], R79 ;  /* 0x0010a84f01007387 */ /* 0x000fe80000100800 */
[----:B------:R-:W2:Y:S04]  /*1cec0*/  LDL R93, [R1+0x8a8] ;  /* 0x0008a800015d7983 */ /* 0x000ea80000100800 */
[----:B------:R-:W2:Y:S04]  /*1ced0*/  LDL R11, [R1+0x8a4] ;  /* 0x0008a400010b7983 */ /* 0x000ea80000100800 */
[----:B------:R-:W2:Y:S04]  /*1cee0*/  LDL R16, [R1+0x8a0] ;  /* 0x0008a00001107983 */ /* 0x000ea80000100800 */
[----:B------:R-:W2:Y:S04]  /*1cef0*/  LDL R17, [R1+0x89c] ;  /* 0x00089c0001117983 */ /* 0x000ea80000100800 */
[----:B---3--:R0:W-:Y:S01]  /*1cf00*/  @P2 STL [R1+0x700], R5 ;  /* 0x0007000501002387 */ /* 0x0081e20000100800 */
[----:B------:R-:W-:-:S03]  /*1cf10*/  ISETP.GT.AND P3, PT, R4, 0x14, PT ;  /* 0x000000140400780c */ /* 0x000fc60003f64270 */
[----:B------:R-:W3:Y:S04]  /*1cf20*/  @P2 LDG.E.U16 R2, desc[UR16][R74.64] ;  /* 0x000000104a022981 */ /* 0x000ee8000c1e1500 */
[----:B0-----:R-:W3:Y:S04]  /*1cf30*/  LDL R5, [R1+0x898] ;  /* 0x0008980001057983 */ /* 0x001ee80000100800 */
[----:B------:R-:W-:Y:S04]  /*1cf40*/  STL [R1+0xf44], R76 ;  /* 0x000f444c01007387 */ /* 0x000fe80000100800 */
[----:B------:R-:W-:Y:S04]  /*1cf50*/  STL [R1+0x10ac], R76 ;  /* 0x0010ac4c01007387 */ /* 0x000fe80000100800 */
[----:B------:R-:W-:Y:S04]  /*1cf60*/  STL [R1+0xf40], R77 ;  /* 0x000f404d01007387 */ /* 0x000fe80000100800 */
[----:B------:R-:W-:Y:S04]  /*1cf70*/  STL [R1+0x10b0], R77 ;  /* 0x0010b04d01007387 */ /* 0x000fe80000100800 */
[----:B------:R-:W3:Y:S04]  /*1cf80*/  LDL R26, [R1+0x874] ;  /* 0x00087400011a7983 */ /* 0x000ee80000100800 */
[----:B------:R-:W3:Y:S01]  /*1cf90*/  LDL R27, [R1+0x870] ;  /* 0x00087000011b7983 */ /* 0x000ee20000100800 */
[----:B------:R-:W-:-:S03]  /*1cfa0*/  ISETP.GT.AND P6, PT, R4, 0x19, PT ;  /* 0x000000190400780c */ /* 0x000fc60003fc4270 */
[----:B------:R0:W-:Y:S04]  /*1cfb0*/  @P2 STL [R1+0x704], R68 ;  /* 0x0007044401002387 */ /* 0x0001e80000100800 */
[----:B0-----:R-:W3:Y:S04]  /*1cfc0*/  LDL R68, [R1+0x86c] ;  /* 0x00086c0001447983 */ /* 0x001ee80000100800 */
[----:B----4-:R0:W-:Y:S04]  /*1cfd0*/  @P2 STL [R1+0x6fc], R0 ;  /* 0x0006fc0001002387 */ /* 0x0101e80000100800 */
[----:B0-----:R-:W4:Y:S04]  /*1cfe0*/  LDL R0, [R1+0x868] ;  /* 0x0008680001007983 */ /* 0x001f280000100800 */
[----:B--2---:R-:W2:Y:S04]  /*1cff0*/  @P4 LDG.E.U16 R3, desc[UR16][R46.64] ;  /* 0x000000102e034981 */ /* 0x004ea8000c1e1500 */
[----:B------:R-:W2:Y:S04]  /*1d000*/  @P4 LDG.E.U16 R93, desc[UR16][R36.64] ;  /* 0x00000010245d4981 */ /* 0x000ea8000c1e1500 */
[----:B------:R-:W2:Y:S04]  /*1d010*/  @P3 LDG.E.U16 R11, desc[UR16][R34.64] ;  /* 0x00000010220b3981 */ /* 0x000ea8000c1e1500 */
[----:B------:R-:W2:Y:S04]  /*1d020*/  @P3 LDG.E.U16 R16, desc[UR16][R8.64] ;  /* 0x0000001008103981 */ /* 0x000ea8000c1e1500 */
[----:B------:R-:W2:Y:S04]  /*1d030*/  @P3 LDG.E.U16 R17, desc[UR16][R6.64] ;  /* 0x0000001006113981 */ /* 0x000ea8000c1e1500 */
[----:B---3--:R-:W3:Y:S04]  /*1d040*/  @P3 LDG.E.U16 R5, desc[UR16][R28.64] ;  /* 0x000000101c053981 */ /* 0x008ee8000c1e1500 */
[----:B------:R-:W3:Y:S04]  /*1d050*/  @P6 LDG.E.U16 R26, desc[UR16][R32.64] ;  /* 0x00000010201a6981 */ /* 0x000ee8000c1e1500 */
[----:B------:R-:W3:Y:S04]  /*1d060*/  @P6 LDG.E.U16 R27, desc[UR16][R30.64] ;  /* 0x000000101e1b6981 */ /* 0x000ee8000c1e1500 */
[----:B------:R0:W-:Y:S04]  /*1d070*/  @P4 STL [R1+0x8b4], R73 ;  /* 0x0008b44901004387 */ /* 0x0001e80000100800 */
[----:B0-----:R-:W3:Y:S04]  /*1d080*/  LDL.64 R72, [R1+0x2f0] ;  /* 0x0002f00001487983 */ /* 0x001ee80000100a00 */
[----:B------:R0:W-:Y:S04]  /*1d090*/  @P4 STL [R1+0x8b0], R69 ;  /* 0x0008b04501004387 */ /* 0x0001e80000100800 */
[----:B------:R-:W3:Y:S04]  /*1d0a0*/  @P6 LDG.E.U16 R68, desc[UR16][R70.64] ;  /* 0x0000001046446981 */ /* 0x000ee8000c1e1500 */
[----:B0-----:R-:W3:Y:S04]  /*1d0b0*/  LDL R69, [R1+0x810] ;  /* 0x0008100001457983 */ /* 0x001ee80000100800 */
[----:B------:R0:W-:Y:S04]  /*1d0c0*/  @P2 STL [R1+0x6f8], R2 ;  /* 0x0006f80201002387 */ /* 0x0001e80000100800 */
[----:B------:R-:W3:Y:S04]  /*1d0d0*/  LDL R77, [R1+0x7b4] ;  /* 0x0007b400014d7983 */ /* 0x000ee80000100800 */
[----:B------:R-:W3:Y:S04]  /*1d0e0*/  LDL R76, [R1+0x7b0] ;  /* 0x0007b000014c7983 */ /* 0x000ee80000100800 */
[----:B0-----:R-:W3:Y:S04]  /*1d0f0*/  LDL R2, [R1+0x80c] ;  /* 0x00080c0001027983 */ /* 0x001ee80000100800 */
[----:B------:R-:W3:Y:S04]  /*1d100*/  LDL R81, [R1+0x7ac] ;  /* 0x0007ac0001517983 */ /* 0x000ee80000100800 */
[----:B------:R-:W3:Y:S04]  /*1d110*/  LDL.64 R78, [R1+0x1f8] ;  /* 0x0001f800014e7983 */ /* 0x000ee80000100a00 */
[----:B------:R-:W3:Y:S04]  /*1d120*/  LDL R80, [R1+0x7a8] ;  /* 0x0007a80001507983 */ /* 0x000ee80000100800 */
[----:B------:R-:W-:Y:S04]  /*1d130*/  STL [R1+0xf4c], R74 ;  /* 0x000f4c4a01007387 */ /* 0x000fe80000100800 */
[----:B------:R0:W-:Y:S04]  /*1d140*/  STL [R1+0x10b4], R74 ;  /* 0x0010b44a01007387 */ /* 0x0001e80000100800 */
[----:B----4-:R-:W4:Y:S04]  /*1d150*/  @P6 LDG.E.U16 R0, desc[UR16][R66.64] ;  /* 0x0000001042006981 */ /* 0x010f28000c1e1500 */
[----:B0-----:R-:W4:Y:S04]  /*1d160*/  LDL R74, [R1+0x808] ;  /* 0x00080800014a7983 */ /* 0x001f280000100800 */
[----:B------:R-:W-:Y:S04]  /*1d170*/  STL [R1+0xf48], R75 ;  /* 0x000f484b01007387 */ /* 0x000fe80000100800 */
[----:B------:R0:W-:Y:S04]  /*1d180*/  STL [R1+0x10b8], R75 ;  /* 0x0010b84b01007387 */ /* 0x0001e80000100800 */
[----:B0-----:R-:W4:Y:S04]  /*1d190*/  LDL R75, [R1+0x814] ;  /* 0x00081400014b7983 */ /* 0x001f280000100800 */
[----:B------:R-:W4:Y:S04]  /*1d1a0*/  LDL.LU.64 R46, [R1+0x14b8] ;  /* 0x0014b800012e7983 */ /* 0x000f280000300a00 */
[----:B------:R-:W4:Y:S04]  /*1d1b0*/  LDL R92, [R1+0x754] ;  /* 0x00075400015c7983 */ /* 0x000f280000100800 */
[----:B------:R-:W4:Y:S04]  /*1d1c0*/  LDL R91, [R1+0x750] ;  /* 0x00075000015b7983 */ /* 0x000f280000100800 */
[----:B------:R-:W4:Y:S04]  /*1d1d0*/  LDL R90, [R1+0x74c] ;  /* 0x00074c00015a7983 */ /* 0x000f280000100800 */
[----:B--2---:R0:W-:Y:S04]  /*1d1e0*/  @P4 STL [R1+0x8ac], R3 ;  /* 0x0008ac0301004387 */ /* 0x0041e80000100800 */
[----:B0-----:R-:W2:Y:S04]  /*1d1f0*/  LDL R3, [R1+0x748] ;  /* 0x0007480001037983 */ /* 0x001ea80000100800 */
[----:B------:R-:W2:Y:S04]  /*1d200*/  LDL.LU.64 R36, [R1+0x14b0] ;  /* 0x0014b00001247983 */ /* 0x000ea80000300a00 */
        /* <DEDUP_REMOVED lines=14> */
[----:B------:R-:W2:Y:S04]  /*1d2f0*/  LDL.LU.64 R32, [R1+0x1470] ;  /* 0x0014700001207983 */ /* 0x000ea80000300a00 */
[----:B------:R0:W-:Y:S04]  /*1d300*/  @P6 STL [R1+0x874], R26 ;  /* 0x0008741a01006387 */ /* 0x0001e80000100800 */
[----:B0-----:R-:W2:Y:S04]  /*1d310*/  LDL.LU R26, [R1+0x1468] ;  /* 0x00146800011a7983 */ /* 0x001ea80000300800 */
[----:B------:R-:W2:Y:S04]  /*1d320*/  LDL.LU.64 R30, [R1+0x1460] ;  /* 0x00146000011e7983 */ /* 0x000ea80000300a00 */
[----:B------:R0:W-:Y:S04]  /*1d330*/  @P6 STL [R1+0x870], R27 ;  /* 0x0008701b01006387 */ /* 0x0001e80000100800 */
[----:B0-----:R-:W2:Y:S04]  /*1d340*/  LDL.LU R27, [R1+0x1458] ;  /* 0x00145800011b7983 */ /* 0x001ea80000300800 */
[----:B------:R-:W2:Y:S01]  /*1d350*/  LDL.LU.64 R70, [R1+0x1450] ;  /* 0x0014500001467983 */ /* 0x000ea20000300a00 */
[----:B------:R-:W-:-:S03]  /*1d360*/  ISETP.GT.AND P5, PT, R4, 0x21, PT ;  /* 0x000000210400780c */ /* 0x000fc60003fa4270 */
[----:B------:R0:W-:Y:S04]  /*1d370*/  @P6 STL [R1+0x86c], R68 ;  /* 0x00086c4401006387 */ /* 0x0001e80000100800 */
[----:B0-----:R-:W3:Y:S04]  /*1d380*/  LDL.LU R68, [R1+0x1448] ;  /* 0x0014480001447983 */ /* 0x001ee80000300800 */
[----:B------:R-:W3:Y:S04]  /*1d390*/  LDL.LU.64 R66, [R1+0x1440] ;  /* 0x0014400001427983 */ /* 0x000ee80000300a00 */
[----:B----4-:R-:W4:Y:S04]  /*1d3a0*/  @P5 LDG.E.U16 R75, desc[UR16][R72.64] ;  /* 0x00000010484b5981 */ /* 0x010f28000c1e1500 */
[----:B------:R0:W-:Y:S04]  /*1d3b0*/  @P6 STL [R1+0x868], R0 ;  /* 0x0008680001006387 */ /* 0x0001e80000100800 */
[----:B0-----:R-:W4:Y:S04]  /*1d3c0*/  LDL R0, [R1+0x6ec] ;  /* 0x0006ec0001007983 */ /* 0x001f280000100800 */
[----:B------:R-:W4:Y:S04]  /*1d3d0*/  LDL.LU.64 R72, [R1+0x1438] ;  /* 0x0014380001487983 */ /* 0x000f280000300a00 */
[----:B--2---:R-:W2:Y:S04]  /*1d3e0*/  @P5 LDG.E.U16 R69, desc[UR16][R70.64] ;  /* 0x0000001046455981 */ /* 0x004ea8000c1e1500 */
[----:B---3--:R-:W3:Y:S04]  /*1d3f0*/  @P5 LDG.E.U16 R2, desc[UR16][R66.64] ;  /* 0x0000001042025981 */ /* 0x008ee8000c1e1500 */
[----:B----4-:R0:W-:Y:S04]  /*1d400*/  @P5 STL [R1+0x814], R75 ;  /* 0x0008144b01005387 */ /* 0x0101e80000100800 */
[----:B0-----:R-:W4:Y:S04]  /*1d410*/  LDL.LU R75, [R1+0x888] ;  /* 0x00088800014b7983 */ /* 0x001f280000300800 */
[----:B------:R-:W4:Y:S04]  /*1d420*/  LDL.LU.64 R70, [R1+0x1430] ;  /* 0x0014300001467983 */ /* 0x000f280000300a00 */
[----:B------:R-:W4:Y:S04]  /*1d430*/  @P5 LDG.E.U16 R74, desc[UR16][R72.64] ;  /* 0x00000010484a5981 */ /* 0x000f28000c1e1500 */
[----:B--2---:R0:W-:Y:S04]  /*1d440*/  @P5 STL [R1+0x810], R69 ;  /* 0x0008104501005387 */ /* 0x0041e80000100800 */
[----:B0-----:R-:W2:Y:S04]  /*1d450*/  LDL.LU R69, [R1+0x1428] ;  /* 0x0014280001457983 */ /* 0x001ea80000300800 */
[----:B------:R-:W2:Y:S01]  /*1d460*/  LDL.LU.64 R66, [R1+0x1420] ;  /* 0x0014200001427983 */ /* 0x000ea20000300a00 */
[----:B------:R-:W-:-:S03]  /*1d470*/  ISETP.GT.AND P2, PT, R4, 0x29, PT ;  /* 0x000000290400780c */ /* 0x000fc60003f44270 */
[----:B---3--:R0:W-:Y:S04]  /*1d480*/  @P5 STL [R1+0x80c], R2 ;  /* 0x00080c0201005387 */ /* 0x0081e80000100800 */
[----:B0-----:R-:W3:Y:S04]  /*1d490*/  LDL R2, [R1+0x6e8] ;  /* 0x0006e80001027983 */ /* 0x001ee80000100800 */
[----:B------:R-:W3:Y:S04]  /*1d4a0*/  LDL.LU.64 R72, [R1+0x1418] ;  /* 0x0014180001487983 */ /* 0x000ee80000300a00 */
[----:B----4-:R-:W4:Y:S04]  /*1d4b0*/  @P2 LDG.E.U16 R77, desc[UR16][R70.64] ;  /* 0x00000010464d2981 */ /* 0x010f28000c1e1500 */
[----:B------:R-:W-:Y:S04]  /*1d4c0*/  @P5 STL [R1+0x808], R74 ;  /* 0x0008084a01005387 */ /* 0x000fe80000100800 */
[----:B------:R-:W4:Y:S04]  /*1d4d0*/  @P2 LDG.E.U16 R80, desc[UR16][R78.64] ;  /* 0x000000104e502981 */ /* 0x000f28000c1e1500 */
[----:B------:R-:W4:Y:S04]  /*1d4e0*/  LDL.LU.64 R70, [R1+0x1410] ;  /* 0x0014100001467983 */ /* 0x000f280000300a00 */
[----:B--2---:R-:W2:Y:S04]  /*1d4f0*/  @P2 LDG.E.U16 R76, desc[UR16][R68.64] ;  /* 0x00000010444c2981 */ /* 0x004ea8000c1e1500 */
[----:B------:R-:W2:Y:S04]  /*1d500*/  @P2 LDG.E.U16 R81, desc[UR16][R66.64] ;  /* 0x0000001042512981 */ /* 0x000ea8000c1e1500 */
[----:B------:R-:W2:Y:S04]  /*1d510*/  LDL.LU.64 R68, [R1+0x1408] ;  /* 0x0014080001447983 */ /* 0x000ea80000300a00 */
[----:B------:R-:W2:Y:S01]  /*1d520*/  LDL.LU.64 R66, [R1+0x1400] ;  /* 0x0014000001427983 */ /* 0x000ea20000300a00 */
[----:B------:R-:W-:-:S13]  /*1d530*/  ISETP.GT.AND P3, PT, R4, 0x31, PT ;  /* 0x000000310400780c */ /* 0x000fda0003f64270 */
[----:B---3--:R-:W3:Y:S04]  /*1d540*/  @P3 LDG.E.U16 R92, desc[UR16][R72.64] ;  /* 0x00000010485c3981 */ /* 0x008ee8000c1e1500 */
[----:B----4-:R-:W-:Y:S04]  /*1d550*/  @P2 STL [R1+0x7a8], R80 ;  /* 0x0007a85001002387 */ /* 0x010fe80000100800 */
[----:B------:R-:W4:Y:S04]  /*1d560*/  @P3 LDG.E.U16 R91, desc[UR16][R70.64] ;  /* 0x00000010465b3981 */ /* 0x000f28000c1e1500 */
[----:B--2---:R-:W-:Y:S04]  /*1d570*/  @P2 STL [R1+0x7ac], R81 ;  /* 0x0007ac5101002387 */ /* 0x004fe80000100800 */
[----:B------:R-:W-:Y:S04]  /*1d580*/  @P2 STL [R1+0x7b0], R76 ;  /* 0x0007b04c01002387 */ /* 0x000fe80000100800 */
[----:B------:R-:W2:Y:S04]  /*1d590*/  @P3 LDG.E.U16 R90, desc[UR16][R68.64] ;  /* 0x00000010445a3981 */ /* 0x000ea8000c1e1500 */
[----:B------:R-:W2:Y:S04]  /*1d5a0*/  @P3 LDG.E.U16 R3, desc[UR16][R66.64] ;  /* 0x0000001042033981 */ /* 0x000ea8000c1e1500 */
[----:B------:R-:W-:Y:S04]  /*1d5b0*/  @P2 STL [R1+0x7b4], R77 ;  /* 0x0007b44d01002387 */ /* 0x000fe80000100800 */
[----:B------:R-:W3:Y:S04]  /*1d5c0*/  LDL.LU.64 R72, [R1+0x13f8] ;  /* 0x0013f80001487983 */ /* 0x000ee80000300a00 */
[----:B------:R-:W3:Y:S04]  /*1d5d0*/  LDL.LU.64 R70, [R1+0x13f0] ;  /* 0x0013f00001467983 */ /* 0x000ee80000300a00 */
[----:B------:R-:W3:Y:S01]  /*1d5e0*/  LDL.LU.64 R68, [R1+0x13e8] ;  /* 0x0013e80001447983 */ /* 0x000ee20000300a00 */
[----:B------:R-:W-:-:S03]  /*1d5f0*/  ISETP.GT.AND P4, PT, R4, 0x39, PT ;  /* 0x000000390400780c */ /* 0x000fc60003f84270 */
[----:B------:R-:W3:Y:S04]  /*1d600*/  LDL.LU.64 R66, [R1+0x13e0] ;  /* 0x0013e00001427983 */ /* 0x000ee80000300a00 */
[----:B--2---:R-:W-:Y:S04]  /*1d610*/  @P3 STL [R1+0x748], R3 ;  /* 0x0007480301003387 */ /* 0x004fe80000100800 */
[----:B------:R-:W-:Y:S04]  /*1d620*/  @P3 STL [R1+0x74c], R90 ;  /* 0x00074c5a01003387 */ /* 0x000fe80000100800 */
[----:B----4-:R-:W-:Y:S04]  /*1d630*/  @P3 STL [R1+0x750], R91 ;  /* 0x0007505b01003387 */ /* 0x010fe80000100800 */
[----:B---3--:R-:W-:Y:S04]  /*1d640*/  @P3 STL [R1+0x754], R92 ;  /* 0x0007545c01003387 */ /* 0x008fe80000100800 */
[----:B------:R-:W-:Y:S04]  /*1d650*/  STL [R1+0xf54], R72 ;  /* 0x000f544801007387 */ /* 0x000fe80000100800 */
[----:B------:R-:W2:Y:S04]  /*1d660*/  @P4 LDG.E.U16 R93, desc[UR16][R72.64] ;  /* 0x00000010485d4981 */ /* 0x000ea8000c1e1500 */
[----:B------:R0:W-:Y:S04]  /*1d670*/  STL [R1+0x10bc], R72 ;  /* 0x0010bc4801007387 */ /* 0x0001e80000100800 */
[----:B------:R-:W3:Y:S04]  /*1d680*/  @P4 LDG.E.U16 R5, desc[UR16][R70.64] ;  /* 0x0000001046054981 */ /* 0x000ee8000c1e1500 */
[----:B------:R-:W4:Y:S04]  /*1d690*/  @P4 LDG.E.U16 R0, desc[UR16][R68.64] ;  /* 0x0000001044004981 */ /* 0x000f28000c1e1500 */
[----:B0-----:R-:W2:Y:S04]  /*1d6a0*/  LDL.LU R72, [R1+0x88c] ;  /* 0x00088c0001487983 */ /* 0x001ea80000300800 */
[----:B------:R-:W-:Y:S04]  /*1d6b0*/  STL [R1+0xf50], R73 ;  /* 0x000f504901007387 */ /* 0x000fe80000100800 */
[----:B------:R0:W-:Y:S01]  /*1d6c0*/  STL [R1+0x10c0], R73 ;  /* 0x0010c04901007387 */ /* 0x0001e20000100800 */
[----:B------:R-:W-:-:S03]  /*1d6d0*/  ISETP.GT.AND P5, PT, R4, 0x15, PT ;  /* 0x000000150400780c */ /* 0x000fc60003fa4270 */
[----:B------:R-:W4:Y:S04]  /*1d6e0*/  @P4 LDG.E.U16 R2, desc[UR16][R66.64] ;  /* 0x0000001042024981 */ /* 0x000f28000c1e1500 */
[----:B0-----:R-:W4:Y:S04]  /*1d6f0*/  LDL.LU R73, [R1+0x890] ;  /* 0x0008900001497983 */ /* 0x001f280000300800 */
[----:B------:R-:W-:Y:S04]  /*1d700*/  STL [R1+0xf5c], R70 ;  /* 0x000f5c4601007387 */ /* 0x000fe80000100800 */
[----:B------:R0:W-:Y:S04]  /*1d710*/  STL [R1+0x10c4], R70 ;  /* 0x0010c44601007387 */ /* 0x0001e80000100800 */
[----:B------:R-:W4:Y:S04]  /*1d720*/  @P5 LDG.E.U16 R75, desc[UR16][R18.64] ;  /* 0x00000010124b5981 */ /* 0x000f28000c1e1500 */
[----:B0-----:R-:W4:Y:S04]  /*1d730*/  LDL.LU R70, [R1+0x894] ;  /* 0x0008940001467983 */ /* 0x001f280000300800 */
[----:B------:R-:W-:Y:S04]  /*1d740*/  STL [R1+0xf58], R71 ;  /* 0x000f584701007387 */ /* 0x000fe80000100800 */
[----:B------:R-:W-:Y:S04]  /*1d750*/  STL [R1+0x10c8], R71 ;  /* 0x0010c84701007387 */ /* 0x000fe80000100800 */
[----:B------:R-:W-:Y:S04]  /*1d760*/  STL [R1+0xf64], R68 ;  /* 0x000f644401007387 */ /* 0x000fe80000100800 */
[----:B------:R-:W-:Y:S04]  /*1d770*/  STL [R1+0x10cc], R68 ;  /* 0x0010cc4401007387 */ /* 0x000fe80000100800 */
[----:B------:R-:W-:Y:S04]  /*1d780*/  STL [R1+0xf60], R69 ;  /* 0x000f604501007387 */ /* 0x000fe80000100800 */
[----:B------:R-:W-:Y:S04]  /*1d790*/  STL [R1+0x10d0], R69 ;  /* 0x0010d04501007387 */ /* 0x000fe80000100800 */
[----:B---3--:R0:W-:Y:S04]  /*1d7a0*/  @P4 STL [R1+0x6f0], R5 ;  /* 0x0006f00501004387 */ /* 0x0081e80000100800 */
[----:B--2---:R-:W2:Y:S04]  /*1d7b0*/  @P5 LDG.E.U16 R72, desc[UR16][R20.64] ;  /* 0x0000001014485981 */ /* 0x004ea8000c1e1500 */
[----:B0-----:R-:W3:Y:S04]  /*1d7c0*/  LDL R5, [R1+0x864] ;  /* 0x0008640001057983 */ /* 0x001ee80000100800 */
[----:B----4-:R0:W-:Y:S04]  /*1d7d0*/  @P4 STL [R1+0x6ec], R0 ;  /* 0x0006ec0001004387 */ /* 0x0101e80000100800 */
[----:B------:R-:W4:Y:S04]  /*1d7e0*/  LDL R3, [R1+0x85c] ;  /* 0x00085c0001037983 */ /* 0x000f280000100800 */
[----:B------:R-:W2:Y:S04]  /*1d7f0*/  @P5 LDG.E.U16 R73, desc[UR16][R24.64] ;  /* 0x0000001018495981 */ /* 0x000ea8000c1e1500 */
[----:B0-----:R-:W2:Y:S04]  /*1d800*/  LDL R0, [R1+0x860] ;  /* 0x0008600001007983 */ /* 0x001ea80000100800 */
[----:B------:R-:W2:Y:S04]  /*1d810*/  @P5 LDG.E.U16 R70, desc[UR16][R64.64] ;  /* 0x0000001040465981 */ /* 0x000ea8000c1e1500 */
[----:B------:R-:W-:Y:S01]  /*1d820*/  STL [R1+0xf6c], R66 ;  /* 0x000f6c4201007387 */ /* 0x000fe20000100800 */
[----:B------:R-:W-:-:S03]  /*1d830*/  ISETP.GT.AND P2, PT, R4, 0x1a, PT ;  /* 0x0000001a0400780c */ /* 0x000fc60003f44270 */
[----:B------:R-:W-:Y:S04]  /*1d840*/  STL [R1+0x10d4], R66 ;  /* 0x0010d44201007387 */ /* 0x000fe80000100800 */
[----:B------:R-:W-:Y:S04]  /*1d850*/  STL [R1+0xf68], R67 ;  /* 0x000f684301007387 */ /* 0x000fe80000100800 */
[----:B------:R-:W-:Y:S04]  /*1d860*/  STL [R1+0x10d8], R67 ;  /* 0x0010d84301007387 */ /* 0x000fe80000100800 */
[----:B------:R0:W-:Y:S04]  /*1d870*/  @P4 STL [R1+0x6e8], R2 ;  /* 0x0006e80201004387 */ /* 0x0001e80000100800 */
[----:B------:R1:W-:Y:S04]  /*1d880*/  @P4 STL [R1+0x6f4], R93 ;  /* 0x0006f45d01004387 */ /* 0x0003e80000100800 */
[----:B------:R-:W2:Y:S04]  /*1d890*/  LDL.64 R64, [R1+0x2d0] ;  /* 0x0002d00001407983 */ /* 0x000ea80000100a00 */
[----:B0-----:R-:W2:Y:S04]  /*1d8a0*/  LDL R2, [R1+0x7a4] ;  /* 0x0007a40001027983 */ /* 0x001ea80000100800 */
[----:B-1----:R-:W2:Y:S04]  /*1d8b0*/  LDL R93, [R1+0x7fc] ;  /* 0x0007fc00015d7983 */ /* 0x002ea80000100800 */
[----:B------:R-:W2:Y:S04]  /*1d8c0*/  LDL R71, [R1+0x7a0] ;  /* 0x0007a00001477983 */ /* 0x000ea80000100800 */
[----:B------:R-:W2:Y:S04]  /*1d8d0*/  LDL.64 R66, [R1+0x1e0] ;  /* 0x0001e00001427983 */ /* 0x000ea80000100a00 */
[----:B------:R-:W2:Y:S04]  /*1d8e0*/  LDL R74, [R1+0x79c] ;  /* 0x00079c00014a7983 */ /* 0x000ea80000100800 */
[----:B------:R-:W2:Y:S04]  /*1d8f0*/  LDL.64 R68, [R1+0x1d8] ;  /* 0x0001d80001447983 */ /* 0x000ea80000100a00 */
[----:B------:R-:W2:Y:S04]  /*1d900*/  LDL R79, [R1+0x798] ;  /* 0x00079800014f7983 */ /* 0x000ea80000100800 */
[----:B------:R-:W2:Y:S04]  /*1d910*/  LDL.64 R76, [R1+0x110] ;  /* 0x00011000014c7983 */ /* 0x000ea80000100a00 */
[----:B------:R-:W2:Y:S04]  /*1d920*/  LDL R78, [R1+0x744] ;  /* 0x00074400014e7983 */ /* 0x000ea80000100800 */
[----:B------:R-:W2:Y:S04]  /*1d930*/  LDL R81, [R1+0x740] ;  /* 0x0007400001517983 */ /* 0x000ea80000100800 */
[----:B------:R-:W2:Y:S04]  /*1d940*/  LDL R80, [R1+0x73c] ;  /* 0x00073c0001507983 */ /* 0x000ea80000100800 */
[----:B------:R-:W2:Y:S04]  /*1d950*/  LDL R92, [R1+0x738] ;  /* 0x00073800015c7983 */ /* 0x000ea80000100800 */
[----:B---3--:R-:W3:Y:S04]  /*1d960*/  @P2 LDG.E.U16 R5, desc[UR16][R22.64] ;  /* 0x0000001016052981 */ /* 0x008ee8000c1e1500 */
[----:B----4-:R-:W4:Y:S04]  /*1d970*/  @P2 LDG.E.U16 R3, desc[UR16][R62.64] ;  /* 0x000000103e032981 */ /* 0x010f28000c1e1500 */
[----:B--2---:R-:W2:Y:S04]  /*1d980*/  @P2 LDG.E.U16 R0, desc[UR16][R14.64] ;  /* 0x000000100e002981 */ /* 0x004ea8000c1e1500 */
[----:B------:R0:W-:Y:S04]  /*1d990*/  STL [R1+0x10dc], R70 ;  /* 0x0010dc4601007387 */ /* 0x0001e80000100800 */
[----:B0-----:R-:W4:Y:S04]  /*1d9a0*/  LDL R70, [R1+0x7f8] ;  /* 0x0007f80001467983 */ /* 0x001f280000100800 */
[----:B------:R-:W4:Y:S04]  /*1d9b0*/  LDL.LU.64 R24, [R1+0x13d8] ;  /* 0x0013d80001187983 */ /* 0x000f280000300a00 */
[----:B------:R-:W4:Y:S04]  /*1d9c0*/  LDL R91, [R1+0xb9c] ;  /* 0x000b9c00015b7983 */ /* 0x000f280000100800 */
[----:B------:R-:W4:Y:S04]  /*1d9d0*/  LDL R90, [R1+0x6e4] ;  /* 0x0006e400015a7983 */ /* 0x000f280000100800 */
[----:B------:R0:W-:Y:S04]  /*1d9e0*/  STL [R1+0x10e0], R73 ;  /* 0x0010e04901007387 */ /* 0x0001e80000100800 */
[----:B0-----:R-:W4:Y:S04]  /*1d9f0*/  LDL R73, [R1+0x800] ;  /* 0x0008000001497983 */ /* 0x001f280000100800 */
[----:B------:R-:W4:Y:S04]  /*1da00*/  LDL.LU.64 R20, [R1+0x13d0] ;  /* 0x0013d00001147983 */ /* 0x000f280000300a00 */
[----:B------:R0:W-:Y:S04]  /*1da10*/  STL [R1+0x10e4], R72 ;  /* 0x0010e44801007387 */ /* 0x0001e80000100800 */
[----:B0-----:R-:W4:Y:S04]  /*1da20*/  LDL R72, [R1+0x804] ;  /* 0x0008040001487983 */ /* 0x001f280000100800 */
[----:B------:R-:W4:Y:S04]  /*1da30*/  LDL.LU.64 R18, [R1+0x13c8] ;  /* 0x0013c80001127983 */ /* 0x000f280000300a00 */
[----:B------:R0:W-:Y:S04]  /*1da40*/  STL [R1+0x10e8], R75 ;  /* 0x0010e84b01007387 */ /* 0x0001e80000100800 */
[----:B0-----:R-:W4:Y:S04]  /*1da50*/  LDL R75, [R1+0x858] ;  /* 0x00085800014b7983 */ /* 0x001f280000100800 */
[----:B------:R-:W4:Y:S04]  /*1da60*/  LDL.LU.64 R22, [R1+0x13c0] ;  /* 0x0013c00001167983 */ /* 0x000f280000300a00 */
[----:B---3--:R0:W-:Y:S04]  /*1da70*/  @P2 STL [R1+0x864], R5 ;  /* 0x0008640501002387 */ /* 0x0081e80000100800 */
[----:B0-----:R-:W3:Y:S04]  /*1da80*/  LDL.LU R5, [R1+0x13b8] ;  /* 0x0013b80001057983 */ /* 0x001ee80000300800 */
[----:B------:R-:W3:Y:S04]  /*1da90*/  LDL.LU.64 R14, [R1+0x13b0] ;  /* 0x0013b000010e7983 */ /* 0x000ee80000300a00 */
[----:B--2---:R0:W-:Y:S04]  /*1daa0*/  @P2 STL [R1+0x860], R0 ;  /* 0x0008600001002387 */ /* 0x0041e80000100800 */
[----:B0-----:R-:W2:Y:S04]  /*1dab0*/  LDL.LU R0, [R1+0x13a8] ;  /* 0x0013a80001007983 */ /* 0x001ea80000300800 */
[----:B------:R-:W2:Y:S04]  /*1dac0*/  LDL.LU.64 R62, [R1+0x13a0] ;  /* 0x0013a000013e7983 */ /* 0x000ea80000300a00 */
[----:B----4-:R-:W4:Y:S01]  /*1dad0*/  @P2 LDG.E.U16 R75, desc[UR16][R60.64] ;  /* 0x000000103c4b2981 */ /* 0x010f22000c1e1500 */
[----:B------:R-:W-:-:S03]  /*1dae0*/  ISETP.GT.AND P3, PT, R4, 0x22, PT ;  /* 0x000000220400780c */ /* 0x000fc60003f64270 */
[----:B------:R0:W-:Y:S04]  /*1daf0*/  @P2 STL [R1+0x85c], R3 ;  /* 0x00085c0301002387 */ /* 0x0001e80000100800 */
[----:B0-----:R-:W3:Y:S04]  /*1db00*/  LDL R3, [R1+0x6e0] ;  /* 0x0006e00001037983 */ /* 0x001ee80000100800 */
[----:B------:R-:W3:Y:S04]  /*1db10*/  LDL.LU.64 R60, [R1+0x1398] ;  /* 0x00139800013c7983 */ /* 0x000ee80000300a00 */
[----:B------:R-:W3:Y:S04]  /*1db20*/  @P3 LDG.E.U16 R72, desc[UR16][R64.64] ;  /* 0x0000001040483981 */ /* 0x000ee8000c1e1500 */
[----:B--2---:R-:W2:Y:S04]  /*1db30*/  @P3 LDG.E.U16 R73, desc[UR16][R62.64] ;  /* 0x000000103e493981 */ /* 0x004ea8000c1e1500 */
[----:B----4-:R-:W-:Y:S04]  /*1db40*/  @P2 STL [R1+0x858], R75 ;  /* 0x0008584b01002387 */ /* 0x010fe80000100800 */
[----:B------:R-:W4:Y:S04]  /*1db50*/  LDL.LU.64 R64, [R1+0x1390] ;  /* 0x0013900001407983 */ /* 0x000f280000300a00 */
[----:B------:R-:W2:Y:S01]  /*1db60*/  LDL.LU.64 R62, [R1+0x1388] ;  /* 0x00138800013e7983 */ /* 0x000ea20000300a00 */
[----:B------:R-:W-:-:S03]  /*1db70*/  ISETP.GT.AND P4, PT, R4, 0x2a, PT ;  /* 0x0000002a0400780c */ /* 0x000fc60003f84270 */
[----:B---3--:R-:W3:Y:S01]  /*1db80*/  @P3 LDG.E.U16 R93, desc[UR16][R60.64] ;  /* 0x000000103c5d3981 */ /* 0x008ee2000c1e1500 */
[----:B------:R-:W-:-:S09]  /*1db90*/  ISETP.GT.AND P5, PT, R4, 0x32, PT ;  /* 0x000000320400780c */ /* 0x000fd20003fa4270 */
[----:B------:R-:W3:Y:S04]  /*1dba0*/  @P4 LDG.E.U16 R79, desc[UR16][R68.64] ;  /* 0x00000010444f4981 */ /* 0x000ee8000c1e1500 */
[----:B------:R-:W3:Y:S04]  /*1dbb0*/  @P4 LDG.E.U16 R74, desc[UR16][R66.64] ;  /* 0x00000010424a4981 */ /* 0x000ee8000c1e1500 */
[----:B------:R-:W3:Y:S04]  /*1dbc0*/  LDL.LU.64 R60, [R1+0x1380] ;  /* 0x00138000013c7983 */ /* 0x000ee80000300a00 */
[----:B------:R-:W3:Y:S04]  /*1dbd0*/  @P5 LDG.E.U16 R78, desc[UR16][R76.64] ;  /* 0x000000104c4e5981 */ /* 0x000ee8000c1e1500 */
[----:B----4-:R-:W4:Y:S04]  /*1dbe0*/  @P3 LDG.E.U16 R70, desc[UR16][R64.64] ;  /* 0x0000001040463981 */ /* 0x010f28000c1e1500 */
[----:B--2---:R-:W2:Y:S04]  /*1dbf0*/  @P4 LDG.E.U16 R2, desc[UR16][R62.64] ;  /* 0x000000103e024981 */ /* 0x004ea8000c1e1500 */
[----:B---3--:R0:W-:Y:S04]  /*1dc00*/  @P3 STL [R1+0x7fc], R93 ;  /* 0x0007fc5d01003387 */ /* 0x0081e80000100800 */
[----:B0-----:R-:W3:Y:S04]  /*1dc10*/  LDL R93, [R1+0x6dc] ;  /* 0x0006dc00015d7983 */ /* 0x001ee80000100800 */
[----:B------:R-:W3:Y:S04]  /*1dc20*/  LDL.LU.64 R64, [R1+0x1378] ;  /* 0x0013780001407983 */ /* 0x000ee80000300a00 */
[----:B------:R-:W3:Y:S04]  /*1dc30*/  @P4 LDG.E.U16 R71, desc[UR16][R60.64] ;  /* 0x000000103c474981 */ /* 0x000ee8000c1e1500 */
[----:B----4-:R-:W-:Y:S04]  /*1dc40*/  @P3 STL [R1+0x7f8], R70 ;  /* 0x0007f84601003387 */ /* 0x010fe80000100800 */
[----:B------:R-:W-:Y:S04]  /*1dc50*/  @P3 STL [R1+0x800], R73 ;  /* 0x0008004901003387 */ /* 0x000fe80000100800 */
[----:B------:R-:W-:Y:S04]  /*1dc60*/  @P3 STL [R1+0x804], R72 ;  /* 0x0008044801003387 */ /* 0x000fe80000100800 */
[----:B------:R-:W4:Y:S04]  /*1dc70*/  LDL.LU.64 R62, [R1+0x1370] ;  /* 0x00137000013e7983 */ /* 0x000f280000300a00 */
[----:B--2---:R0:W-:Y:S04]  /*1dc80*/  @P4 STL [R1+0x7a4], R2 ;  /* 0x0007a40201004387 */ /* 0x0041e80000100800 */
[----:B0-----:R-:W2:Y:S04]  /*1dc90*/  LDL R2, [R1+0x6d8] ;  /* 0x0006d80001027983 */ /* 0x001ea80000100800 */
[----:B------:R-:W2:Y:S04]  /*1dca0*/  LDL.LU.64 R60, [R1+0x1368] ;  /* 0x00136800013c7983 */ /* 0x000ea80000300a00 */
[----:B---3--:R-:W3:Y:S04]  /*1dcb0*/  @P5 LDG.E.U16 R81, desc[UR16][R64.64] ;  /* 0x0000001040515981 */ /* 0x008ee8000c1e1500 */
[----:B----4-:R-:W4:Y:S04]  /*1dcc0*/  @P5 LDG.E.U16 R80, desc[UR16][R62.64] ;  /* 0x000000103e505981 */ /* 0x010f28000c1e1500 */
[----:B--2---:R-:W2:Y:S01]  /*1dcd0*/  @P5 LDG.E.U16 R92, desc[UR16][R60.64] ;  /* 0x000000103c5c5981 */ /* 0x004ea2000c1e1500 */
[----:B------:R-:W-:-:S03]  /*1dce0*/  ISETP.GT.AND P2, PT, R4, 0x16, PT ;  /* 0x000000160400780c */ /* 0x000fc60003f44270 */
[----:B------:R0:W-:Y:S04]  /*1dcf0*/  @P4 STL [R1+0x798], R79 ;  /* 0x0007984f01004387 */ /* 0x0001e80000100800 */
[----:B------:R-:W-:Y:S04]  /*1dd00*/  @P4 STL [R1+0x79c], R74 ;  /* 0x00079c4a01004387 */ /* 0x000fe80000100800 */
[----:B------:R1:W-:Y:S04]  /*1dd10*/  @P4 STL [R1+0x7a0], R71 ;  /* 0x0007a04701004387 */ /* 0x0003e80000100800 */
[----:B------:R-:W3:Y:S04]  /*1dd20*/  LDL.LU.64 R64, [R1+0x1360] ;  /* 0x0013600001407983 */ /* 0x000ee80000300a00 */
[----:B------:R-:W3:Y:S04]  /*1dd30*/  LDL.LU.64 R62, [R1+0x1358] ;  /* 0x00135800013e7983 */ /* 0x000ee80000300a00 */
[----:B------:R-:W3:Y:S04]  /*1dd40*/  LDL.LU.64 R60, [R1+0x1350] ;  /* 0x00135000013c7983 */ /* 0x000ee80000300a00 */
[----:B------:R-:W3:Y:S04]  /*1dd50*/  @P2 LDG.E.U16 R91, desc[UR16][R58.64] ;  /* 0x000000103a5b2981 */ /* 0x000ee8000c1e1500 */
[----:B--2---:R-:W-:Y:S04]  /*1dd60*/  @P5 STL [R1+0x738], R92 ;  /* 0x0007385c01005387 */ /* 0x004fe80000100800 */
[----:B----4-:R-:W-:Y:S04]  /*1dd70*/  @P5 STL [R1+0x73c], R80 ;  /* 0x00073c5001005387 */ /* 0x010fe80000100800 */
[----:B---3--:R-:W-:Y:S04]  /*1dd80*/  @P5 STL [R1+0x740], R81 ;  /* 0x0007405101005387 */ /* 0x008fe80000100800 */
[----:B------:R2:W-:Y:S04]  /*1dd90*/  @P5 STL [R1+0x744], R78 ;  /* 0x0007444e01005387 */ /* 0x0005e80000100800 */
[----:B------:R-:W3:Y:S01]  /*1dda0*/  LDL.LU.64 R58, [R1+0x1348] ;  /* 0x00134800013a7983 */ /* 0x000ee20000300a00 */
[----:B------:R-:W-:-:S03]  /*1ddb0*/  ISETP.GT.AND P3, PT, R4, 0x3a, PT ;  /* 0x0000003a0400780c */ /* 0x000fc60003f64270 */
[----:B------:R-:W4:Y:S04]  /*1ddc0*/  LDL R76, [R1+0xb98] ;  /* 0x000b9800014c7983 */ /* 0x000f280000100800 */
[----:B0-----:R-:W4:Y:S04]  /*1ddd0*/  LDL R79, [R1+0xb94] ;  /* 0x000b9400014f7983 */ /* 0x001f280000100800 */
[----:B-1----:R-:W4:Y:S04]  /*1dde0*/  LDL R71, [R1+0xb90] ;  /* 0x000b900001477983 */ /* 0x002f280000100800 */
[----:B------:R-:W4:Y:S04]  /*1ddf0*/  @P3 LDG.E.U16 R90, desc[UR16][R64.64] ;  /* 0x00000010405a3981 */ /* 0x000f28000c1e1500 */
[----:B------:R-:W4:Y:S04]  /*1de00*/  @P3 LDG.E.U16 R3, desc[UR16][R62.64] ;  /* 0x000000103e033981 */ /* 0x000f28000c1e1500 */
[----:B------:R-:W4:Y:S04]  /*1de10*/  @P3 LDG.E.U16 R93, desc[UR16][R60.64] ;  /* 0x000000103c5d3981 */ /* 0x000f28000c1e1500 */
[----:B--2---:R-:W2:Y:S04]  /*1de20*/  LDL R78, [R1+0x854] ;  /* 0x00085400014e7983 */ /* 0x004ea80000100800 */
[----:B---3--:R-:W3:Y:S04]  /*1de30*/  @P3 LDG.E.U16 R2, desc[UR16][R58.64] ;  /* 0x000000103a023981 */ /* 0x008ee8000c1e1500 */
[----:B------:R-:W-:Y:S04]  /*1de40*/  STL [R1+0xf74], R64 ;  /* 0x000f744001007387 */ /* 0x000fe80000100800 */
[----:B------:R-:W-:Y:S04]  /*1de50*/  STL [R1+0x10ec], R64 ;  /* 0x0010ec4001007387 */ /* 0x000fe80000100800 */
[----:B------:R-:W-:Y:S04]  /*1de60*/  STL [R1+0xf70], R65 ;  /* 0x000f704101007387 */ /* 0x000fe80000100800 */
[----:B------:R-:W-:Y:S04]  /*1de70*/  STL [R1+0x10f0], R65 ;  /* 0x0010f04101007387 */ /* 0x000fe80000100800 */
[----:B------:R-:W2:Y:S04]  /*1de80*/  LDL R81, [R1+0x850] ;  /* 0x0008500001517983 */ /* 0x000ea80000100800 */
[----:B------:R-:W2:Y:S04]  /*1de90*/  LDL R80, [R1+0x84c] ;  /* 0x00084c0001507983 */ /* 0x000ea80000100800 */
[----:B------:R-:W-:Y:S04]  /*1dea0*/  STL [R1+0xf80], R62 ;  /* 0x000f803e01007387 */ /* 0x000fe80000100800 */
[----:B------:R-:W-:Y:S04]  /*1deb0*/  STL [R1+0xf78], R63 ;  /* 0x000f783f01007387 */ /* 0x000fe80000100800 */
[----:B------:R0:W-:Y:S04]  /*1dec0*/  STL [R1+0x10f4], R63 ;  /* 0x0010f43f01007387 */ /* 0x0001e80000100800 */
[----:B------:R-:W2:Y:S04]  /*1ded0*/  LDL R92, [R1+0x848] ;  /* 0x00084800015c7983 */ /* 0x000ea80000100800 */
[----:B------:R-:W-:Y:S04]  /*1dee0*/  STL [R1+0xf88], R60 ;  /* 0x000f883c01007387 */ /* 0x000fe80000100800 */
[----:B------:R-:W-:Y:S04]  /*1def0*/  STL [R1+0xf84], R61 ;  /* 0x000f843d01007387 */ /* 0x000fe80000100800 */
[----:B----4-:R-:W4:Y:S04]  /*1df00*/  @P2 LDG.E.U16 R76, desc[UR16][R12.64] ;  /* 0x000000100c4c2981 */ /* 0x010f28000c1e1500 */
[----:B------:R-:W2:Y:S04]  /*1df10*/  @P2 LDG.E.U16 R79, desc[UR16][R44.64] ;  /* 0x000000102c4f2981 */ /* 0x000ea8000c1e1500 */
[----:B------:R-:W2:Y:S04]  /*1df20*/  @P2 LDG.E.U16 R71, desc[UR16][R42.64] ;  /* 0x000000102a472981 */ /* 0x000ea8000c1e1500 */
[----:B---3--:R1:W-:Y:S04]  /*1df30*/  @P3 STL [R1+0x6d8], R2 ;  /* 0x0006d80201003387 */ /* 0x0083e80000100800 */
[----:B0-----:R-:W3:Y:S04]  /*1df40*/  LDL R63, [R1+0x7f0] ;  /* 0x0007f000013f7983 */ /* 0x001ee80000100800 */
[----:B------:R-:W3:Y:S04]  /*1df50*/  LDL R70, [R1+0x7ec] ;  /* 0x0007ec0001467983 */ /* 0x000ee80000100800 */
[----:B-1----:R-:W3:Y:S04]  /*1df60*/  LDL R2, [R1+0x7f4] ;  /* 0x0007f40001027983 */ /* 0x002ee80000100800 */
[----:B------:R-:W3:Y:S04]  /*1df70*/  LDL R67, [R1+0x7e8] ;  /* 0x0007e80001437983 */ /* 0x000ee80000100800 */
[----:B------:R-:W3:Y:S04]  /*1df80*/  LDL.64 R64, [R1+0x1d0] ;  /* 0x0001d00001407983 */ /* 0x000ee80000100a00 */
[----:B------:R0:W-:Y:S04]  /*1df90*/  @P2 STL [R1+0xb9c], R91 ;  /* 0x000b9c5b01002387 */ /* 0x0001e80000100800 */
[----:B------:R-:W3:Y:S04]  /*1dfa0*/  LDL.64 R74, [R1+0x1c8] ;  /* 0x0001c800014a7983 */ /* 0x000ee80000100a00 */
[----:B0-----:R-:W3:Y:S04]  /*1dfb0*/  LDL R91, [R1+0x794] ;  /* 0x00079400015b7983 */ /* 0x001ee80000100800 */
[----:B------:R0:W-:Y:S04]  /*1dfc0*/  @P3 STL [R1+0x6e4], R90 ;  /* 0x0006e45a01003387 */ /* 0x0001e80000100800 */
[----:B0-----:R-:W3:Y:S04]  /*1dfd0*/  LDL R90, [R1+0x790] ;  /* 0x00079000015a7983 */ /* 0x001ee80000100800 */
[----:B------:R0:W-:Y:S04]  /*1dfe0*/  @P3 STL [R1+0x6e0], R3 ;  /* 0x0006e00301003387 */ /* 0x0001e80000100800 */
[----:B0-----:R-:W3:Y:S04]  /*1dff0*/  LDL R3, [R1+0x78c] ;  /* 0x00078c0001037983 */ /* 0x001ee80000100800 */
[----:B------:R0:W-:Y:S04]  /*1e000*/  @P3 STL [R1+0x6dc], R93 ;  /* 0x0006dc5d01003387 */ /* 0x0001e80000100800 */
[----:B0-----:R-:W3:Y:S04]  /*1e010*/  LDL R93, [R1+0x788] ;  /* 0x00078800015d7983 */ /* 0x001ee80000100800 */
[----:B------:R-:W-:Y:S04]  /*1e020*/  STL [R1+0xf90], R58 ;  /* 0x000f903a01007387 */ /* 0x000fe80000100800 */
[----:B------:R-:W-:Y:S04]  /*1e030*/  STL [R1+0xf8c], R59 ;  /* 0x000f8c3b01007387 */ /* 0x000fe80000100800 */
[----:B------:R-:W3:Y:S04]  /*1e040*/  LDL.LU.64 R12, [R1+0x1340] ;  /* 0x00134000010c7983 */ /* 0x000ee80000300a00 */
[----:B------:R-:W3:Y:S01]  /*1e050*/  LDL.LU.64 R44, [R1+0x1338] ;  /* 0x00133800012c7983 */ /* 0x000ee20000300a00 */
[----:B------:R-:W-:-:S02]  /*1e060*/  ISETP.GT.AND P4, PT, R4, 0x1b, PT ;  /* 0x0000001b0400780c */ /* 0x000fc40003f84270 */
[C---:B------:R-:W-:Y:S01]  /*1e070*/  ISETP.GT.AND P5, PT, R4.reuse, 0x23, PT ;  /* 0x000000230400780c */ /* 0x040fe20003fa4270 */
[----:B----4-:R0:W-:Y:S10]  /*1e080*/  @P2 STL [R1+0xb98], R76 ;  /* 0x000b984c01002387 */ /* 0x0101f40000100800 */
[----:B--2---:R-:W2:Y:S04]  /*1e090*/  @P4 LDG.E.U16 R78, desc[UR16][R56.64] ;  /* 0x00000010384e4981 */ /* 0x004ea8000c1e1500 */
[----:B------:R-:W4:Y:S04]  /*1e0a0*/  @P4 LDG.E.U16 R81, desc[UR16][R54.64] ;  /* 0x0000001036514981 */ /* 0x000f28000c1e1500 */
[----:B------:R-:W2:Y:S04]  /*1e0b0*/  @P4 LDG.E.U16 R80, desc[UR16][R48.64] ;  /* 0x0000001030504981 */ /* 0x000ea8000c1e1500 */
[----:B0-----:R-:W2:Y:S04]  /*1e0c0*/  LDL.64 R76, [R1+0xf0] ;  /* 0x0000f000014c7983 */ /* 0x001ea80000100a00 */
[----:B------:R-:W2:Y:S04]  /*1e0d0*/  @P4 LDG.E.U16 R92, desc[UR16][R46.64] ;  /* 0x000000102e5c4981 */ /* 0x000ea8000c1e1500 */
[----:B------:R0:W-:Y:S04]  /*1e0e0*/  @P2 STL [R1+0xb94], R79 ;  /* 0x000b944f01002387 */ /* 0x0001e80000100800 */
[----:B0-----:R-:W2:Y:S04]  /*1e0f0*/  LDL R79, [R1+0x734] ;  /* 0x00073400014f7983 */ /* 0x001ea80000100800 */
[----:B------:R-:W2:Y:S04]  /*1e100*/  LDL.LU.64 R42, [R1+0x1330] ;  /* 0x00133000012a7983 */ /* 0x000ea80000300a00 */
[----:B------:R0:W-:Y:S04]  /*1e110*/  @P2 STL [R1+0xb90], R71 ;  /* 0x000b904701002387 */ /* 0x0001e80000100800 */
[----:B------:R-:W4:Y:S04]  /*1e120*/  LDL.LU.64 R56, [R1+0x1328] ;  /* 0x0013280001387983 */ /* 0x000f280000300a00 */
[----:B------:R-:W4:Y:S04]  /*1e130*/  LDL.64 R72, [R1+0xe8] ;  /* 0x0000e80001487983 */ /* 0x000f280000100a00 */
[----:B------:R-:W4:Y:S04]  /*1e140*/  LDL R66, [R1+0x730] ;  /* 0x0007300001427983 */ /* 0x000f280000100800 */
[----:B------:R-:W4:Y:S04]  /*1e150*/  LDL R69, [R1+0x72c] ;  /* 0x00072c0001457983 */ /* 0x000f280000100800 */
[----:B------:R-:W4:Y:S04]  /*1e160*/  LDL R68, [R1+0x728] ;  /* 0x0007280001447983 */ /* 0x000f280000100800 */
[----:B------:R-:W4:Y:S04]  /*1e170*/  LDL.LU.64 R54, [R1+0x1320] ;  /* 0x0013200001367983 */ /* 0x000f280000300a00 */
[----:B------:R-:W4:Y:S01]  /*1e180*/  LDL.LU.64 R48, [R1+0x1318] ;  /* 0x0013180001307983 */ /* 0x000f220000300a00 */
[----:B------:R-:W-:-:S03]  /*1e190*/  ISETP.GT.AND P6, PT, R4, 0x2b, PT ;  /* 0x0000002b0400780c */ /* 0x000fc60003fc4270 */
[----:B0-----:R-:W4:Y:S10]  /*1e1a0*/  LDL R71, [R1+0xb8c] ;  /* 0x000b8c0001477983 */ /* 0x001f340000100800 */
[----:B---3--:R-:W3:Y:S04]  /*1e1b0*/  @P6 LDG.E.U16 R91, desc[UR16][R64.64] ;  /* 0x00000010405b6981 */ /* 0x008ee8000c1e1500 */
[----:B------:R-:W3:Y:S04]  /*1e1c0*/  @P5 LDG.E.U16 R2, desc[UR16][R44.64] ;  /* 0x000000102c025981 */ /* 0x000ee8000c1e1500 */
[----:B--2---:R-:W2:Y:S04]  /*1e1d0*/  @P5 LDG.E.U16 R63, desc[UR16][R42.64] ;  /* 0x000000102a3f5981 */ /* 0x004ea8000c1e1500 */
[----:B------:R0:W-:Y:S04]  /*1e1e0*/  @P4 STL [R1+0x854], R78 ;  /* 0x0008544e01004387 */ /* 0x0001e80000100800 */
[----:B----4-:R-:W4:Y:S01]  /*1e1f0*/  @P5 LDG.E.U16 R70, desc[UR16][R56.64] ;  /* 0x0000001038465981 */ /* 0x010f22000c1e1500 */
[----:B------:R-:W-:-:S03]  /*1e200*/  ISETP.GT.AND P2, PT, R4, 0x33, PT ;  /* 0x000000330400780c */ /* 0x000fc60003f44270 */
[----:B------:R-:W2:Y:S04]  /*1e210*/  @P6 LDG.E.U16 R90, desc[UR16][R74.64] ;  /* 0x000000104a5a6981 */ /* 0x000ea8000c1e1500 */
[----:B0-----:R-:W2:Y:S04]  /*1e220*/  LDL R78, [R1+0xb88] ;  /* 0x000b8800014e7983 */ /* 0x001ea80000100800 */
[----:B------:R0:W-:Y:S04]  /*1e230*/  @P4 STL [R1+0x850], R81 ;  /* 0x0008505101004387 */ /* 0x0001e80000100800 */
[----:B------:R-:W2:Y:S04]  /*1e240*/  @P2 LDG.E.U16 R79, desc[UR16][R76.64] ;  /* 0x000000104c4f2981 */ /* 0x000ea8000c1e1500 */
[----:B------:R-:W2:Y:S04]  /*1e250*/  @P5 LDG.E.U16 R67, desc[UR16][R54.64] ;  /* 0x0000001036435981 */ /* 0x000ea8000c1e1500 */
[----:B0-----:R-:W2:Y:S04]  /*1e260*/  LDL R81, [R1+0xb84] ;  /* 0x000b840001517983 */ /* 0x001ea80000100800 */
[----:B------:R0:W-:Y:S04]  /*1e270*/  @P4 STL [R1+0x84c], R80 ;  /* 0x00084c5001004387 */ /* 0x0001e80000100800 */
[----:B------:R-:W2:Y:S04]  /*1e280*/  @P2 LDG.E.U16 R66, desc[UR16][R72.64] ;  /* 0x0000001048422981 */ /* 0x000ea8000c1e1500 */
[----:B0-----:R-:W2:Y:S04]  /*1e290*/  LDL R80, [R1+0x6d4] ;  /* 0x0006d40001507983 */ /* 0x001ea80000100800 */
[----:B------:R-:W2:Y:S04]  /*1e2a0*/  LDL.LU.64 R46, [R1+0x1310] ;  /* 0x00131000012e7983 */ /* 0x000ea80000300a00 */
[----:B------:R0:W-:Y:S04]  /*1e2b0*/  @P4 STL [R1+0x848], R92 ;  /* 0x0008485c01004387 */ /* 0x0001e80000100800 */
[----:B0-----:R-:W2:Y:S04]  /*1e2c0*/  LDL R92, [R1+0x6d0] ;  /* 0x0006d000015c7983 */ /* 0x001ea80000100800 */
[----:B------:R-:W2:Y:S04]  /*1e2d0*/  LDL.LU.64 R44, [R1+0x1308] ;  /* 0x00130800012c7983 */ /* 0x000ea80000300a00 */
[----:B---3--:R0:W-:Y:S04]  /*1e2e0*/  @P5 STL [R1+0x7f4], R2 ;  /* 0x0007f40201005387 */ /* 0x0081e80000100800 */
[----:B0-----:R-:W3:Y:S04]  /*1e2f0*/  LDL.LU R2, [R1+0x1300] ;  /* 0x0013000001027983 */ /* 0x001ee80000300800 */
[----:B------:R-:W2:Y:S04]  /*1e300*/  LDL.LU.64 R42, [R1+0x12f8] ;  /* 0x0012f800012a7983 */ /* 0x000ea80000300a00 */
[----:B------:R-:W2:Y:S04]  /*1e310*/  LDL.LU.64 R56, [R1+0x12f0] ;  /* 0x0012f00001387983 */ /* 0x000ea80000300a00 */
[----:B------:R-:W3:Y:S04]  /*1e320*/  LDL.LU.64 R54, [R1+0x12e8] ;  /* 0x0012e80001367983 */ /* 0x000ee80000300a00 */
[----:B--2---:R-:W2:Y:S04]  /*1e330*/  @P6 LDG.E.U16 R3, desc[UR16][R56.64] ;  /* 0x0000001038036981 */ /* 0x004ea8000c1e1500 */
[----:B---3--:R-:W3:Y:S04]  /*1e340*/  @P6 LDG.E.U16 R93, desc[UR16][R54.64] ;  /* 0x00000010365d6981 */ /* 0x008ee8000c1e1500 */
[----:B------:R-:W2:Y:S04]  /*1e350*/  LDL.LU.64 R56, [R1+0x12e0] ;  /* 0x0012e00001387983 */ /* 0x000ea80000300a00 */
[----:B------:R0:W-:Y:S04]  /*1e360*/  @P6 STL [R1+0x794], R91 ;  /* 0x0007945b01006387 */ /* 0x0001e80000100800 */
[----:B0-----:R-:W3:Y:S04]  /*1e370*/  LDL R91, [R1+0xb80] ;  /* 0x000b8000015b7983 */ /* 0x001ee80000100800 */
[----:B------:R-:W3:Y:S04]  /*1e380*/  LDL.LU.64 R54, [R1+0x12d8] ;  /* 0x0012d80001367983 */ /* 0x000ee80000300a00 */
[----:B--2---:R-:W2:Y:S04]  /*1e390*/  @P2 LDG.E.U16 R69, desc[UR16][R56.64] ;  /* 0x0000001038452981 */ /* 0x004ea8000c1e1500 */
[----:B---3--:R-:W3:Y:S04]  /*1e3a0*/  @P2 LDG.E.U16 R68, desc[UR16][R54.64] ;  /* 0x0000001036442981 */ /* 0x008ee8000c1e1500 */
[----:B------:R0:W-:Y:S01]  /*1e3b0*/  @P6 STL [R1+0x790], R90 ;  /* 0x0007905a01006387 */ /* 0x0001e20000100800 */
[----:B------:R-:W-:-:S03]  /*1e3c0*/  ISETP.GT.AND P3, PT, R4, 0x17, PT ;  /* 0x000000170400780c */ /* 0x000fc60003f64270 */
[----:B0-----:R-:W2:Y:S04]  /*1e3d0*/  LDL R90, [R1+0x844] ;  /* 0x00084400015a7983 */ /* 0x001ea80000100800 */
[----:B------:R0:W-:Y:S06]  /*1e3e0*/  @P6 STL [R1+0x78c], R3 ;  /* 0x00078c0301006387 */ /* 0x0001ec0000100800 */
[----:B------:R-:W2:Y:S04]  /*1e3f0*/  @P3 LDG.E.U16 R71, desc[UR16][R52.64] ;  /* 0x0000001034473981 */ /* 0x000ea8000c1e1500 */
[----:B------:R-:W2:Y:S04]  /*1e400*/  @P3 LDG.E.U16 R78, desc[UR16][R40.64] ;  /* 0x00000010284e3981 */ /* 0x000ea8000c1e1500 */
[----:B0-----:R-:W2:Y:S04]  /*1e410*/  LDL R3, [R1+0x840] ;  /* 0x0008400001037983 */ /* 0x001ea80000100800 */
[----:B------:R0:W-:Y:S04]  /*1e420*/  @P6 STL [R1+0x788], R93 ;  /* 0x0007885d01006387 */ /* 0x0001e80000100800 */
[----:B------:R-:W2:Y:S01]  /*1e430*/  @P3 LDG.E.U16 R81, desc[UR16][R50.64] ;  /* 0x0000001032513981 */ /* 0x000ea2000c1e1500 */
[----:B------:R-:W-:-:S03]  /*1e440*/  ISETP.GT.AND P4, PT, R4, 0x3b, PT ;  /* 0x0000003b0400780c */ /* 0x000fc60003f84270 */
[----:B------:R-:W2:Y:S04]  /*1e450*/  @P3 LDG.E.U16 R91, desc[UR16][R38.64] ;  /* 0x00000010265b3981 */ /* 0x000ea8000c1e1500 */
[----:B0-----:R-:W2:Y:S04]  /*1e460*/  LDL R93, [R1+0x83c] ;  /* 0x00083c00015d7983 */ /* 0x001ea80000100800 */
[----:B------:R-:W-:Y:S04]  /*1e470*/  @P5 STL [R1+0x7e8], R67 ;  /* 0x0007e84301005387 */ /* 0x000fe80000100800 */
[----:B----4-:R-:W-:Y:S04]  /*1e480*/  @P5 STL [R1+0x7ec], R70 ;  /* 0x0007ec4601005387 */ /* 0x010fe80000100800 */
[----:B------:R-:W-:Y:S04]  /*1e490*/  @P5 STL [R1+0x7f0], R63 ;  /* 0x0007f03f01005387 */ /* 0x000fe80000100800 */
[----:B------:R-:W4:Y:S04]  /*1e4a0*/  LDL.LU R74, [R1+0x834] ;  /* 0x00083400014a7983 */ /* 0x000f280000300800 */
[----:B------:R-:W4:Y:S04]  /*1e4b0*/  LDL.LU R77, [R1+0x830] ;  /* 0x00083000014d7983 */ /* 0x000f280000300800 */
[----:B------:R-:W4:Y:S04]  /*1e4c0*/  LDL.LU R76, [R1+0x82c] ;  /* 0x00082c00014c7983 */ /* 0x000f280000300800 */
[----:B------:R0:W-:Y:S04]  /*1e4d0*/  @P2 STL [R1+0x734], R79 ;  /* 0x0007344f01002387 */ /* 0x0001e80000100800 */
[----:B0-----:R-:W4:Y:S04]  /*1e4e0*/  LDL.LU R79, [R1+0x828] ;  /* 0x00082800014f7983 */ /* 0x001f280000300800 */
[----:B------:R-:W4:Y:S04]  /*1e4f0*/  LDL.LU.64 R56, [R1+0x12d0] ;  /* 0x0012d00001387983 */ /* 0x000f280000300a00 */
[----:B------:R-:W4:Y:S04]  /*1e500*/  LDL.LU.64 R54, [R1+0x12c8] ;  /* 0x0012c80001367983 */ /* 0x000f280000300a00 */
[----:B---3--:R-:W-:Y:S04]  /*1e510*/  @P2 STL [R1+0x728], R68 ;  /* 0x0007284401002387 */ /* 0x008fe80000100800 */
[----:B--2---:R-:W-:Y:S04]  /*1e520*/  @P2 STL [R1+0x72c], R69 ;  /* 0x00072c4501002387 */ /* 0x004fe80000100800 */
[----:B------:R-:W-:Y:S04]  /*1e530*/  @P2 STL [R1+0x730], R66 ;  /* 0x0007304201002387 */ /* 0x000fe80000100800 */
[----:B------:R-:W2:Y:S04]  /*1e540*/  LDL.LU.64 R52, [R1+0x12c0] ;  /* 0x0012c00001347983 */ /* 0x000ea80000300a00 */
[----:B------:R-:W3:Y:S04]  /*1e550*/  LDL.LU.64 R40, [R1+0x12b8] ;  /* 0x0012b80001287983 */ /* 0x000ee80000300a00 */
[----:B------:R-:W3:Y:S01]  /*1e560*/  LDL.LU.64 R50, [R1+0x12b0] ;  /* 0x0012b00001327983 */ /* 0x000ee20000300a00 */
[----:B------:R-:W-:-:S02]  /*1e570*/  ISETP.GT.AND P5, PT, R4, 0x1c, PT ;  /* 0x0000001c0400780c */ /* 0x000fc40003fa4270 */
[----:B------:R-:W-:-:S11]  /*1e580*/  ISETP.GT.AND P2, PT, R4, 0x1d, PT ;  /* 0x0000001d0400780c */ /* 0x000fd60003f44270 */
[----:B------:R-:W3:Y:S04]  /*1e590*/  @P5 LDG.E.U16 R90, desc[UR16][R36.64] ;  /* 0x00000010245a5981 */ /* 0x000ee8000c1e1500 */
[----:B------:R-:W3:Y:S04]  /*1e5a0*/  @P5 LDG.E.U16 R3, desc[UR16][R34.64] ;  /* 0x0000001022035981 */ /* 0x000ee8000c1e1500 */
[----:B------:R-:W3:Y:S04]  /*1e5b0*/  @P5 LDG.E.U16 R93, desc[UR16][R10.64] ;  /* 0x000000100a5d5981 */ /* 0x000ee8000c1e1500 */
[----:B----4-:R-:W4:Y:S04]  /*1e5c0*/  @P2 LDG.E.U16 R74, desc[UR16][R6.64] ;  /* 0x00000010064a2981 */ /* 0x010f28000c1e1500 */
[----:B------:R-:W4:Y:S04]  /*1e5d0*/  @P2 LDG.E.U16 R77, desc[UR16][R16.64] ;  /* 0x00000010104d2981 */ /* 0x000f28000c1e1500 */
[----:B------:R-:W4:Y:S01]  /*1e5e0*/  @P2 LDG.E.U16 R76, desc[UR16][R28.64] ;  /* 0x000000101c4c2981 */ /* 0x000f22000c1e1500 */
[----:B------:R-:W-:-:S03]  /*1e5f0*/  ISETP.GT.AND P6, PT, R4, 0x24, PT ;  /* 0x000000240400780c */ /* 0x000fc60003fc4270 */
[----:B------:R-:W4:Y:S04]  /*1e600*/  @P2 LDG.E.U16 R79, desc[UR16][R32.64] ;  /* 0x00000010204f2981 */ /* 0x000f28000c1e1500 */
[----:B------:R-:W4:Y:S04]  /*1e610*/  @P4 LDG.E.U16 R80, desc[UR16][R56.64] ;  /* 0x0000001038504981 */ /* 0x000f28000c1e1500 */
[----:B------:R-:W4:Y:S04]  /*1e620*/  @P4 LDG.E.U16 R92, desc[UR16][R54.64] ;  /* 0x00000010365c4981 */ /* 0x000f28000c1e1500 */
[----:B--2---:R-:W2:Y:S04]  /*1e630*/  @P4 LDG.E.U16 R2, desc[UR16][R52.64] ;  /* 0x0000001034024981 */ /* 0x004ea8000c1e1500 */
[----:B---3--:R-:W3:Y:S04]  /*1e640*/  @P4 LDG.E.U16 R0, desc[UR16][R50.64] ;  /* 0x0000001032004981 */ /* 0x008ee8000c1e1500 */
[----:B------:R-:W-:Y:S04]  /*1e650*/  STL [R1+0xf98], R56 ;  /* 0x000f983801007387 */ /* 0x000fe80000100800 */
[----:B------:R-:W-:Y:S04]  /*1e660*/  STL [R1+0xf94], R57 ;  /* 0x000f943901007387 */ /* 0x000fe80000100800 */
[----:B------:R-:W-:Y:S04]  /*1e670*/  STL [R1+0xfa0], R54 ;  /* 0x000fa03601007387 */ /* 0x000fe80000100800 */
[----:B------:R-:W-:Y:S04]  /*1e680*/  STL [R1+0xf9c], R55 ;  /* 0x000f9c3701007387 */ /* 0x000fe80000100800 */
[----:B--2---:R0:W-:Y:S04]  /*1e690*/  STL [R1+0x6cc], R2 ;  /* 0x0006cc0201007387 */ /* 0x0041e80000100800 */
[----:B0-----:R-:W2:Y:S04]  /*1e6a0*/  LDL.LU R2, [R1+0x12ac] ;  /* 0x0012ac0001027983 */ /* 0x001ea80000300800 */
[----:B------:R-:W-:Y:S04]  /*1e6b0*/  STL [R1+0xfa8], R52 ;  /* 0x000fa83401007387 */ /* 0x000fe80000100800 */
[----:B------:R-:W-:Y:S04]  /*1e6c0*/  STL [R1+0xfa4], R53 ;  /* 0x000fa43501007387 */ /* 0x000fe80000100800 */
[----:B---3--:R0:W-:Y:S04]  /*1e6d0*/  STL [R1+0x6c8], R0 ;  /* 0x0006c80001007387 */ /* 0x0081e80000100800 */
[----:B0-----:R-:W3:Y:S04]  /*1e6e0*/  LDL.LU R0, [R1+0x12a8] ;  /* 0x0012a80001007983 */ /* 0x001ee80000300800 */
[----:B------:R-:W-:Y:S04]  /*1e6f0*/  STL [R1+0xfb0], R50 ;  /* 0x000fb03201007387 */ /* 0x000fe80000100800 */
[----:B------:R-:W-:Y:S04]  /*1e700*/  STL [R1+0xfac], R51 ;  /* 0x000fac3301007387 */ /* 0x000fe80000100800 */
[----:B------:R-:W4:Y:S04]  /*1e710*/  LDL.LU.64 R38, [R1+0x12a0] ;  /* 0x0012a00001267983 */ /* 0x000f280000300a00 */
[----:B------:R-:W4:Y:S04]  /*1e720*/  LDL.LU R63, [R1+0x784] ;  /* 0x00078400013f7983 */ /* 0x000f280000300800 */
[----:B--2---:R-:W2:Y:S04]  /*1e730*/  @P6 LDG.E.U16 R2, desc[UR16][R48.64] ;  /* 0x0000001030026981 */ /* 0x004ea8000c1e1500 */
[----:B---3--:R-:W3:Y:S04]  /*1e740*/  @P5 LDG.E.U16 R0, desc[UR16][R8.64] ;  /* 0x0000001008005981 */ /* 0x008ee8000c1e1500 */
[----:B------:R-:W-:Y:S04]  /*1e750*/  @P3 STL [R1+0xb80], R91 ;  /* 0x000b805b01003387 */ /* 0x000fe80000100800 */
[----:B------:R-:W-:Y:S04]  /*1e760*/  @P3 STL [R1+0xb84], R81 ;  /* 0x000b845101003387 */ /* 0x000fe80000100800 */
[----:B------:R-:W-:Y:S04]  /*1e770*/  @P3 STL [R1+0xb88], R78 ;  /* 0x000b884e01003387 */ /* 0x000fe80000100800 */
[----:B------:R-:W-:Y:S04]  /*1e780*/  @P3 STL [R1+0xb8c], R71 ;  /* 0x000b8c4701003387 */ /* 0x000fe80000100800 */
[----:B------:R-:W2:Y:S04]  /*1e790*/  LDL.LU.64 R36, [R1+0x1298] ;  /* 0x0012980001247983 */ /* 0x000ea80000300a00 */
[----:B------:R-:W2:Y:S04]  /*1e7a0*/  LDL.LU.64 R34, [R1+0x1290] ;  /* 0x0012900001227983 */ /* 0x000ea80000300a00 */
[----:B------:R-:W2:Y:S04]  /*1e7b0*/  LDL.LU.64 R10, [R1+0x1288] ;  /* 0x00128800010a7983 */ /* 0x000ea80000300a00 */
[----:B------:R-:W2:Y:S04]  /*1e7c0*/  LDL.LU.64 R8, [R1+0x1280] ;  /* 0x0012800001087983 */ /* 0x000ea80000300a00 */
[----:B---3--:R0:W-:Y:S04]  /*1e7d0*/  STL [R1+0x838], R0 ;  /* 0x0008380001007387 */ /* 0x0081e80000100800 */
[----:B0-----:R-:W3:Y:S04]  /*1e7e0*/  LDL.LU R0, [R1+0x1278] ;  /* 0x0012780001007983 */ /* 0x001ee80000300800 */
[----:B------:R-:W2:Y:S04]  /*1e7f0*/  LDL.LU R65, [R1+0x780] ;  /* 0x0007800001417983 */ /* 0x000ea80000300800 */
[----:B----4-:R-:W-:Y:S04]  /*1e800*/  @P4 STL [R1+0x6d4], R80 ;  /* 0x0006d45001004387 */ /* 0x010fe80000100800 */
[----:B------:R-:W4:Y:S04]  /*1e810*/  LDL.LU R64, [R1+0x77c] ;  /* 0x00077c0001407983 */ /* 0x000f280000300800 */
[----:B------:R-:W2:Y:S04]  /*1e820*/  LDL.LU R75, [R1+0x778] ;  /* 0x00077800014b7983 */ /* 0x000ea80000300800 */
[----:B------:R-:W2:Y:S04]  /*1e830*/  LDL.LU R72, [R1+0x724] ;  /* 0x0007240001487983 */ /* 0x000ea80000300800 */
[----:B------:R-:W-:Y:S04]  /*1e840*/  @P4 STL [R1+0x6d0], R92 ;  /* 0x0006d05c01004387 */ /* 0x000fe80000100800 */
[----:B------:R-:W2:Y:S04]  /*1e850*/  LDL.LU R73, [R1+0x720] ;  /* 0x0007200001497983 */ /* 0x000ea80000300800 */
[----:B------:R-:W2:Y:S04]  /*1e860*/  LDL.LU R70, [R1+0x71c] ;  /* 0x00071c0001467983 */ /* 0x000ea80000300800 */
[----:B------:R-:W2:Y:S04]  /*1e870*/  LDL.LU R67, [R1+0x718] ;  /* 0x0007180001437983 */ /* 0x000ea80000300800 */
[----:B------:R-:W2:Y:S04]  /*1e880*/  LDL.LU.64 R6, [R1+0x1270] ;  /* 0x0012700001067983 */ /* 0x000ea80000300a00 */
[----:B------:R0:W-:Y:S04]  /*1e890*/  STL [R1+0x10f8], R74 ;  /* 0x0010f84a01007387 */ /* 0x0001e80000100800 */
[----:B0-----:R-:W2:Y:S04]  /*1e8a0*/  LDL.LU R74, [R1+0x7d8] ;  /* 0x0007d800014a7983 */ /* 0x001ea80000300800 */
[----:B------:R-:W3:Y:S04]  /*1e8b0*/  LDL.LU.64 R16, [R1+0x1268] ;  /* 0x0012680001107983 */ /* 0x000ee80000300a00 */
[----:B------:R0:W-:Y:S04]  /*1e8c0*/  STL [R1+0x10fc], R77 ;  /* 0x0010fc4d01007387 */ /* 0x0001e80000100800 */
[----:B0-----:R-:W3:Y:S04]  /*1e8d0*/  LDL.LU R77, [R1+0x7dc] ;  /* 0x0007dc00014d7983 */ /* 0x001ee80000300800 */
[----:B------:R-:W4:Y:S04]  /*1e8e0*/  LDL.LU R66, [R1+0x6c4] ;  /* 0x0006c40001427983 */ /* 0x000f280000300800 */
[----:B------:R-:W4:Y:S04]  /*1e8f0*/  LDL.LU.64 R28, [R1+0x1260] ;  /* 0x00126000011c7983 */ /* 0x000f280000300a00 */
[----:B------:R0:W-:Y:S04]  /*1e900*/  STL [R1+0x1100], R76 ;  /* 0x0011004c01007387 */ /* 0x0001e80000100800 */
[----:B0-----:R-:W4:Y:S04]  /*1e910*/  LDL.LU R76, [R1+0x7e0] ;  /* 0x0007e000014c7983 */ /* 0x001f280000300800 */
[----:B------:R-:W4:Y:S04]  /*1e920*/  LDL.LU.64 R32, [R1+0x1258] ;  /* 0x0012580001207983 */ /* 0x000f280000300a00 */
[----:B--2---:R-:W2:Y:S04]  /*1e930*/  @P6 LDG.E.U16 R74, desc[UR16][R42.64] ;  /* 0x000000102a4a6981 */ /* 0x004ea8000c1e1500 */
[----:B---3--:R-:W3:Y:S04]  /*1e940*/  @P6 LDG.E.U16 R77, desc[UR16][R44.64] ;  /* 0x000000102c4d6981 */ /* 0x008ee8000c1e1500 */
[----:B----4-:R-:W4:Y:S04]  /*1e950*/  @P6 LDG.E.U16 R76, desc[UR16][R46.64] ;  /* 0x000000102e4c6981 */ /* 0x010f28000c1e1500 */
[----:B------:R-:W-:Y:S04]  /*1e960*/  @P5 STL [R1+0x844], R90 ;  /* 0x0008445a01005387 */ /* 0x000fe80000100800 */
[----:B------:R-:W-:Y:S04]  /*1e970*/  STL [R1+0x1104], R79 ;  /* 0x0011044f01007387 */ /* 0x000fe80000100800 */
[----:B------:R-:W2:Y:S04]  /*1e980*/  LDL.LU R69, [R1+0x6c0] ;  /* 0x0006c00001457983 */ /* 0x000ea80000300800 */
[----:B------:R-:W-:Y:S04]  /*1e990*/  @P5 STL [R1+0x840], R3 ;  /* 0x0008400301005387 */ /* 0x000fe80000100800 */
[----:B------:R-:W-:Y:S04]  /*1e9a0*/  @P5 STL [R1+0x83c], R93 ;  /* 0x00083c5d01005387 */ /* 0x000fe80000100800 */
[----:B------:R-:W2:Y:S04]  /*1e9b0*/  LDL.LU.64 R48, [R1+0x1250] ;  /* 0x0012500001307983 */ /* 0x000ea80000300a00 */
[----:B------:R0:W-:Y:S04]  /*1e9c0*/  STL [R1+0x7e4], R2 ;  /* 0x0007e40201007387 */ /* 0x0001e80000100800 */
[----:B0-----:R-:W2:Y:S04]  /*1e9d0*/  LDL.LU R2, [R1+0x1248] ;  /* 0x0012480001027983 */ /* 0x001ea80000300800 */
[----:B------:R-:W2:Y:S04]  /*1e9e0*/  LDL.LU R68, [R1+0x6bc] ;  /* 0x0006bc0001447983 */ /* 0x000ea80000300800 */
[----:B------:R-:W2:Y:S04]  /*1e9f0*/  LDL.LU.64 R46, [R1+0x1240] ;  /* 0x00124000012e7983 */ /* 0x000ea80000300a00 */
[----:B----4-:R-:W-:Y:S04]  /*1ea00*/  STL [R1+0x1108], R76 ;  /* 0x0011084c01007387 */ /* 0x010fe80000100800 */
[----:B------:R-:W4:Y:S04]  /*1ea10*/  LDL.LU.64 R44, [R1+0x1238] ;  /* 0x00123800012c7983 */ /* 0x000f280000300a00 */
[----:B---3--:R-:W-:Y:S04]  /*1ea20*/  STL [R1+0x110c], R77 ;  /* 0x00110c4d01007387 */ /* 0x008fe80000100800 */
[----:B------:R-:W3:Y:S04]  /*1ea30*/  LDL.LU R71, [R1+0x6b8] ;  /* 0x0006b80001477983 */ /* 0x000ee80000300800 */
[----:B------:R-:W3:Y:S01]  /*1ea40*/  LDL.LU.64 R42, [R1+0x1230] ;  /* 0x00123000012a7983 */ /* 0x000ee20000300a00 */
[----:B------:R-:W-:-:S03]  /*1ea50*/  ISETP.GT.AND P3, PT, R4, 0x2c, PT ;  /* 0x0000002c0400780c */ /* 0x000fc60003f64270 */
[----:B------:R-:W3:Y:S04]  /*1ea60*/  LDL.LU R78, [R1+0x7d4] ;  /* 0x0007d400014e7983 */ /* 0x000ee80000300800 */
[----:B------:R-:W3:Y:S04]  /*1ea70*/  LDL.LU R81, [R1+0x7d0] ;  /* 0x0007d00001517983 */ /* 0x000ee80000300800 */
[----:B------:R-:W3:Y:S04]  /*1ea80*/  LDL.LU R80, [R1+0x7cc] ;  /* 0x0007cc0001507983 */ /* 0x000ee80000300800 */
[----:B------:R-:W3:Y:S04]  /*1ea90*/  LDL.LU R92, [R1+0x7c8] ;  /* 0x0007c800015c7983 */ /* 0x000ee80000300800 */
[----:B--2---:R-:W2:Y:S04]  /*1eaa0*/  @P3 LDG.E.U16 R63, desc[UR16][R48.64] ;  /* 0x00000010303f3981 */ /* 0x004ea8000c1e1500 */
[----:B------:R-:W2:Y:S04]  /*1eab0*/  LDL.LU.64 R48, [R1+0x1228] ;  /* 0x0012280001307983 */ /* 0x000ea80000300a00 */
[----:B------:R-:W2:Y:S04]  /*1eac0*/  LDL.LU R91, [R1+0x774] ;  /* 0x00077400015b7983 */ /* 0x000ea80000300800 */
[----:B------:R-:W2:Y:S04]  /*1ead0*/  LDL.LU R90, [R1+0x770] ;  /* 0x00077000015a7983 */ /* 0x000ea80000300800 */
[----:B------:R-:W2:Y:S04]  /*1eae0*/  LDL.LU R3, [R1+0x76c] ;  /* 0x00076c0001037983 */ /* 0x000ea80000300800 */
[----:B------:R-:W2:Y:S04]  /*1eaf0*/  LDL.LU R93, [R1+0x768] ;  /* 0x00076800015d7983 */ /* 0x000ea80000300800 */
[----:B------:R-:W2:Y:S04]  /*1eb00*/  @P3 LDG.E.U16 R65, desc[UR16][R46.64] ;  /* 0x000000102e413981 */ /* 0x000ea8000c1e1500 */
[----:B------:R-:W2:Y:S04]  /*1eb10*/  LDL.LU.64 R46, [R1+0x1220] ;  /* 0x00122000012e7983 */ /* 0x000ea80000300a00 */
[----:B----4-:R-:W4:Y:S04]  /*1eb20*/  @P3 LDG.E.U16 R64, desc[UR16][R44.64] ;  /* 0x000000102c403981 */ /* 0x010f28000c1e1500 */
[----:B------:R-:W4:Y:S04]  /*1eb30*/  LDL.LU.64 R44, [R1+0x1218] ;  /* 0x00121800012c7983 */ /* 0x000f280000300a00 */
[----:B---3--:R-:W3:Y:S04]  /*1eb40*/  @P3 LDG.E.U16 R75, desc[UR16][R42.64] ;  /* 0x000000102a4b3981 */ /* 0x008ee8000c1e1500 */
[----:B------:R-:W3:Y:S01]  /*1eb50*/  LDL.LU.64 R42, [R1+0x1210] ;  /* 0x00121000012a7983 */ /* 0x000ee20000300a00 */
[----:B------:R-:W-:-:S13]  /*1eb60*/  ISETP.GT.AND P4, PT, R4, 0x34, PT ;  /* 0x000000340400780c */ /* 0x000fda0003f84270 */
[----:B--2---:R-:W2:Y:S04]  /*1eb70*/  @P4 LDG.E.U16 R72, desc[UR16][R48.64] ;  /* 0x0000001030484981 */ /* 0x004ea8000c1e1500 */
[----:B------:R-:W2:Y:S04]  /*1eb80*/  LDL.LU.64 R48, [R1+0x1208] ;  /* 0x0012080001307983 */ /* 0x000ea80000300a00 */
[----:B------:R-:W2:Y:S04]  /*1eb90*/  @P4 LDG.E.U16 R73, desc[UR16][R46.64] ;  /* 0x000000102e494981 */ /* 0x000ea8000c1e1500 */
[----:B------:R-:W2:Y:S04]  /*1eba0*/  LDL.LU.64 R46, [R1+0x1200] ;  /* 0x00120000012e7983 */ /* 0x000ea80000300a00 */
[----:B----4-:R-:W4:Y:S04]  /*1ebb0*/  @P4 LDG.E.U16 R70, desc[UR16][R44.64] ;  /* 0x000000102c464981 */ /* 0x010f28000c1e1500 */
[----:B------:R-:W4:Y:S04]  /*1ebc0*/  LDL.LU.64 R44, [R1+0x11f8] ;  /* 0x0011f800012c7983 */ /* 0x000f280000300a00 */
[----:B---3--:R-:W3:Y:S04]  /*1ebd0*/  @P4 LDG.E.U16 R67, desc[UR16][R42.64] ;  /* 0x000000102a434981 */ /* 0x008ee8000c1e1500 */
[----:B------:R-:W3:Y:S01]  /*1ebe0*/  LDL.LU.64 R42, [R1+0x11f0] ;  /* 0x0011f000012a7983 */ /* 0x000ee20000300a00 */
[----:B------:R-:W-:-:S13]  /*1ebf0*/  ISETP.GT.AND P5, PT, R4, 0x25, PT ;  /* 0x000000250400780c */ /* 0x000fda0003fa4270 */
[----:B------:R-:W3:Y:S04]  /*1ec00*/  @P5 LDG.E.U16 R78, desc[UR16][R40.64] ;  /* 0x00000010284e5981 */ /* 0x000ee8000c1e1500 */
[----:B--2---:R-:W-:Y:S04]  /*1ec10*/  STL [R1+0xfb8], R48 ;  /* 0x000fb83001007387 */ /* 0x004fe80000100800 */
[----:B------:R-:W-:Y:S04]  /*1ec20*/  STL [R1+0xfb4], R49 ;  /* 0x000fb43101007387 */ /* 0x000fe80000100800 */
[----:B------:R-:W2:Y:S04]  /*1ec30*/  @P5 LDG.E.U16 R81, desc[UR16][R38.64] ;  /* 0x0000001026515981 */ /* 0x000ea8000c1e1500 */
[----:B------:R-:W2:Y:S04]  /*1ec40*/  @P5 LDG.E.U16 R80, desc[UR16][R36.64] ;  /* 0x0000001024505981 */ /* 0x000ea8000c1e1500 */
[----:B------:R-:W2:Y:S04]  /*1ec50*/  @P5 LDG.E.U16 R92, desc[UR16][R34.64] ;  /* 0x00000010225c5981 */ /* 0x000ea8000c1e1500 */
[----:B------:R-:W-:Y:S04]  /*1ec60*/  STL [R1+0xfc0], R46 ;  /* 0x000fc02e01007387 */ /* 0x000fe80000100800 */
[----:B------:R-:W-:Y:S04]  /*1ec70*/  STL [R1+0xfbc], R47 ;  /* 0x000fbc2f01007387 */ /* 0x000fe80000100800 */
[----:B----4-:R-:W-:Y:S04]  /*1ec80*/  STL [R1+0xfc8], R44 ;  /* 0x000fc82c01007387 */ /* 0x010fe80000100800 */
[----:B------:R-:W-:Y:S04]  /*1ec90*/  STL [R1+0xfc4], R45 ;  /* 0x000fc42d01007387 */ /* 0x000fe80000100800 */
[----:B---3--:R-:W-:Y:S04]  /*1eca0*/  STL [R1+0xfd0], R42 ;  /* 0x000fd02a01007387 */ /* 0x008fe80000100800 */
[----:B------:R0:W-:Y:S04]  /*1ecb0*/  STL [R1+0xfcc], R43 ;  /* 0x000fcc2b01007387 */ /* 0x0001e80000100800 */
[----:B------:R-:W3:Y:S04]  /*1ecc0*/  LDL.LU.64 R40, [R1+0x11e8] ;  /* 0x0011e80001287983 */ /* 0x000ee80000300a00 */
[----:B------:R-:W4:Y:S04]  /*1ecd0*/  LDL.LU.64 R38, [R1+0x11e0] ;  /* 0x0011e00001267983 */ /* 0x000f280000300a00 */
[----:B------:R-:W2:Y:S04]  /*1ece0*/  LDL.LU.64 R36, [R1+0x11d8] ;  /* 0x0011d80001247983 */ /* 0x000ea80000300a00 */
[----:B------:R-:W2:Y:S01]  /*1ecf0*/  LDL.LU.64 R34, [R1+0x11d0] ;  /* 0x0011d00001227983 */ /* 0x000ea20000300a00 */
[----:B------:R-:W-:-:S13]  /*1ed00*/  ISETP.GT.AND P3, PT, R4, 0x2d, PT ;  /* 0x0000002d0400780c */ /* 0x000fda0003f64270 */
[----:B---3--:R-:W3:Y:S04]  /*1ed10*/  @P3 LDG.E.U16 R91, desc[UR16][R40.64] ;  /* 0x00000010285b3981 */ /* 0x008ee8000c1e1500 */
[----:B----4-:R-:W4:Y:S04]  /*1ed20*/  @P3 LDG.E.U16 R90, desc[UR16][R38.64] ;  /* 0x00000010265a3981 */ /* 0x010f28000c1e1500 */
[----:B--2---:R-:W2:Y:S04]  /*1ed30*/  @P3 LDG.E.U16 R3, desc[UR16][R36.64] ;  /* 0x0000001024033981 */ /* 0x004ea8000c1e1500 */
[----:B------:R-:W2:Y:S04]  /*1ed40*/  LDL.LU.64 R40, [R1+0x11c8] ;  /* 0x0011c80001287983 */ /* 0x000ea80000300a00 */
[----:B------:R-:W3:Y:S04]  /*1ed50*/  LDL.LU.64 R38, [R1+0x11c0] ;  /* 0x0011c00001267983 */ /* 0x000ee80000300a00 */
[----:B------:R-:W4:Y:S04]  /*1ed60*/  LDL.LU.64 R36, [R1+0x11b8] ;  /* 0x0011b80001247983 */ /* 0x000f280000300a00 */
[----:B------:R-:W4:Y:S04]  /*1ed70*/  @P3 LDG.E.U16 R93, desc[UR16][R34.64] ;  /* 0x00000010225d3981 */ /* 0x000f28000c1e1500 */
[----:B------:R-:W4:Y:S01]  /*1ed80*/  LDL.LU.64 R34, [R1+0x11b0] ;  /* 0x0011b00001227983 */ /* 0x000f220000300a00 */
[----:B------:R-:W-:-:S02]  /*1ed90*/  ISETP.GT.AND P2, PT, R4, 0x3c, PT ;  /* 0x0000003c0400780c */ /* 0x000fc40003f44270 */
[----:B------:R-:W-:Y:S02]  /*1eda0*/  ISETP.GT.AND P4, PT, R4, 0x35, PT ;  /* 0x000000350400780c */ /* 0x000fe40003f84270 */
[----:B------:R-:W-:Y:S02]  /*1edb0*/  PRMT R86, RZ, 0x7610, R86 ;  /* 0x00007610ff567816 */ /* 0x000fe40000000056 */
[----:B------:R-:W-:Y:S02]  /*1edc0*/  PRMT R87, RZ, 0x7610, R87 ;  /* 0x00007610ff577816 */ /* 0x000fe40000000057 */
[----:B------:R-:W-:Y:S02]  /*1edd0*/  PRMT R88, RZ, 0x7610, R88 ;  /* 0x00007610ff587816 */ /* 0x000fe40000000058 */
[----:B------:R-:W-:-:S03]  /*1ede0*/  PRMT R83, RZ, 0x7610, R83 ;  /* 0x00007610ff537816 */ /* 0x000fc60000000053 */
[----:B------:R-:W4:Y:S04]  /*1edf0*/  @P2 LDG.E.U16 R66, desc[UR16][R48.64] ;  /* 0x0000001030422981 */ /* 0x000f28000c1e1500 */
[----:B------:R-:W4:Y:S04]  /*1ee00*/  @P2 LDG.E.U16 R69, desc[UR16][R46.64] ;  /* 0x000000102e452981 */ /* 0x000f28000c1e1500 */
[----:B------:R-:W4:Y:S04]  /*1ee10*/  @P2 LDG.E.U16 R68, desc[UR16][R44.64] ;  /* 0x000000102c442981 */ /* 0x000f28000c1e1500 */
[----:B------:R0:W4:Y:S01]  /*1ee20*/  @P2 LDG.E.U16 R71, desc[UR16][R42.64] ;  /* 0x000000102a472981 */ /* 0x000122000c1e1500 */
[----:B------:R-:W-:-:S02]  /*1ee30*/  ISETP.GT.AND P2, PT, R4, 0x1f, PT ;  /* 0x0000001f0400780c */ /* 0x000fc40003f44270 */
[----:B0-----:R-:W-:-:S11]  /*1ee40*/  PRMT R43, RZ, 0x7610, R43 ;  /* 0x00007610ff2b7816 */ /* 0x001fd6000000002b */
[----:B------:R-:W4:Y:S04]  /*1ee50*/  @P2 LDG.E.U16 R43, desc[UR16][R18.64] ;  /* 0x00000010122b2981 */ /* 0x000f28000c1e1500 */
[----:B--2---:R-:W2:Y:S04]  /*1ee60*/  @P4 LDG.E.U16 R86, desc[UR16][R40.64] ;  /* 0x0000001028564981 */ /* 0x004ea8000c1e1500 */
[----:B---3--:R-:W3:Y:S04]  /*1ee70*/  @P4 LDG.E.U16 R87, desc[UR16][R38.64] ;  /* 0x0000001026574981 */ /* 0x008ee8000c1e1500 */
[----:B----4-:R-:W4:Y:S04]  /*1ee80*/  @P4 LDG.E.U16 R88, desc[UR16][R36.64] ;  /* 0x0000001024584981 */ /* 0x010f28000c1e1500 */
[----:B------:R-:W2:Y:S04]  /*1ee90*/  LDL.LU.64 R40, [R1+0x11a8] ;  /* 0x0011a80001287983 */ /* 0x000ea80000300a00 */
[----:B------:R-:W3:Y:S04]  /*1eea0*/  LDL.LU.64 R38, [R1+0x11a0] ;  /* 0x0011a00001267983 */ /* 0x000ee80000300a00 */
[----:B------:R-:W3:Y:S04]  /*1eeb0*/  LDL.LU.64 R36, [R1+0x1198] ;  /* 0x0011980001247983 */ /* 0x000ee80000300a00 */
[----:B------:R-:W3:Y:S04]  /*1eec0*/  @P4 LDG.E.U16 R83, desc[UR16][R34.64] ;  /* 0x0000001022534981 */ /* 0x000ee8000c1e1500 */
[----:B------:R-:W4:Y:S01]  /*1eed0*/  LDL.LU.64 R34, [R1+0x1190] ;  /* 0x0011900001227983 */ /* 0x000f220000300a00 */
[----:B------:R-:W-:-:S02]  /*1eee0*/  ISETP.GT.AND P3, PT, R4, 0x3d, PT ;  /* 0x0000003d0400780c */ /* 0x000fc40003f64270 */
[----:B------:R-:W-:Y:S02]  /*1eef0*/  ISETP.GT.AND P6, PT, R4, 0x1e, PT ;  /* 0x0000001e0400780c */ /* 0x000fe40003fc4270 */
[----:B------:R-:W-:Y:S02]  /*1ef00*/  PRMT R82, RZ, 0x7610, R82 ;  /* 0x00007610ff527816 */ /* 0x000fe40000000052 */
[----:B------:R-:W-:Y:S02]  /*1ef10*/  PRMT R44, RZ, 0x7610, R44 ;  /* 0x00007610ff2c7816 */ /* 0x000fe4000000002c */
[----:B------:R-:W-:Y:S02]  /*1ef20*/  PRMT R45, RZ, 0x7610, R45 ;  /* 0x00007610ff2d7816 */ /* 0x000fe4000000002d */
[----:B------:R-:W-:Y:S02]  /*1ef30*/  PRMT R46, RZ, 0x7610, R46 ;  /* 0x00007610ff2e7816 */ /* 0x000fe4000000002e */
[----:B------:R-:W-:Y:S01]  /*1ef40*/  PRMT R42, RZ, 0x7610, R42 ;  /* 0x00007610ff2a7816 */ /* 0x000fe2000000002a */
[----:B------:R-:W4:Y:S01]  /*1ef50*/  @P2 LDG.E.U16 R44, desc[UR16][R22.64] ;  /* 0x00000010162c2981 */ /* 0x000f22000c1e1500 */
[----:B------:R-:W-:-:S02]  /*1ef60*/  PRMT R77, RZ, 0x7610, R77 ;  /* 0x00007610ff4d7816 */ /* 0x000fc4000000004d */
[----:B------:R-:W-:Y:S01]  /*1ef70*/  PRMT R76, RZ, 0x7610, R76 ;  /* 0x00007610ff4c7816 */ /* 0x000fe2000000004c */
[----:B------:R-:W4:Y:S04]  /*1ef80*/  @P2 LDG.E.U16 R45, desc[UR16][R14.64] ;  /* 0x000000100e2d2981 */ /* 0x000f28000c1e1500 */
[----:B------:R-:W4:Y:S04]  /*1ef90*/  @P2 LDG.E.U16 R46, desc[UR16][R12.64] ;  /* 0x000000100c2e2981 */ /* 0x000f28000c1e1500 */
[----:B------:R-:W4:Y:S04]  /*1efa0*/  @P6 LDG.E.U16 R42, desc[UR16][R26.64] ;  /* 0x000000101a2a6981 */ /* 0x000f28000c1e1500 */
[----:B------:R-:W4:Y:S04]  /*1efb0*/  @P6 LDG.E.U16 R77, desc[UR16][R24.64] ;  /* 0x00000010184d6981 */ /* 0x000f28000c1e1500 */
[----:B------:R-:W4:Y:S04]  /*1efc0*/  @P6 LDG.E.U16 R76, desc[UR16][R20.64] ;  /* 0x00000010144c6981 */ /* 0x000f28000c1e1500 */
[----:B--2---:R0:W2:Y:S04]  /*1efd0*/  @P3 LDG.E.U16 R82, desc[UR16][R40.64] ;  /* 0x0000001028523981 */ /* 0x0040a8000c1e1500 */
[----:B------:R0:W-:Y:S04]  /*1efe0*/  STL [R1+0xfd8], R40 ;  /* 0x000fd82801007387 */ /* 0x0001e80000100800 */
[----:B------:R-:W-:Y:S04]  /*1eff0*/  STL [R1+0xfd4], R41 ;  /* 0x000fd42901007387 */ /* 0x000fe80000100800 */
[----:B---3--:R-:W-:Y:S01]  /*1f000*/  STL [R1+0xfe0], R38 ;  /* 0x000fe02601007387 */ /* 0x008fe20000100800 */
[----:B0-----:R-:W-:-:S03]  /*1f010*/  PRMT R40, RZ, 0x7610, R40 ;  /* 0x00007610ff287816 */ /* 0x001fc60000000028 */
[----:B------:R-:W-:Y:S04]  /*1f020*/  STL [R1+0xfdc], R39 ;  /* 0x000fdc2701007387 */ /* 0x000fe80000100800 */
[----:B------:R0:W-:Y:S04]  /*1f030*/  STL [R1+0xfe8], R36 ;  /* 0x000fe82401007387 */ /* 0x0001e80000100800 */
[----:B------:R-:W-:Y:S04]  /*1f040*/  STL [R1+0xfe4], R37 ;  /* 0x000fe42501007387 */ /* 0x000fe80000100800 */
[----:B----4-:R-:W-:Y:S04]  /*1f050*/  STL [R1+0xff0], R34 ;  /* 0x000ff02201007387 */ /* 0x010fe80000100800 */
[----:B------:R1:W-:Y:S04]  /*1f060*/  STL [R1+0xfec], R35 ;  /* 0x000fec2301007387 */ /* 0x0003e80000100800 */
[----:B------:R-:W3:Y:S04]  /*1f070*/  @P6 LDG.E.U16 R40, desc[UR16][R30.64] ;  /* 0x000000101e286981 */ /* 0x000ee8000c1e1500 */
[----:B------:R-:W4:Y:S04]  /*1f080*/  LDL.LU.64 R30, [R1+0x1188] ;  /* 0x00118800011e7983 */ /* 0x000f280000300a00 */
[----:B------:R-:W2:Y:S04]  /*1f090*/  LDL.LU.64 R26, [R1+0x1180] ;  /* 0x00118000011a7983 */ /* 0x000ea80000300a00 */
[----:B------:R-:W2:Y:S04]  /*1f0a0*/  LDL.LU.64 R24, [R1+0x1178] ;  /* 0x0011780001187983 */ /* 0x000ea80000300a00 */
[----:B------:R-:W2:Y:S04]  /*1f0b0*/  LDL.LU.64 R20, [R1+0x1170] ;  /* 0x0011700001147983 */ /* 0x000ea80000300a00 */
[----:B------:R-:W2:Y:S04]  /*1f0c0*/  LDL.LU.64 R18, [R1+0x1168] ;  /* 0x0011680001127983 */ /* 0x000ea80000300a00 */
[----:B------:R-:W-:Y:S04]  /*1f0d0*/  STL [R1+0xff4], R43 ;  /* 0x000ff42b01007387 */ /* 0x000fe80000100800 */
[----:B------:R-:W2:Y:S01]  /*1f0e0*/  LDL.LU.64 R22, [R1+0x1160] ;  /* 0x0011600001167983 */ /* 0x000ea20000300a00 */
[----:B------:R-:W-:-:S02]  /*1f0f0*/  ISETP.GT.AND P5, PT, R4, 0x26, PT ;  /* 0x000000260400780c */ /* 0x000fc40003fa4270 */
[----:B------:R-:W-:Y:S02]  /*1f100*/  PRMT R84, RZ, 0x7610, R84 ;  /* 0x00007610ff547816 */ /* 0x000fe40000000054 */
[----:B------:R-:W-:Y:S01]  /*1f110*/  PRMT R89, RZ, 0x7610, R89 ;  /* 0x00007610ff597816 */ /* 0x000fe20000000059 */
[----:B------:R-:W-:Y:S04]  /*1f120*/  STL [R1+0xff8], R44 ;  /* 0x000ff82c01007387 */ /* 0x000fe80000100800 */
[----:B------:R0:W3:Y:S04]  /*1f130*/  @P3 LDG.E.U16 R84, desc[UR16][R36.64] ;  /* 0x0000001024543981 */ /* 0x0000e8000c1e1500 */
[----:B------:R1:W3:Y:S04]  /*1f140*/  @P3 LDG.E.U16 R89, desc[UR16][R34.64] ;  /* 0x0000001022593981 */ /* 0x0002e8000c1e1500 */
[----:B------:R-:W3:Y:S01]  /*1f150*/  LDL.LU.64 R14, [R1+0x1158] ;  /* 0x00115800010e7983 */ /* 0x000ee20000300a00 */
[----:B0-----:R-:W-:-:S02]  /*1f160*/  PRMT R36, RZ, 0x7610, R36 ;  /* 0x00007610ff247816 */ /* 0x001fc40000000024 */
[----:B-1----:R-:W-:Y:S01]  /*1f170*/  PRMT R35, RZ, 0x7610, R35 ;  /* 0x00007610ff237816 */ /* 0x002fe20000000023 */
[----:B------:R-:W-:Y:S01]  /*1f180*/  STL [R1+0xffc], R45 ;  /* 0x000ffc2d01007387 */ /* 0x000fe20000100800 */
[----:B------:R-:W-:-:S03]  /*1f190*/  ISETP.GT.AND P4, PT, R4, 0x27, PT ;  /* 0x000000270400780c */ /* 0x000fc60003f84270 */
[----:B------:R-:W3:Y:S04]  /*1f1a0*/  LDL.LU.64 R12, [R1+0x1150] ;  /* 0x00115000010c7983 */ /* 0x000ee80000300a00 */
[----:B------:R-:W-:Y:S04]  /*1f1b0*/  STL [R1+0x1000], R46 ;  /* 0x0010002e01007387 */ /* 0x000fe80000100800 */
[----:B------:R-:W3:Y:S04]  /*1f1c0*/  @P5 LDG.E.U16 R36, desc[UR16][R10.64] ;  /* 0x000000100a245981 */ /* 0x000ee8000c1e1500 */
[----:B------:R-:W3:Y:S01]  /*1f1d0*/  @P5 LDG.E.U16 R35, desc[UR16][R8.64] ;  /* 0x0000001008235981 */ /* 0x000ee2000c1e1500 */
[----:B------:R-:W-:-:S03]  /*1f1e0*/  PRMT R34, RZ, 0x7610, R34 ;  /* 0x00007610ff227816 */ /* 0x000fc60000000022 */
[----:B------:R-:W3:Y:S04]  /*1f1f0*/  LDL.LU.64 R10, [R1+0x1148] ;  /* 0x00114800010a7983 */ /* 0x000ee80000300a00 */
[----:B------:R-:W3:Y:S01]  /*1f200*/  LDL.LU.64 R8, [R1+0x1140] ;  /* 0x0011400001087983 */ /* 0x000ee20000300a00 */
[----:B------:R-:W-:Y:S02]  /*1f210*/  PRMT R47, RZ, 0x7610, R47 ;  /* 0x00007610ff2f7816 */ /* 0x000fe4000000002f */
[----:B------:R-:W-:Y:S01]  /*1f220*/  PRMT R48, RZ, 0x7610, R48 ;  /* 0x00007610ff307816 */ /* 0x000fe20000000030 */
[----:B------:R-:W3:Y:S04]  /*1f230*/  @P5 LDG.E.U16 R34, desc[UR16][R6.64] ;  /* 0x0000001006225981 */ /* 0x000ee8000c1e1500 */
[----:B------:R-:W3:Y:S04]  /*1f240*/  @P4 LDG.E.U16 R47, desc[UR16][R28.64] ;  /* 0x000000101c2f4981 */ /* 0x000ee8000c1e1500 */
[----:B------:R-:W3:Y:S04]  /*1f250*/  @P4 LDG.E.U16 R48, desc[UR16][R32.64] ;  /* 0x0000001020304981 */ /* 0x000ee8000c1e1500 */
[----:B------:R-:W3:Y:S04]  /*1f260*/  LDL.LU.64 R6, [R1+0x1138] ;  /* 0x0011380001067983 */ /* 0x000ee80000300a00 */
[----:B------:R-:W-:Y:S01]  /*1f270*/  STL [R1+0xb74], R77 ;  /* 0x000b744d01007387 */ /* 0x000fe20000100800 */
[----:B--2---:R-:W-:-:S06]  /*1f280*/  PRMT R23, RZ, 0x7610, R23 ;  /* 0x00007610ff177816 */ /* 0x004fcc0000000017 */
[----:B------:R0:W2:Y:S04]  /*1f290*/  @P5 LDG.E.U16 R23, desc[UR16][R16.64] ;  /* 0x0000001010175981 */ /* 0x0000a8000c1e1500 */
[----:B------:R-:W0:Y:S01]  /*1f2a0*/  LDL.LU.64 R16, [R1+0x1130] ;  /* 0x0011300001107983 */ /* 0x000e220000300a00 */
[----:B------:R-:W-:Y:S02]  /*1f2b0*/  PRMT R85, RZ, 0x7610, R85 ;  /* 0x00007610ff557816 */ /* 0x000fe40000000055 */
[C---:B------:R-:W-:Y:S02]  /*1f2c0*/  ISETP.GT.AND P2, PT, R4.reuse, 0x2f, PT ;  /* 0x0000002f0400780c */ /* 0x040fe40003f44270 */
[----:B------:R-:W-:Y:S02]  /*1f2d0*/  PRMT R49, RZ, 0x7610, R49 ;  /* 0x00007610ff317816 */ /* 0x000fe40000000031 */
[----:B------:R-:W-:Y:S01]  /*1f2e0*/  PRMT R50, RZ, 0x7610, R50 ;  /* 0x00007610ff327816 */ /* 0x000fe20000000032 */
[----:B------:R-:W2:Y:S01]  /*1f2f0*/  @P3 LDG.E.U16 R85, desc[UR16][R38.64] ;  /* 0x0000001026553981 */ /* 0x000ea2000c1e1500 */
[----:B------:R-:W-:-:S02]  /*1f300*/  ISETP.GT.AND P3, PT, R4, 0x2e, PT ;  /* 0x0000002e0400780c */ /* 0x000fc40003f64270 */
[----:B------:R-:W-:Y:S01]  /*1f310*/  PRMT R51, RZ, 0x7610, R51 ;  /* 0x00007610ff337816 */ /* 0x000fe20000000033 */
[----:B----4-:R-:W4:Y:S01]  /*1f320*/  @P4 LDG.E.U16 R49, desc[UR16][R30.64] ;  /* 0x000000101e314981 */ /* 0x010f22000c1e1500 */
[----:B------:R-:W-:Y:S02]  /*1f330*/  PRMT R52, RZ, 0x7610, R52 ;  /* 0x00007610ff347816 */ /* 0x000fe40000000034 */
[----:B------:R-:W-:Y:S01]  /*1f340*/  PRMT R53, RZ, 0x7610, R53 ;  /* 0x00007610ff357816 */ /* 0x000fe20000000035 */
[----:B------:R-:W2:Y:S01]  /*1f350*/  @P4 LDG.E.U16 R50, desc[UR16][R26.64] ;  /* 0x000000101a324981 */ /* 0x000ea2000c1e1500 */
[----:B------:R-:W-:-:S03]  /*1f360*/  PRMT R5, RZ, 0x7610, R5 ;  /* 0x00007610ff057816 */ /* 0x000fc60000000005 */
[----:B---3--:R-:W3:Y:S04]  /*1f370*/  @P2 LDG.E.U16 R51, desc[UR16][R12.64] ;  /* 0x000000100c332981 */ /* 0x008ee8000c1e1500 */
[----:B------:R-:W3:Y:S04]  /*1f380*/  @P3 LDG.E.U16 R5, desc[UR16][R14.64] ;  /* 0x000000100e053981 */ /* 0x000ee8000c1e1500 */
[----:B------:R-:W3:Y:S04]  /*1f390*/  @P2 LDG.E.U16 R52, desc[UR16][R10.64] ;  /* 0x000000100a342981 */ /* 0x000ee8000c1e1500 */
[----:B------:R-:W3:Y:S01]  /*1f3a0*/  @P2 LDG.E.U16 R53, desc[UR16][R8.64] ;  /* 0x0000001008352981 */ /* 0x000ee2000c1e1500 */
[----:B------:R-:W-:-:S02]  /*1f3b0*/  PRMT R22, RZ, 0x7610, R22 ;  /* 0x00007610ff167816 */ /* 0x000fc40000000016 */
[----:B------:R-:W-:Y:S01]  /*1f3c0*/  PRMT R54, RZ, 0x7610, R54 ;  /* 0x00007610ff367816 */ /* 0x000fe20000000036 */
[----:B------:R-:W-:Y:S04]  /*1f3d0*/  STL [R1+0xb70], R76 ;  /* 0x000b704c01007387 */ /* 0x000fe80000100800 */
[----:B------:R-:W3:Y:S04]  /*1f3e0*/  LDL.LU.64 R28, [R1+0x1128] ;  /* 0x00112800011c7983 */ /* 0x000ee80000300a00 */
[----:B------:R-:W-:Y:S04]  /*1f3f0*/  STL [R1+0x1004], R47 ;  /* 0x0010042f01007387 */ /* 0x000fe80000100800 */
[----:B------:R-:W3:Y:S04]  /*1f400*/  @P3 LDG.E.U16 R22, desc[UR16][R24.64] ;  /* 0x0000001018163981 */ /* 0x000ee8000c1e1500 */
[----:B------:R-:W3:Y:S04]  /*1f410*/  LDL.LU.64 R32, [R1+0x1120] ;  /* 0x0011200001207983 */ /* 0x000ee80000300a00 */
[----:B------:R-:W-:Y:S04]  /*1f420*/  STL [R1+0x1008], R48 ;  /* 0x0010083001007387 */ /* 0x000fe80000100800 */
[----:B------:R-:W3:Y:S04]  /*1f430*/  LDL.LU.64 R30, [R1+0x1118] ;  /* 0x00111800011e7983 */ /* 0x000ee80000300a00 */
[----:B------:R-:W3:Y:S01]  /*1f440*/  @P2 LDG.E.U16 R54, desc[UR16][R6.64] ;  /* 0x0000001006362981 */ /* 0x000ee2000c1e1500 */
[----:B0-----:R-:W-:-:S02]  /*1f450*/  PRMT R17, RZ, 0x7610, R17 ;  /* 0x00007610ff117816 */ /* 0x001fc40000000011 */
[----:B------:R-:W-:-:S04]  /*1f460*/  PRMT R16, RZ, 0x7610, R16 ;  /* 0x00007610ff107816 */ /* 0x000fc80000000010 */
[----:B------:R-:W3:Y:S04]  /*1f470*/  @P3 LDG.E.U16 R17, desc[UR16][R20.64] ;  /* 0x0000001014113981 */ /* 0x000ee8000c1e1500 */
[----:B------:R-:W3:Y:S04]  /*1f480*/  @P3 LDG.E.U16 R16, desc[UR16][R18.64] ;  /* 0x0000001012103981 */ /* 0x000ee8000c1e1500 */
[----:B----4-:R-:W-:Y:S04]  /*1f490*/  STL [R1+0x100c], R49 ;  /* 0x00100c3101007387 */ /* 0x010fe80000100800 */
[----:B--2---:R-:W-:Y:S04]  /*1f4a0*/  STL [R1+0x1010], R50 ;  /* 0x0010103201007387 */ /* 0x004fe80000100800 */
[----:B------:R-:W-:Y:S04]  /*1f4b0*/  STL [R1+0xb5c], R36 ;  /* 0x000b5c2401007387 */ /* 0x000fe80000100800 */
[----:B------:R-:W-:Y:S04]  /*1f4c0*/  STL [R1+0xb58], R35 ;  /* 0x000b582301007387 */ /* 0x000fe80000100800 */
[----:B------:R0:W-:Y:S01]  /*1f4d0*/  STL [R1+0xb54], R34 ;  /* 0x000b542201007387 */ /* 0x0001e20000100800 */
[----:B------:R-:W-:-:S03]  /*1f4e0*/  ISETP.GT.AND P5, PT, R4, 0x36, PT ;  /* 0x000000360400780c */ /* 0x000fc60003fa4270 */
[----:B------:R-:W-:Y:S04]  /*1f4f0*/  STL [R1+0xb50], R23 ;  /* 0x000b501701007387 */ /* 0x000fe80000100800 */
[----:B---3--:R-:W-:Y:S04]  /*1f500*/  STL [R1+0x1014], R51 ;  /* 0x0010143301007387 */ /* 0x008fe80000100800 */
[----:B------:R1:W-:Y:S04]  /*1f510*/  STL [R1+0x1018], R52 ;  /* 0x0010183401007387 */ /* 0x0003e80000100800 */
[----:B------:R2:W-:Y:S04]  /*1f520*/  STL [R1+0x101c], R53 ;  /* 0x00101c3501007387 */ /* 0x0005e80000100800 */
[----:B0-----:R-:W3:Y:S04]  /*1f530*/  LDL.LU R34, [R1+0xe74] ;  /* 0x000e740001227983 */ /* 0x001ee80000300800 */
[----:B------:R0:W-:Y:S01]  /*1f540*/  STL [R1+0xb30], R5 ;  /* 0x000b300501007387 */ /* 0x0001e20000100800 */
[----:B-1----:R-:W-:-:S02]  /*1f550*/  PRMT R52, RZ, 0x7610, R52 ;  /* 0x00007610ff347816 */ /* 0x002fc40000000034 */
[----:B--2---:R-:W-:Y:S02]  /*1f560*/  PRMT R53, RZ, 0x7610, R53 ;  /* 0x00007610ff357816 */ /* 0x004fe40000000035 */
[----:B------:R-:W-:Y:S02]  /*1f570*/  PRMT R51, RZ, 0x7610, R51 ;  /* 0x00007610ff337816 */ /* 0x000fe40000000033 */
[----:B------:R-:W2:Y:S04]  /*1f580*/  @P5 LDG.E.U16 R52, desc[UR16][R32.64] ;  /* 0x0000001020345981 */ /* 0x000ea8000c1e1500 */
[----:B0-----:R-:W4:Y:S04]  /*1f590*/  LDL.LU R5, [R1+0xea4] ;  /* 0x000ea40001057983 */ /* 0x001f280000300800 */
[----:B------:R-:W2:Y:S04]  /*1f5a0*/  LDL.LU R7, [R1+0xe78] ;  /* 0x000e780001077983 */ /* 0x000ea80000300800 */
        /* <DEDUP_REMOVED lines=8> */
[----:B------:R0:W-:Y:S04]  /*1f630*/  STL [R1+0xb3c], R22 ;  /* 0x000b3c1601007387 */ /* 0x0001e80000100800 */
[----:B------:R-:W2:Y:S04]  /*1f640*/  @P5 LDG.E.U16 R53, desc[UR16][R28.64] ;  /* 0x000000101c355981 */ /* 0x000ea8000c1e1500 */
[----:B------:R-:W3:Y:S04]  /*1f650*/  @P5 LDG.E.U16 R51, desc[UR16][R30.64] ;  /* 0x000000101e335981 */ /* 0x000ee8000c1e1500 */
[----:B0-----:R-:W3:Y:S04]  /*1f660*/  LDL.LU R22, [R1+0xeb8] ;  /* 0x000eb80001167983 */ /* 0x001ee80000300800 */
[----:B------:R-:W3:Y:S04]  /*1f670*/  LDL.LU R25, [R1+0xe8c] ;  /* 0x000e8c0001197983 */ /* 0x000ee80000300800 */
[----:B------:R-:W3:Y:S04]  /*1f680*/  LDL.LU R24, [R1+0xebc] ;  /* 0x000ebc0001187983 */ /* 0x000ee80000300800 */
[----:B------:R-:W-:Y:S04]  /*1f690*/  STL [R1+0x1020], R54 ;  /* 0x0010203601007387 */ /* 0x000fe80000100800 */
[----:B------:R0:W-:Y:S04]  /*1f6a0*/  STL [R1+0xb38], R17 ;  /* 0x000b381101007387 */ /* 0x0001e80000100800 */
[----:B------:R1:W-:Y:S04]  /*1f6b0*/  STL [R1+0xb34], R16 ;  /* 0x000b341001007387 */ /* 0x0003e80000100800 */
[----:B------:R-:W4:Y:S04]  /*1f6c0*/  LDL.LU.64 R28, [R1+0x1110] ;  /* 0x00111000011c7983 */ /* 0x000f280000300a00 */
[----:B------:R-:W4:Y:S04]  /*1f6d0*/  LDL.LU R27, [R1+0xe90] ;  /* 0x000e9000011b7983 */ /* 0x000f280000300800 */
[----:B------:R-:W4:Y:S04]  /*1f6e0*/  LDL.LU R26, [R1+0xec0] ;  /* 0x000ec000011a7983 */ /* 0x000f280000300800 */
[----:B------:R-:W4:Y:S04]  /*1f6f0*/  LDL.LU R13, [R1+0xe94] ;  /* 0x000e9400010d7983 */ /* 0x000f280000300800 */
[----:B------:R-:W4:Y:S04]  /*1f700*/  LDL.LU R12, [R1+0xec4] ;  /* 0x000ec400010c7983 */ /* 0x000f280000300800 */
[----:B------:R-:W4:Y:S04]  /*1f710*/  LDL.LU R15, [R1+0xe98] ;  /* 0x000e9800010f7983 */ /* 0x000f280000300800 */
[----:B------:R-:W4:Y:S04]  /*1f720*/  LDL.LU R14, [R1+0xec8] ;  /* 0x000ec800010e7983 */ /* 0x000f280000300800 */
[----:B0-----:R-:W4:Y:S01]  /*1f730*/  LDL.LU R17, [R1+0xe9c] ;  /* 0x000e9c0001117983 */ /* 0x001f220000300800 */
[----:B------:R-:W0:Y:S03]  /*1f740*/  S2R R79, SR_TID.X ;  /* 0x00000000004f7919 */ /* 0x000e260000002100 */
[----:B-1----:R-:W4:Y:S04]  /*1f750*/  LDL.LU R16, [R1+0xecc] ;  /* 0x000ecc0001107983 */ /* 0x002f280000300800 */
[----:B------:R-:W4:Y:S04]  /*1f760*/  LDL.LU R19, [R1+0xea0] ;  /* 0x000ea00001137983 */ /* 0x000f280000300800 */
[----:B------:R-:W4:Y:S01]  /*1f770*/  LDL.LU R18, [R1+0xed0] ;  /* 0x000ed00001127983 */ /* 0x000f220000300800 */
[----:B------:R-:W-:-:S02]  /*1f780*/  PRMT R50, RZ, 0x7610, R50 ;  /* 0x00007610ff327816 */ /* 0x000fc40000000032 */
[----:B0-----:R-:W-:Y:S01]  /*1f790*/  LOP3.LUT R35, R79, 0x3f, RZ, 0xc0, !PT ;  /* 0x0000003f4f237812 */ /* 0x001fe200078ec0ff */
[----:B--2---:R-:W-:Y:S04]  /*1f7a0*/  STL [R1+0x1024], R53 ;  /* 0x0010243501007387 */ /* 0x004fe80000100800 */
[----:B------:R-:W-:Y:S04]  /*1f7b0*/  STL [R1+0x1030], R52 ;  /* 0x0010303401007387 */ /* 0x000fe80000100800 */
[----:B------:R-:W-:Y:S04]  /*1f7c0*/  STL [R1+0x102c], R32 ;  /* 0x00102c2001007387 */ /* 0x000fe80000100800 */
[----:B------:R-:W-:Y:S04]  /*1f7d0*/  STL [R1+0x1028], R33 ;  /* 0x0010282101007387 */ /* 0x000fe80000100800 */
[----:B---3--:R-:W-:Y:S04]  /*1f7e0*/  STL [R1+0x103c], R51 ;  /* 0x00103c3301007387 */ /* 0x008fe80000100800 */
[----:B------:R-:W-:Y:S04]  /*1f7f0*/  STL [R1+0x1038], R30 ;  /* 0x0010381e01007387 */ /* 0x000fe80000100800 */
[----:B------:R-:W-:Y:S01]  /*1f800*/  STL [R1+0x1034], R31 ;  /* 0x0010341f01007387 */ /* 0x000fe20000100800 */
[----:B------:R-:W-:-:S02]  /*1f810*/  ISETP.GT.AND P4, PT, R4, 0x37, PT ;  /* 0x000000370400780c */ /* 0x000fc40003f84270 */
[C---:B------:R-:W-:Y:S02]  /*1f820*/  ISETP.GT.AND P3, PT, R4.reuse, 0x3e, PT ;  /* 0x0000003e0400780c */ /* 0x040fe40003f64270 */
[----:B------:R-:W-:Y:S01]  /*1f830*/  ISETP.GT.AND P2, PT, R4, 0x3f, PT ;  /* 0x0000003f0400780c */ /* 0x000fe20003f44270 */
[----:B----4-:R-:W-:Y:S04]  /*1f840*/  STL [R1+0x1044], R28 ;  /* 0x0010441c01007387 */ /* 0x010fe80000100800 */
[----:B------:R0:W-:Y:S04]  /*1f850*/  STL [R1+0x1040], R29 ;  /* 0x0010401d01007387 */ /* 0x0001e80000100800 */
[----:B------:R1:W2:Y:S04]  /*1f860*/  @P5 LDG.E.U16 R50, desc[UR16][R28.64] ;  /* 0x000000101c325981 */ /* 0x0002a8000c1e1500 */
[----:B------:R-:W3:Y:S04]  /*1f870*/  LDL.LU R37, [R1+0x9c0] ;  /* 0x0009c00001257983 */ /* 0x000ee80000300800 */
        /* <DEDUP_REMOVED lines=10> */
[----:B------:R-:W4:Y:S04]  /*1f920*/  LDL.LU R39, [R1+0x8d8] ;  /* 0x0008d80001277983 */ /* 0x000f280000300800 */
[----:B------:R-:W4:Y:S04]  /*1f930*/  LDL.LU R38, [R1+0x884] ;  /* 0x0008840001267983 */ /* 0x000f280000300800 */
[----:B------:R-:W4:Y:S04]  /*1f940*/  LDL.LU R41, [R1+0x880] ;  /* 0x0008800001297983 */ /* 0x000f280000300800 */
[----:B------:R-:W4:Y:S04]  /*1f950*/  LDL.LU R79, [R1+0x87c] ;  /* 0x00087c00014f7983 */ /* 0x000f280000300800 */
[----:B------:R-:W4:Y:S01]  /*1f960*/  LDL.LU R77, [R1+0x878] ;  /* 0x00087800014d7983 */ /* 0x000f220000300800 */
[----:B------:R-:W-:-:S03]  /*1f970*/  ISETP.GE.AND P5, PT, R35, R4, PT ;  /* 0x000000042300720c */ /* 0x000fc60003fa6270 */
[----:B------:R-:W4:Y:S01]  /*1f980*/  LDL.LU R54, [R1+0x824] ;  /* 0x0008240001367983 */ /* 0x000f220000300800 */
[----:B------:R-:W-:-:S03]  /*1f990*/  IMAD.MOV.U32 R4, RZ, RZ, R5 ;  /* 0x000000ffff047224 */ /* 0x000fc600078e0005 */
[----:B------:R-:W4:Y:S01]  /*1f9a0*/  LDL.LU R47, [R1+0x820] ;  /* 0x00082000012f7983 */ /* 0x000f220000300800 */
[----:B------:R-:W-:-:S03]  /*1f9b0*/  IMAD.MOV.U32 R5, RZ, RZ, R34 ;  /* 0x000000ffff057224 */ /* 0x000fc600078e0022 */
[----:B------:R-:W4:Y:S04]  /*1f9c0*/  LDL.LU R45, [R1+0x81c] ;  /* 0x00081c00012d7983 */ /* 0x000f280000300800 */
[----:B------:R-:W4:Y:S04]  /*1f9d0*/  LDL.LU R44, [R1+0x818] ;  /* 0x00081800012c7983 */ /* 0x000f280000300800 */
[----:B------:R-:W4:Y:S04]  /*1f9e0*/  LDL.LU R43, [R1+0x7c4] ;  /* 0x0007c400012b7983 */ /* 0x000f280000300800 */
[----:B------:R-:W4:Y:S04]  /*1f9f0*/  LDL.LU R35, [R1+0x7c0] ;  /* 0x0007c00001237983 */ /* 0x000f280000300800 */
[----:B------:R-:W4:Y:S04]  /*1fa00*/  LDL.LU R34, [R1+0x7bc] ;  /* 0x0007bc0001227983 */ /* 0x000f280000300800 */
[----:B------:R-:W4:Y:S01]  /*1fa10*/  LDL.LU R76, [R1+0x7b8] ;  /* 0x0007b800014c7983 */ /* 0x000f220000300800 */
[----:B------:R-:W-:-:S02]  /*1fa20*/  PRMT R55, RZ, 0x7610, R55 ;  /* 0x00007610ff377816 */ /* 0x000fc40000000037 */
[----:B------:R-:W-:Y:S02]  /*1fa30*/  PRMT R56, RZ, 0x7610, R56 ;  /* 0x00007610ff387816 */ /* 0x000fe40000000038 */
[----:B------:R-:W-:Y:S02]  /*1fa40*/  PRMT R57, RZ, 0x7610, R57 ;  /* 0x00007610ff397816 */ /* 0x000fe40000000039 */
[----:B------:R-:W-:Y:S01]  /*1fa50*/  PRMT R58, RZ, 0x7610, R58 ;  /* 0x00007610ff3a7816 */ /* 0x000fe2000000003a */
[----:B------:R-:W4:Y:S01]  /*1fa60*/  @P4 LDG.E.U16 R55, desc[UR16][R18.64] ;  /* 0x0000001012374981 */ /* 0x000f22000c1e1500 */
[----:B------:R-:W-:Y:S02]  /*1fa70*/  PRMT R62, RZ, 0x7610, R62 ;  /* 0x00007610ff3e7816 */ /* 0x000fe4000000003e */
[----:B------:R-:W-:Y:S01]  /*1fa80*/  PRMT R49, RZ, 0x7610, R49 ;  /* 0x00007610ff317816 */ /* 0x000fe20000000031 */
[----:B------:R-:W4:Y:S01]  /*1fa90*/  @P4 LDG.E.U16 R56, desc[UR16][R16.64] ;  /* 0x0000001010384981 */ /* 0x000f22000c1e1500 */
[----:B------:R-:W-:-:S02]  /*1faa0*/  PRMT R48, RZ, 0x7610, R48 ;  /* 0x00007610ff307816 */ /* 0x000fc40000000030 */
[----:B------:R-:W-:Y:S01]  /*1fab0*/  PRMT R46, RZ, 0x7610, R46 ;  /* 0x00007610ff2e7816 */ /* 0x000fe2000000002e */
[----:B------:R-:W4:Y:S01]  /*1fac0*/  @P4 LDG.E.U16 R57, desc[UR16][R14.64] ;  /* 0x000000100e394981 */ /* 0x000f22000c1e1500 */
[----:B------:R-:W-:Y:S02]  /*1fad0*/  PRMT R59, RZ, 0x7610, R59 ;  /* 0x00007610ff3b7816 */ /* 0x000fe4000000003b */
[----:B------:R-:W-:Y:S01]  /*1fae0*/  PRMT R60, RZ, 0x7610, R60 ;  /* 0x00007610ff3c7816 */ /* 0x000fe2000000003c */
[----:B------:R-:W4:Y:S01]  /*1faf0*/  @P4 LDG.E.U16 R58, desc[UR16][R12.64] ;  /* 0x000000100c3a4981 */ /* 0x000f22000c1e1500 */
[----:B------:R-:W-:Y:S02]  /*1fb00*/  PRMT R61, RZ, 0x7610, R61 ;  /* 0x00007610ff3d7816 */ /* 0x000fe4000000003d */
[----:B------:R-:W-:Y:S01]  /*1fb10*/  PRMT R0, RZ, 0x7610, R0 ;  /* 0x00007610ff007816 */ /* 0x000fe20000000000 */
[----:B------:R-:W4:Y:S04]  /*1fb20*/  @P3 LDG.E.U16 R62, desc[UR16][R26.64] ;  /* 0x000000101a3e3981 */ /* 0x000f28000c1e1500 */
[----:B------:R-:W4:Y:S04]  /*1fb30*/  @P3 LDG.E.U16 R49, desc[UR16][R24.64] ;  /* 0x0000001018313981 */ /* 0x000f28000c1e1500 */
[----:B------:R-:W4:Y:S04]  /*1fb40*/  @P3 LDG.E.U16 R48, desc[UR16][R22.64] ;  /* 0x0000001016303981 */ /* 0x000f28000c1e1500 */
[----:B------:R-:W4:Y:S04]  /*1fb50*/  @P3 LDG.E.U16 R46, desc[UR16][R20.64] ;  /* 0x00000010142e3981 */ /* 0x000f28000c1e1500 */
[----:B------:R-:W4:Y:S04]  /*1fb60*/  @P2 LDG.E.U16 R59, desc[UR16][R10.64] ;  /* 0x000000100a3b2981 */ /* 0x000f28000c1e1500 */
[----:B------:R-:W4:Y:S04]  /*1fb70*/  @P2 LDG.E.U16 R60, desc[UR16][R8.64] ;  /* 0x00000010083c2981 */ /* 0x000f28000c1e1500 */
[----:B------:R-:W4:Y:S04]  /*1fb80*/  @P2 LDG.E.U16 R61, desc[UR16][R6.64] ;  /* 0x00000010063d2981 */ /* 0x000f28000c1e1500 */
[----:B------:R-:W4:Y:S01]  /*1fb90*/  @P2 LDG.E.U16 R0, desc[UR16][R4.64] ;  /* 0x0000001004002981 */ /* 0x000f22000c1e1500 */
[----:B------:R-:W-:Y:S06]  /*1fba0*/  BAR.SYNC.DEFER_BLOCKING 0x0 ;  /* 0x0000000000007b1d */ /* 0x000fec0000010000 */
[----:B---3--:R0:W-:Y:S04]  /*1fbb0*/  STS.U16 [R2+UR5+0x10000], R37 ;  /* 0x0100002502007988 */ /* 0x0081e80008000405 */
[----:B0-----:R-:W3:Y:S04]  /*1fbc0*/  LDL.LU R37, [R1+0x764] ;  /* 0x0007640001257983 */ /* 0x001ee80000300800 */
[----:B--2---:R0:W-:Y:S04]  /*1fbd0*/  STS.U16 [R2+UR5+0x18800], R36 ;  /* 0x0188002402007988 */ /* 0x0041e80008000405 */
[----:B----4-:R2:W-:Y:S04]  /*1fbe0*/  STS.U16 [R2+UR5+0x1c800], R39 ;  /* 0x01c8002702007988 */ /* 0x0105e80008000405 */
[----:B------:R4:W-:Y:S04]  /*1fbf0*/  STS.U16 [R2+UR5+0x10c00], R38 ;  /* 0x010c002602007988 */ /* 0x0009e80008000405 */
[----:B0-----:R-:W3:Y:S04]  /*1fc00*/  LDL.LU R36, [R1+0x760] ;  /* 0x0007600001247983 */ /* 0x001ee80000300800 */
[----:B--2---:R-:W2:Y:S04]  /*1fc10*/  LDL.LU R39, [R1+0x75c] ;  /* 0x00075c0001277983 */ /* 0x004ea80000300800 */
[----:B------:R0:W-:Y:S04]  /*1fc20*/  STS.U16 [R2+UR5+0x14c00], R41 ;  /* 0x014c002902007988 */ /* 0x0001e80008000405 */
[----:B----4-:R-:W4:Y:S04]  /*1fc30*/  LDL.LU R38, [R1+0x758] ;  /* 0x0007580001267983 */ /* 0x010f280000300800 */
[----:B------:R1:W-:Y:S04]  /*1fc40*/  STS.U16 [R2+UR5+0x18c00], R79 ;  /* 0x018c004f02007988 */ /* 0x0003e80008000405 */
[----:B0-----:R-:W4:Y:S04]  /*1fc50*/  LDL.LU R41, [R1+0x704] ;  /* 0x0007040001297983 */ /* 0x001f280000300800 */
[----:B-1----:R-:W4:Y:S04]  /*1fc60*/  LDL.LU R79, [R1+0x700] ;  /* 0x00070000014f7983 */ /* 0x002f280000300800 */
[----:B------:R0:W-:Y:S04]  /*1fc70*/  STS.U16 [R2+UR5+0x1cc00], R77 ;  /* 0x01cc004d02007988 */ /* 0x0001e80008000405 */
[----:B0-----:R-:W4:Y:S04]  /*1fc80*/  LDL.LU R77, [R1+0x6fc] ;  /* 0x0006fc00014d7983 */ /* 0x001f280000300800 */
[----:B------:R0:W-:Y:S04]  /*1fc90*/  STS.U16 [R2+UR5+0x1d400], R76 ;  /* 0x01d4004c02007988 */ /* 0x0001e80008000405 */
[----:B0-----:R-:W4:Y:S04]  /*1fca0*/  LDL.LU R76, [R1+0x6f8] ;  /* 0x0006f800014c7983 */ /* 0x001f280000300800 */
[----:B------:R0:W-:Y:S04]  /*1fcb0*/  STS.U16 [R2+UR5+0x14000], R29 ;  /* 0x0140001d02007988 */ /* 0x0001e80008000405 */
[----:B------:R1:W-:Y:S04]  /*1fcc0*/  STS.U16 [R2+UR5+0x1c000], R31 ;  /* 0x01c0001f02007988 */ /* 0x0003e80008000405 */
[----:B------:R1:W-:Y:S04]  /*1fcd0*/  STS.U16 [R2+UR5+0x10400], R30 ;  /* 0x0104001e02007988 */ /* 0x0003e80008000405 */
[----:B0-----:R-:W4:Y:S04]  /*1fce0*/  LDL.LU R29, [R1+0x9b0] ;  /* 0x0009b000011d7983 */ /* 0x001f280000300800 */
[----:B-1----:R-:W4:Y:S04]  /*1fcf0*/  LDL.LU R31, [R1+0x9a8] ;  /* 0x0009a800011f7983 */ /* 0x002f280000300800 */
[----:B------:R0:W-:Y:S04]  /*1fd00*/  STS.U16 [R2+UR5+0x14400], R51 ;  /* 0x0144003302007988 */ /* 0x0001e80008000405 */
[----:B------:R-:W4:Y:S04]  /*1fd10*/  LDL.LU R30, [R1+0x9a4] ;  /* 0x0009a400011e7983 */ /* 0x000f280000300800 */
[----:B------:R1:W-:Y:S04]  /*1fd20*/  STS.U16 [R2+UR5+0x18400], R33 ;  /* 0x0184002102007988 */ /* 0x0003e80008000405 */
[----:B0-----:R-:W4:Y:S04]  /*1fd30*/  LDL.LU R51, [R1+0x9a0] ;  /* 0x0009a00001337983 */ /* 0x001f280000300800 */
[----:B------:R0:W-:Y:S04]  /*1fd40*/  STS.U16 [R2+UR5+0x1c400], R32 ;  /* 0x01c4002002007988 */ /* 0x0001e80008000405 */
[----:B-1----:R-:W4:Y:S04]  /*1fd50*/  LDL.LU R33, [R1+0x93c] ;  /* 0x00093c0001217983 */ /* 0x002f280000300800 */
        /* <DEDUP_REMOVED lines=14> */
[----:B------:R-:W-:Y:S04]  /*1fe40*/  STS.U16 [R2+UR5+0x14800], R53 ;  /* 0x0148003502007988 */ /* 0x000fe80008000405 */
[----:B-1----:R-:W4:Y:S04]  /*1fe50*/  LDL.LU R35, [R1+0x874] ;  /* 0x0008740001237983 */ /* 0x002f280000300800 */
[----:B------:R-:W-:Y:S04]  /*1fe60*/  STS.U16 [R2+UR5+0x19400], R34 ;  /* 0x0194002202007988 */ /* 0x000fe80008000405 */
[----:B---3--:R-:W-:Y:S04]  /*1fe70*/  STS.U16 [R2+UR5+0x11800], R37 ;  /* 0x0118002502007988 */ /* 0x008fe80008000405 */
[----:B------:R-:W-:Y:S04]  /*1fe80*/  STS.U16 [R2+UR5+0x15800], R36 ;  /* 0x0158002402007988 */ /* 0x000fe80008000405 */
[----:B--2---:R-:W-:Y:S04]  /*1fe90*/  STS.U16 [R2+UR5+0x19800], R39 ;  /* 0x0198002702007988 */ /* 0x004fe80008000405 */
[----:B----4-:R-:W-:Y:S04]  /*1fea0*/  STS.U16 [R2+UR5+0x1d800], R38 ;  /* 0x01d8002602007988 */ /* 0x010fe80008000405 */
[----:B------:R0:W-:Y:S04]  /*1feb0*/  STS.U16 [R2+UR5+0x15c00], R79 ;  /* 0x015c004f02007988 */ /* 0x0001e80008000405 */
[----:B------:R1:W-:Y:S04]  /*1fec0*/  STS.U16 [R2+UR5+0x11c00], R41 ;  /* 0x011c002902007988 */ /* 0x0003e80008000405 */
[----:B0-----:R-:W2:Y:S04]  /*1fed0*/  LDL.LU R79, [R1+0x870] ;  /* 0x00087000014f7983 */ /* 0x001ea80000300800 */
[----:B------:R-:W3:Y:S04]  /*1fee0*/  LDL.LU R53, [R1+0x86c] ;  /* 0x00086c0001357983 */ /* 0x000ee80000300800 */
[----:B------:R-:W4:Y:S04]  /*1fef0*/  LDL.LU R34, [R1+0x868] ;  /* 0x0008680001227983 */ /* 0x000f280000300800 */
[----:B------:R-:W4:Y:S04]  /*1ff00*/  LDL.LU R37, [R1+0x814] ;  /* 0x0008140001257983 */ /* 0x000f280000300800 */
[----:B------:R-:W4:Y:S04]  /*1ff10*/  LDL.LU R36, [R1+0x810] ;  /* 0x0008100001247983 */ /* 0x000f280000300800 */
[----:B------:R-:W4:Y:S04]  /*1ff20*/  LDL.LU R39, [R1+0x80c] ;  /* 0x00080c0001277983 */ /* 0x000f280000300800 */
[----:B------:R-:W4:Y:S04]  /*1ff30*/  LDL.LU R38, [R1+0x808] ;  /* 0x0008080001267983 */ /* 0x000f280000300800 */
[----:B------:R0:W-:Y:S04]  /*1ff40*/  STS.U16 [R2+UR5+0x19c00], R77 ;  /* 0x019c004d02007988 */ /* 0x0001e80008000405 */
[----:B-1----:R-:W4:Y:S04]  /*1ff50*/  LDL.LU R41, [R1+0x7b4] ;  /* 0x0007b40001297983 */ /* 0x002f280000300800 */
[----:B0-----:R-:W4:Y:S04]  /*1ff60*/  LDL.LU R77, [R1+0x7b0] ;  /* 0x0007b000014d7983 */ /* 0x001f280000300800 */
[----:B------:R0:W-:Y:S04]  /*1ff70*/  STS.U16 [R2+UR5+0x1dc00], R76 ;  /* 0x01dc004c02007988 */ /* 0x0001e80008000405 */
[----:B0-----:R-:W4:Y:S04]  /*1ff80*/  LDL.LU R76, [R1+0x7ac] ;  /* 0x0007ac00014c7983 */ /* 0x001f280000300800 */
[----:B------:R0:W-:Y:S02]  /*1ff90*/  STS.U16 [R2+UR5+0x18000], R28 ;  /* 0x0180001c02007988 */ /* 0x0001e40008000405 */
[----:B0-----:R-:W-:-:S05]  /*1ffa0*/  LOP3.LUT R28, R2, 0x10, RZ, 0x3c, !PT ;  /* 0x00000010021c7812 */ /* 0x001fca00078e3cff */
        /* <DEDUP_REMOVED lines=18> */
[----:B0-----:R-:W4:Y:S04]  /*200d0*/  LDL.LU R35, [R1+0x6f4] ;  /* 0x0006f40001237983 */ /* 0x001f280000300800 */
[----:B--2---:R0:W-:Y:S04]  /*200e0*/  STS.U16 [R28+UR5+0x14c80], R79 ;  /* 0x014c804f1c007988 */ /* 0x0041e80008000405 */
[----:B---3--:R-:W-:Y:S04]  /*200f0*/  STS.U16 [R28+UR5+0x18c80], R53 ;  /* 0x018c80351c007988 */ /* 0x008fe80008000405 */
[----:B----4-:R-:W-:Y:S04]  /*20100*/  STS.U16 [R28+UR5+0x1cc80], R34 ;  /* 0x01cc80221c007988 */ /* 0x010fe80008000405 */
[----:B0-----:R-:W2:Y:S04]  /*20110*/  LDL.LU R79, [R1+0x6f0] ;  /* 0x0006f000014f7983 */ /* 0x001ea80000300800 */
[----:B------:R-:W-:Y:S04]  /*20120*/  STS.U16 [R28+UR5+0x11080], R37 ;  /* 0x011080251c007988 */ /* 0x000fe80008000405 */
[----:B------:R-:W-:Y:S04]  /*20130*/  STS.U16 [R28+UR5+0x15080], R36 ;  /* 0x015080241c007988 */ /* 0x000fe80008000405 */
[----:B------:R-:W-:Y:S04]  /*20140*/  STS.U16 [R28+UR5+0x19080], R39 ;  /* 0x019080271c007988 */ /* 0x000fe80008000405 */
[----:B------:R-:W-:Y:S04]  /*20150*/  STS.U16 [R28+UR5+0x1d080], R38 ;  /* 0x01d080261c007988 */ /* 0x000fe80008000405 */
[----:B------:R-:W-:Y:S04]  /*20160*/  STS.U16 [R28+UR5+0x11480], R41 ;  /* 0x011480291c007988 */ /* 0x000fe80008000405 */
[----:B------:R0:W-:Y:S04]  /*20170*/  STS.U16 [R28+UR5+0x15480], R77 ;  /* 0x0154804d1c007988 */ /* 0x0001e80008000405 */
[----:B0-----:R-:W3:Y:S04]  /*20180*/  LDL.LU R77, [R1+0x6ec] ;  /* 0x0006ec00014d7983 */ /* 0x001ee80000300800 */
        /* <DEDUP_REMOVED lines=13> */
[----:B0-----:R-:W4:Y:S04]  /*20260*/  LDL.LU R76, [R1+0x8b8] ;  /* 0x0008b800014c7983 */ /* 0x001f280000300800 */
[----:B------:R-:W4:Y:S04]  /*20270*/  LDL.LU R53, [R1+0x864] ;  /* 0x0008640001357983 */ /* 0x000f280000300800 */
        /* <DEDUP_REMOVED lines=10> */
[----:B-1----:R-:W4:Y:S01]  /*20320*/  LDL.LU R43, [R1+0x800] ;  /* 0x00080000012b7983 */ /* 0x002f220000300800 */
[----:B------:R-:W-:-:S03]  /*20330*/  LOP3.LUT R29, R2, 0x20, RZ, 0x3c, !PT ;  /* 0x00000020021d7812 */ /* 0x000fc600078e3cff */
[----:B0-----:R-:W4:Y:S04]  /*20340*/  LDL.LU R35, [R1+0x7fc] ;  /* 0x0007fc0001237983 */ /* 0x001f280000300800 */
[----:B--2---:R0:W-:Y:S04]  /*20350*/  STS.U16 [R28+UR5+0x15c80], R79 ;  /* 0x015c804f1c007988 */ /* 0x0041e80008000405 */
[----:B0-----:R-:W2:Y:S04]  /*20360*/  LDL.LU R79, [R1+0x7f8] ;  /* 0x0007f800014f7983 */ /* 0x001ea80000300800 */
[----:B---3--:R0:W-:Y:S04]  /*20370*/  STS.U16 [R28+UR5+0x19c80], R77 ;  /* 0x019c804d1c007988 */ /* 0x0081e80008000405 */
[----:B----4-:R1:W-:Y:S04]  /*20380*/  STS.U16 [R28+UR5+0x1dc80], R31 ;  /* 0x01dc801f1c007988 */ /* 0x0103e80008000405 */
[----:B------:R-:W-:Y:S04]  /*20390*/  STS.U16 [R29+UR5+0x10100], R30 ;  /* 0x0101001e1d007988 */ /* 0x000fe80008000405 */
[----:B------:R-:W-:Y:S04]  /*203a0*/  STS.U16 [R29+UR5+0x14100], R51 ;  /* 0x014100331d007988 */ /* 0x000fe80008000405 */
[----:B------:R-:W-:Y:S04]  /*203b0*/  STS.U16 [R29+UR5+0x18100], R33 ;  /* 0x018100211d007988 */ /* 0x000fe80008000405 */
[----:B------:R-:W-:Y:S04]  /*203c0*/  STS.U16 [R29+UR5+0x1c100], R32 ;  /* 0x01c100201d007988 */ /* 0x000fe80008000405 */
[----:B0-----:R-:W3:Y:S04]  /*203d0*/  LDL.LU R77, [R1+0x7a4] ;  /* 0x0007a400014d7983 */ /* 0x001ee80000300800 */
[----:B------:R-:W-:Y:S04]  /*203e0*/  STS.U16 [R29+UR5+0x10500], R52 ;  /* 0x010500341d007988 */ /* 0x000fe80008000405 */
        /* <DEDUP_REMOVED lines=14> */
[----:B0-----:R-:W4:Y:S04]  /*204d0*/  LDL.LU R76, [R1+0x6e4] ;  /* 0x0006e400014c7983 */ /* 0x001f280000300800 */
[----:B------:R-:W-:Y:S04]  /*204e0*/  STS.U16 [R29+UR5+0x10d00], R53 ;  /* 0x010d00351d007988 */ /* 0x000fe80008000405 */
[----:B------:R-:W-:Y:S04]  /*204f0*/  STS.U16 [R29+UR5+0x14d00], R54 ;  /* 0x014d00361d007988 */ /* 0x000fe80008000405 */
[----:B------:R-:W-:Y:S04]  /*20500*/  STS.U16 [R29+UR5+0x18d00], R47 ;  /* 0x018d002f1d007988 */ /* 0x000fe80008000405 */
[----:B------:R-:W-:Y:S04]  /*20510*/  STS.U16 [R29+UR5+0x1cd00], R45 ;  /* 0x01cd002d1d007988 */ /* 0x000fe80008000405 */
[----:B------:R-:W-:Y:S04]  /*20520*/  STS.U16 [R29+UR5+0x11100], R44 ;  /* 0x0111002c1d007988 */ /* 0x000fe80008000405 */
[----:B------:R-:W-:Y:S04]  /*20530*/  STS.U16 [R29+UR5+0x15100], R43 ;  /* 0x0151002b1d007988 */ /* 0x000fe80008000405 */
[----:B------:R-:W-:Y:S04]  /*20540*/  STS.U16 [R29+UR5+0x19100], R35 ;  /* 0x019100231d007988 */ /* 0x000fe80008000405 */
[----:B--2---:R0:W-:Y:S04]  /*20550*/  STS.U16 [R29+UR5+0x1d100], R79 ;  /* 0x01d1004f1d007988 */ /* 0x0041e80008000405 */
[----:B0-----:R-:W2:Y:S04]  /*20560*/  LDL.LU R79, [R1+0x6e0] ;  /* 0x0006e000014f7983 */ /* 0x001ea80000300800 */
        /* <DEDUP_REMOVED lines=11> */
[----:B---3--:R0:W-:Y:S04]  /*20620*/  STS.U16 [R29+UR5+0x11500], R77 ;  /* 0x0115004d1d007988 */ /* 0x0081e80008000405 */
[----:B------:R-:W3:Y:S04]  /*20630*/  LDL.LU R35, [R1+0x8b0] ;  /* 0x0008b00001237983 */ /* 0x000ee80000300800 */
[----:B----4-:R-:W-:Y:S04]  /*20640*/  STS.U16 [R29+UR5+0x15500], R31 ;  /* 0x0155001f1d007988 */ /* 0x010fe80008000405 */
[----:B0-----:R-:W4:Y:S04]  /*20650*/  LDL.LU R77, [R1+0x8ac] ;  /* 0x0008ac00014d7983 */ /* 0x001f280000300800 */
[----:B------:R0:W-:Y:S04]  /*20660*/  STS.U16 [R29+UR5+0x19500], R34 ;  /* 0x019500221d007988 */ /* 0x0001e80008000405 */
        /* <DEDUP_REMOVED lines=12> */
[----:B0-----:R-:W4:Y:S01]  /*20730*/  LDL.LU R76, [R1+0x7f0] ;  /* 0x0007f000014c7983 */ /* 0x001f220000300800 */
[----:B------:R-:W-:-:S03]  /*20740*/  LOP3.LUT R28, R2, 0x30, RZ, 0x3c, !PT ;  /* 0x00000030021c7812 */ /* 0x000fc600078e3cff */
[----:B--2---:R0:W-:Y:S04]  /*20750*/  STS.U16 [R29+UR5+0x15d00], R79 ;  /* 0x015d004f1d007988 */ /* 0x0041e80008000405 */
[----:B------:R-:W-:Y:S04]  /*20760*/  STS.U16 [R29+UR5+0x19d00], R30 ;  /* 0x019d001e1d007988 */ /* 0x000fe80008000405 */
[----:B------:R-:W-:Y:S04]  /*20770*/  STS.U16 [R29+UR5+0x1dd00], R51 ;  /* 0x01dd00331d007988 */ /* 0x000fe80008000405 */
[----:B0-----:R-:W2:Y:S04]  /*20780*/  LDL.LU R79, [R1+0x7ec] ;  /* 0x0007ec00014f7983 */ /* 0x001ea80000300800 */
        /* <DEDUP_REMOVED lines=9> */
[----:B---3--:R-:W-:Y:S04]  /*20820*/  STS.U16 [R28+UR5+0x14980], R35 ;  /* 0x014980231c007988 */ /* 0x008fe80008000405 */
[----:B----4-:R0:W-:Y:S04]  /*20830*/  STS.U16 [R28+UR5+0x18980], R77 ;  /* 0x0189804d1c007988 */ /* 0x0101e80008000405 */
[----:B0-----:R-:W3:Y:S04]  /*20840*/  LDL.LU R77, [R1+0x7e8] ;  /* 0x0007e800014d7983 */ /* 0x001ee80000300800 */
[----:B------:R-:W4:Y:S04]  /*20850*/  LDL.LU R32, [R1+0x794] ;  /* 0x0007940001207983 */ /* 0x000f280000300800 */
[----:B------:R-:W-:Y:S04]  /*20860*/  STS.U16 [R28+UR5+0x1c980], R34 ;  /* 0x01c980221c007988 */ /* 0x000fe80008000405 */
        /* <DEDUP_REMOVED lines=11> */
[----:B------:R0:W-:Y:S04]  /*20920*/  STS.U16 [R28+UR5+0x15180], R76 ;  /* 0x0151804c1c007988 */ /* 0x0001e80008000405 */
[----:B0-----:R-:W4:Y:S04]  /*20930*/  LDL.LU R76, [R1+0x728] ;  /* 0x00072800014c7983 */ /* 0x001f280000300800 */
[----:B------:R-:W4:Y:S04]  /*20940*/  LDL.LU R29, [R1+0x6d4] ;  /* 0x0006d400011d7983 */ /* 0x000f280000300800 */
        /* <DEDUP_REMOVED lines=15> */
[----:B----4-:R1:W-:Y:S04]  /*20a40*/  STS.U16 [R28+UR5+0x11580], R32 ;  /* 0x011580201c007988 */ /* 0x0103e80008000405 */
[----:B------:R3:W-:Y:S04]  /*20a50*/  STS.U16 [R28+UR5+0x15580], R52 ;  /* 0x015580341c007988 */ /* 0x0007e80008000405 */
[----:B0-----:R-:W4:Y:S04]  /*20a60*/  LDL.LU R77, [R1+0x110c] ;  /* 0x00110c00014d7983 */ /* 0x001f280000300800 */
[----:B-1----:R-:W4:Y:S04]  /*20a70*/  LDL.LU R32, [R1+0x89c] ;  /* 0x00089c0001207983 */ /* 0x002f280000300800 */
[----:B------:R0:W-:Y:S04]  /*20a80*/  STS.U16 [R28+UR5+0x19580], R53 ;  /* 0x019580351c007988 */ /* 0x0001e80008000405 */
[----:B---3--:R-:W3:Y:S04]  /*20a90*/  LDL.LU R52, [R1+0x898] ;  /* 0x0008980001347983 */ /* 0x008ee80000300800 */
[----:B------:R1:W-:Y:S04]  /*20aa0*/  STS.U16 [R28+UR5+0x1d580], R54 ;  /* 0x01d580361c007988 */ /* 0x0003e80008000405 */
[----:B0-----:R-:W3:Y:S04]  /*20ab0*/  LDL.LU R53, [R1+0x844] ;  /* 0x0008440001357983 */ /* 0x001ee80000300800 */
[----:B------:R0:W-:Y:S04]  /*20ac0*/  STS.U16 [R28+UR5+0x11980], R47 ;  /* 0x0119802f1c007988 */ /* 0x0001e80008000405 */
[----:B-1----:R-:W3:Y:S04]  /*20ad0*/  LDL.LU R54, [R1+0x840] ;  /* 0x0008400001367983 */ /* 0x002ee80000300800 */
[----:B------:R1:W-:Y:S04]  /*20ae0*/  STS.U16 [R28+UR5+0x15980], R45 ;  /* 0x0159802d1c007988 */ /* 0x0003e80008000405 */
[----:B0-----:R-:W3:Y:S04]  /*20af0*/  LDL.LU R47, [R1+0x83c] ;  /* 0x00083c00012f7983 */ /* 0x001ee80000300800 */
[----:B------:R0:W-:Y:S04]  /*20b00*/  STS.U16 [R28+UR5+0x19980], R44 ;  /* 0x0199802c1c007988 */ /* 0x0001e80008000405 */
[----:B-1----:R-:W3:Y:S04]  /*20b10*/  LDL.LU R45, [R1+0x838] ;  /* 0x00083800012d7983 */ /* 0x002ee80000300800 */
[----:B0-----:R-:W3:Y:S04]  /*20b20*/  LDL.LU R44, [R1+0x7e4] ;  /* 0x0007e400012c7983 */ /* 0x001ee80000300800 */
[----:B------:R0:W-:Y:S04]  /*20b30*/  STS.U16 [R28+UR5+0x1d980], R76 ;  /* 0x01d9804c1c007988 */ /* 0x0001e80008000405 */
[----:B0-----:R-:W3:Y:S04]  /*20b40*/  LDL.LU R76, [R1+0x1108] ;  /* 0x00110800014c7983 */ /* 0x001ee80000300800 */
[----:B------:R0:W-:Y:S02]  /*20b50*/  STS.U16 [R28+UR5+0x11d80], R29 ;  /* 0x011d801d1c007988 */ /* 0x0001e40008000405 */
[----:B0-----:R-:W-:-:S02]  /*20b60*/  LOP3.LUT R29, R2, 0x40, RZ, 0x3c, !PT ;  /* 0x00000040021d7812 */ /* 0x001fc400078e3cff */
[----:B--2---:R0:W-:Y:S04]  /*20b70*/  STS.U16 [R28+UR5+0x15d80], R79 ;  /* 0x015d804f1c007988 */ /* 0x0041e80008000405 */
[----:B------:R-:W-:Y:S04]  /*20b80*/  STS.U16 [R28+UR5+0x19d80], R31 ;  /* 0x019d801f1c007988 */ /* 0x000fe80008000405 */
[----:B------:R-:W-:Y:S04]  /*20b90*/  STS.U16 [R28+UR5+0x1dd80], R30 ;  /* 0x01dd801e1c007988 */ /* 0x000fe80008000405 */
[----:B------:R-:W-:Y:S04]  /*20ba0*/  STS.U16 [R29+UR5+0x10200], R51 ;  /* 0x010200331d007988 */ /* 0x000fe80008000405 */
[----:B------:R-:W-:Y:S04]  /*20bb0*/  STS.U16 [R29+UR5+0x14200], R33 ;  /* 0x014200211d007988 */ /* 0x000fe80008000405 */
[----:B------:R1:W-:Y:S04]  /*20bc0*/  STS.U16 [R29+UR5+0x18200], R43 ;  /* 0x0182002b1d007988 */ /* 0x0003e80008000405 */
[----:B------:R2:W-:Y:S04]  /*20bd0*/  STS.U16 [R29+UR5+0x1c200], R35 ;  /* 0x01c200231d007988 */ /* 0x0005e80008000405 */
[----:B------:R0:W-:Y:S04]  /*20be0*/  STS.U16 [R29+UR5+0x10600], R34 ;  /* 0x010600221d007988 */ /* 0x0001e80008000405 */
[----:B------:R0:W-:Y:S04]  /*20bf0*/  STS.U16 [R29+UR5+0x14600], R37 ;  /* 0x014600251d007988 */ /* 0x0001e80008000405 */
[----:B------:R0:W-:Y:S04]  /*20c00*/  STS.U16 [R29+UR5+0x18600], R36 ;  /* 0x018600241d007988 */ /* 0x0001e80008000405 */
[----:B------:R1:W-:Y:S04]  /*20c10*/  STS.U16 [R29+UR5+0x1c600], R39 ;  /* 0x01c600271d007988 */ /* 0x0003e80008000405 */
[----:B------:R1:W-:Y:S04]  /*20c20*/  STS.U16 [R29+UR5+0x10a00], R38 ;  /* 0x010a00261d007988 */ /* 0x0003e80008000405 */
[----:B0-----:R-:W3:Y:S04]  /*20c30*/  LDL.LU R79, [R1+0x1104] ;  /* 0x00110400014f7983 */ /* 0x001ee80000300800 */
[----:B------:R0:W-:Y:S04]  /*20c40*/  STS.U16 [R29+UR5+0x14a00], R41 ;  /* 0x014a00291d007988 */ /* 0x0001e80008000405 */
[----:B-1----:R-:W3:Y:S04]  /*20c50*/  LDL.LU R43, [R1+0x96c] ;  /* 0x00096c00012b7983 */ /* 0x002ee80000300800 */
[----:B--2---:R-:W2:Y:S04]  /*20c60*/  LDL.LU R35, [R1+0x968] ;  /* 0x0009680001237983 */ /* 0x004ea80000300800 */
[----:B------:R-:W2:Y:S04]  /*20c70*/  LDL.LU R34, [R1+0x964] ;  /* 0x0009640001227983 */ /* 0x000ea80000300800 */
[----:B----4-:R-:W-:Y:S04]  /*20c80*/  STS.U16 [R29+UR5+0x18a00], R32 ;  /* 0x018a00201d007988 */ /* 0x010fe80008000405 */
[----:B------:R-:W4:Y:S04]  /*20c90*/  LDL.LU R37, [R1+0x960] ;  /* 0x0009600001257983 */ /* 0x000f280000300800 */
[----:B---3--:R-:W-:Y:S04]  /*20ca0*/  STS.U16 [R29+UR5+0x1ca00], R52 ;  /* 0x01ca00341d007988 */ /* 0x008fe80008000405 */
[----:B------:R-:W3:Y:S04]  /*20cb0*/  LDL.LU R36, [R1+0x8fc] ;  /* 0x0008fc0001247983 */ /* 0x000ee80000300800 */
[----:B------:R-:W-:Y:S04]  /*20cc0*/  STS.U16 [R29+UR5+0x10e00], R53 ;  /* 0x010e00351d007988 */ /* 0x000fe80008000405 */
[----:B------:R-:W3:Y:S04]  /*20cd0*/  LDL.LU R39, [R1+0x8f8] ;  /* 0x0008f80001277983 */ /* 0x000ee80000300800 */
[----:B------:R-:W-:Y:S04]  /*20ce0*/  STS.U16 [R29+UR5+0x14e00], R54 ;  /* 0x014e00361d007988 */ /* 0x000fe80008000405 */
[----:B------:R-:W3:Y:S04]  /*20cf0*/  LDL.LU R38, [R1+0x8f4] ;  /* 0x0008f40001267983 */ /* 0x000ee80000300800 */
[----:B------:R-:W-:Y:S04]  /*20d00*/  STS.U16 [R29+UR5+0x18e00], R47 ;  /* 0x018e002f1d007988 */ /* 0x000fe80008000405 */
[----:B0-----:R-:W3:Y:S04]  /*20d10*/  LDL.LU R41, [R1+0x8f0] ;  /* 0x0008f00001297983 */ /* 0x001ee80000300800 */
[----:B------:R-:W-:Y:S04]  /*20d20*/  STS.U16 [R29+UR5+0x1ce00], R45 ;  /* 0x01ce002d1d007988 */ /* 0x000fe80008000405 */
[----:B------:R-:W-:Y:S04]  /*20d30*/  STS.U16 [R29+UR5+0x11200], R44 ;  /* 0x0112002c1d007988 */ /* 0x000fe80008000405 */
[----:B------:R0:W-:Y:S04]  /*20d40*/  STS.U16 [R29+UR5+0x15200], R76 ;  /* 0x0152004c1d007988 */ /* 0x0001e80008000405 */
[----:B------:R1:W-:Y:S04]  /*20d50*/  STS.U16 [R29+UR5+0x19200], R77 ;  /* 0x0192004d1d007988 */ /* 0x0003e80008000405 */
[----:B------:R1:W-:Y:S04]  /*20d60*/  STS.U16 [R29+UR5+0x1d200], R74 ;  /* 0x01d2004a1d007988 */ /* 0x0003e80008000405 */
[----:B0-----:R-:W3:Y:S04]  /*20d70*/  LDL.LU R76, [R1+0x1100] ;  /* 0x00110000014c7983 */ /* 0x001ee80000300800 */
[----:B-1----:R-:W3:Y:S04]  /*20d80*/  LDL.LU R77, [R1+0x10fc] ;  /* 0x0010fc00014d7983 */ /* 0x002ee80000300800 */
[----:B------:R-:W3:Y:S04]  /*20d90*/  LDL.LU R74, [R1+0x10f8] ;  /* 0x0010f800014a7983 */ /* 0x000ee80000300800 */
        /* <DEDUP_REMOVED lines=13> */
[----:B0-----:R-:W3:Y:S01]  /*20e70*/  LDL.LU R70, [R1+0x10dc] ;  /* 0x0010dc0001467983 */ /* 0x001ee20000300800 */
[----:B------:R-:W-:-:S03]  /*20e80*/  LOP3.LUT R28, R2, 0x50, RZ, 0x3c, !PT ;  /* 0x00000050021c7812 */ /* 0x000fc600078e3cff */
[----:B------:R0:W-:Y:S04]  /*20e90*/  STS.U16 [R29+UR5+0x1da00], R67 ;  /* 0x01da00431d007988 */ /* 0x0001e80008000405 */
[----:B------:R1:W-:Y:S04]  /*20ea0*/  STS.U16 [R29+UR5+0x11e00], R66 ;  /* 0x011e00421d007988 */ /* 0x0003e80008000405 */
[----:B------:R0:W-:Y:S04]  /*20eb0*/  STS.U16 [R29+UR5+0x15e00], R69 ;  /* 0x015e00451d007988 */ /* 0x0001e80008000405 */
[----:B------:R1:W-:Y:S04]  /*20ec0*/  STS.U16 [R29+UR5+0x19e00], R68 ;  /* 0x019e00441d007988 */ /* 0x0003e80008000405 */
[----:B------:R1:W-:Y:S04]  /*20ed0*/  STS.U16 [R29+UR5+0x1de00], R71 ;  /* 0x01de00471d007988 */ /* 0x0003e80008000405 */
[----:B0-----:R-:W3:Y:S04]  /*20ee0*/  LDL.LU R67, [R1+0x10d8] ;  /* 0x0010d80001437983 */ /* 0x001ee80000300800 */
[----:B-1----:R-:W3:Y:S04]  /*20ef0*/  LDL.LU R66, [R1+0x10d4] ;  /* 0x0010d40001427983 */ /* 0x002ee80000300800 */
[----:B------:R-:W3:Y:S04]  /*20f00*/  LDL.LU R69, [R1+0x10d0] ;  /* 0x0010d00001457983 */ /* 0x000ee80000300800 */
[----:B------:R-:W3:Y:S04]  /*20f10*/  LDL.LU R68, [R1+0x10cc] ;  /* 0x0010cc0001447983 */ /* 0x000ee80000300800 */
[----:B------:R-:W3:Y:S04]  /*20f20*/  LDL.LU R71, [R1+0x10c8] ;  /* 0x0010c80001477983 */ /* 0x000ee80000300800 */
[----:B------:R-:W-:Y:S04]  /*20f30*/  STS.U16 [R28+UR5+0x10280], R43 ;  /* 0x0102802b1c007988 */ /* 0x000fe80008000405 */
[----:B--2---:R-:W-:Y:S04]  /*20f40*/  STS.U16 [R28+UR5+0x14280], R35 ;  /* 0x014280231c007988 */ /* 0x004fe80008000405 */
[----:B------:R-:W-:Y:S04]  /*20f50*/  STS.U16 [R28+UR5+0x18280], R34 ;  /* 0x018280221c007988 */ /* 0x000fe80008000405 */
[----:B----4-:R-:W-:Y:S04]  /*20f60*/  STS.U16 [R28+UR5+0x1c280], R37 ;  /* 0x01c280251c007988 */ /* 0x010fe80008000405 */
[----:B---3--:R-:W-:Y:S04]  /*20f70*/  STS.U16 [R28+UR5+0x10680], R36 ;  /* 0x010680241c007988 */ /* 0x008fe80008000405 */
[----:B------:R-:W-:Y:S04]  /*20f80*/  STS.U16 [R28+UR5+0x14680], R39 ;  /* 0x014680271c007988 */ /* 0x000fe80008000405 */
[----:B------:R-:W-:Y:S04]  /*20f90*/  STS.U16 [R28+UR5+0x18680], R38 ;  /* 0x018680261c007988 */ /* 0x000fe80008000405 */
[----:B------:R-:W-:Y:S04]  /*20fa0*/  STS.U16 [R28+UR5+0x1c680], R41 ;  /* 0x01c680291c007988 */ /* 0x000fe80008000405 */
[----:B------:R0:W-:Y:S04]  /*20fb0*/  STS.U16 [R28+UR5+0x10a80], R70 ;  /* 0x010a80461c007988 */ /* 0x0001e80008000405 */
[----:B------:R1:W-:Y:S04]  /*20fc0*/  STS.U16 [R28+UR5+0x14a80], R73 ;  /* 0x014a80491c007988 */ /* 0x0003e80008000405 */
[----:B------:R2:W-:Y:S04]  /*20fd0*/  STS.U16 [R28+UR5+0x18a80], R72 ;  /* 0x018a80481c007988 */ /* 0x0005e80008000405 */
[----:B0-----:R-:W3:Y:S04]  /*20fe0*/  LDL.LU R70, [R1+0x10c4] ;  /* 0x0010c40001467983 */ /* 0x001ee80000300800 */
        /* <DEDUP_REMOVED lines=33> */
[----:B0-----:R-:W2:Y:S01]  /*21200*/  LDL.LU R88, [R1+0x107c] ;  /* 0x00107c0001587983 */ /* 0x001ea20000300800 */
[----:B------:R-:W-:-:S03]  /*21210*/  LOP3.LUT R47, R2, 0x60, RZ, 0x3c, !PT ;  /* 0x00000060022f7812 */ /* 0x000fc600078e3cff */
        /* <DEDUP_REMOVED lines=8> */
[----:B0-----:R-:W3:Y:S04]  /*212a0*/  LDL.LU R84, [R1+0x106c] ;  /* 0x00106c0001547983 */ /* 0x001ee80000300800 */
[----:B-1----:R-:W3:Y:S04]  /*212b0*/  LDL.LU R89, [R1+0x1068] ;  /* 0x0010680001597983 */ /* 0x002ee80000300800 */
[----:B------:R-:W3:Y:S04]  /*212c0*/  LDL R37, [R1+0x9d0] ;  /* 0x0009d00001257983 */ /* 0x000ee80000100800 */
[----:B------:R-:W3:Y:S04]  /*212d0*/  LDL R36, [R1+0x9d4] ;  /* 0x0009d40001247983 */ /* 0x000ee80000100800 */
[----:B------:R-:W3:Y:S04]  /*212e0*/  LDL R35, [R1+0x9f0] ;  /* 0x0009f00001237983 */ /* 0x000ee80000100800 */
[----:B------:R-:W3:Y:S04]  /*212f0*/  LDL R34, [R1+0x9f4] ;  /* 0x0009f40001227983 */ /* 0x000ee80000100800 */
[----:B--2---:R0:W-:Y:S04]  /*21300*/  STS.U16 [R47+UR5+0x10300], R88 ;  /* 0x010300582f007988 */ /* 0x0041e80008000405 */
[----:B------:R1:W-:Y:S04]  /*21310*/  STS.U16 [R47+UR5+0x14300], R87 ;  /* 0x014300572f007988 */ /* 0x0003e80008000405 */
[----:B0-----:R-:W2:Y:S04]  /*21320*/  LDL.LU R88, [R1+0x1064] ;  /* 0x0010640001587983 */ /* 0x001ea80000300800 */
[----:B------:R-:W2:Y:S04]  /*21330*/  LDL R32, [R1+0xa14] ;  /* 0x000a140001207983 */ /* 0x000ea80000100800 */
[----:B-1----:R-:W4:Y:S04]  /*21340*/  LDL.LU R87, [R1+0x1060] ;  /* 0x0010600001577983 */ /* 0x002f280000300800 */
[----:B------:R-:W4:Y:S04]  /*21350*/  LDL R33, [R1+0xa10] ;  /* 0x000a100001217983 */ /* 0x000f280000100800 */
[----:B------:R0:W-:Y:S04]  /*21360*/  STS.U16 [R47+UR5+0x18300], R86 ;  /* 0x018300562f007988 */ /* 0x0001e80008000405 */
[----:B------:R1:W-:Y:S04]  /*21370*/  STS.U16 [R47+UR5+0x1c300], R93 ;  /* 0x01c3005d2f007988 */ /* 0x0003e80008000405 */
[----:B------:R1:W-:Y:S04]  /*21380*/  STS.U16 [R47+UR5+0x10700], R3 ;  /* 0x010700032f007988 */ /* 0x0003e80008000405 */
[----:B0-----:R-:W4:Y:S04]  /*21390*/  LDL.LU R86, [R1+0x105c] ;  /* 0x00105c0001567983 */ /* 0x001f280000300800 */
[----:B-1----:R-:W4:Y:S04]  /*213a0*/  LDL.LU R93, [R1+0x1058] ;  /* 0x00105800015d7983 */ /* 0x002f280000300800 */
[----:B------:R-:W4:Y:S04]  /*213b0*/  LDL.LU R3, [R1+0x1054] ;  /* 0x0010540001037983 */ /* 0x000f280000300800 */
[----:B------:R-:W4:Y:S04]  /*213c0*/  LDL R30, [R1+0xa34] ;  /* 0x000a3400011e7983 */ /* 0x000f280000100800 */
[----:B------:R0:W-:Y:S04]  /*213d0*/  STS.U16 [R47+UR5+0x14700], R90 ;  /* 0x0147005a2f007988 */ /* 0x0001e80008000405 */
[----:B------:R1:W-:Y:S04]  /*213e0*/  STS.U16 [R47+UR5+0x18700], R91 ;  /* 0x0187005b2f007988 */ /* 0x0003e80008000405 */
[----:B0-----:R-:W4:Y:S04]  /*213f0*/  LDL.LU R90, [R1+0x1050] ;  /* 0x00105000015a7983 */ /* 0x001f280000300800 */
[----:B------:R-:W4:Y:S04]  /*21400*/  LDL R31, [R1+0xa30] ;  /* 0x000a3000011f7983 */ /* 0x000f280000100800 */
[----:B-1----:R-:W4:Y:S04]  /*21410*/  LDL.LU R91, [R1+0x104c] ;  /* 0x00104c00015b7983 */ /* 0x002f280000300800 */
[----:B------:R0:W-:Y:S04]  /*21420*/  STS.U16 [R47+UR5+0x1c700], R92 ;  /* 0x01c7005c2f007988 */ /* 0x0001e80008000405 */
[----:B0-----:R-:W4:Y:S04]  /*21430*/  LDL.LU R92, [R1+0x1048] ;  /* 0x00104800015c7983 */ /* 0x001f280000300800 */
[----:B------:R-:W4:Y:S04]  /*21440*/  LDL R29, [R1+0xa5c] ;  /* 0x000a5c00011d7983 */ /* 0x000f280000100800 */
[----:B------:R-:W4:Y:S01]  /*21450*/  LDL R28, [R1+0xa60] ;  /* 0x000a6000011c7983 */ /* 0x000f220000100800 */
[----:B------:R-:W-:-:S02]  /*21460*/  PRMT R64, RZ, 0x7610, R64 ;  /* 0x00007610ff407816 */ /* 0x000fc40000000040 */
[----:B------:R-:W-:Y:S01]  /*21470*/  PRMT R65, RZ, 0x7610, R65 ;  /* 0x00007610ff417816 */ /* 0x000fe20000000041 */
[----:B------:R-:W4:Y:S04]  /*21480*/  LDL R43, [R1+0xa28] ;  /* 0x000a2800012b7983 */ /* 0x000f280000100800 */
[----:B---3--:R2:W3:Y:S01]  /*21490*/  @!P5 LDG.E.U16 R64, desc[UR16][R34.64] ;  /* 0x000000102240d981 */ /* 0x0084e2000c1e1500 */
[----:B------:R-:W-:Y:S02]  /*214a0*/  PRMT R66, RZ, 0x7610, R66 ;  /* 0x00007610ff427816 */ /* 0x000fe40000000042 */
[----:B------:R-:W-:Y:S01]  /*214b0*/  PRMT R76, RZ, 0x7610, R76 ;  /* 0x00007610ff4c7816 */ /* 0x000fe2000000004c */
[----:B--2---:R-:W-:Y:S02]  /*214c0*/  @!P5 IMAD.MOV.U32 R34, RZ, RZ, R32 ;  /* 0x000000ffff22d224 */ /* 0x004fe400078e0020 */
[----:B------:R-:W2:Y:S01]  /*214d0*/  LDL R32, [R1+0xa80] ;  /* 0x000a800001207983 */ /* 0x000ea20000100800 */
[----:B----4-:R-:W-:-:S03]  /*214e0*/  @!P5 IMAD.MOV.U32 R35, RZ, RZ, R33 ;  /* 0x000000ffff23d224 */ /* 0x010fc600078e0021 */
[----:B------:R-:W2:Y:S04]  /*214f0*/  LDL R33, [R1+0xa7c] ;  /* 0x000a7c0001217983 */ /* 0x000ea80000100800 */
[----:B------:R0:W4:Y:S02]  /*21500*/  @!P5 LDG.E.U16 R65, desc[UR16][R34.64] ;  /* 0x000000102241d981 */ /* 0x000124000c1e1500 */
[----:B0-----:R-:W-:Y:S02]  /*21510*/  @!P5 IMAD.MOV.U32 R34, RZ, RZ, R30 ;  /* 0x000000ffff22d224 */ /* 0x001fe400078e001e */
[----:B------:R-:W3:Y:S01]  /*21520*/  LDL R30, [R1+0xaa0] ;  /* 0x000aa000011e7983 */ /* 0x000ee20000100800 */
[----:B------:R-:W-:-:S03]  /*21530*/  @!P5 IMAD.MOV.U32 R35, RZ, RZ, R31 ;  /* 0x000000ffff23d224 */ /* 0x000fc600078e001f */
[----:B------:R-:W3:Y:S04]  /*21540*/  LDL R31, [R1+0xa9c] ;  /* 0x000a9c00011f7983 */ /* 0x000ee80000100800 */
[----:B------:R-:W4:Y:S04]  /*21550*/  @!P5 LDG.E.U16 R66, desc[UR16][R34.64] ;  /* 0x000000102242d981 */ /* 0x000f28000c1e1500 */
[----:B------:R-:W4:Y:S04]  /*21560*/  LDL R35, [R1+0x9d8] ;  /* 0x0009d80001237983 */ /* 0x000f280000100800 */
[----:B------:R-:W4:Y:S04]  /*21570*/  LDL R34, [R1+0x9dc] ;  /* 0x0009dc0001227983 */ /* 0x000f280000100800 */
[----:B------:R-:W4:Y:S04]  /*21580*/  @!P5 LDG.E.U16 R76, desc[UR16][R28.64] ;  /* 0x000000101c4cd981 */ /* 0x000f28000c1e1500 */
[----:B------:R-:W4:Y:S04]  /*21590*/  LDL R29, [R1+0x9f8] ;  /* 0x0009f800011d7983 */ /* 0x000f280000100800 */
[----:B------:R-:W4:Y:S01]  /*215a0*/  LDL R28, [R1+0x9fc] ;  /* 0x0009fc00011c7983 */ /* 0x000f220000100800 */
[----:B------:R-:W-:-:S02]  /*215b0*/  PRMT R67, RZ, 0x7610, R67 ;  /* 0x00007610ff437816 */ /* 0x000fc40000000043 */
[----:B------:R-:W-:Y:S02]  /*215c0*/  PRMT R68, RZ, 0x7610, R68 ;  /* 0x00007610ff447816 */ /* 0x000fe40000000044 */
[----:B------:R-:W-:Y:S02]  /*215d0*/  PRMT R70, RZ, 0x7610, R70 ;  /* 0x00007610ff467816 */ /* 0x000fe40000000046 */
[----:B--2---:R-:W2:Y:S04]  /*215e0*/  @!P5 LDG.E.U16 R67, desc[UR16][R32.64] ;  /* 0x000000102043d981 */ /* 0x004ea8000c1e1500 */
[----:B------:R-:W2:Y:S04]  /*215f0*/  LDL R33, [R1+0xa18] ;  /* 0x000a180001217983 */ /* 0x000ea80000100800 */
[----:B------:R-:W2:Y:S04]  /*21600*/  LDL R32, [R1+0xa1c] ;  /* 0x000a1c0001207983 */ /* 0x000ea80000100800 */
[----:B---3--:R-:W3:Y:S04]  /*21610*/  @!P5 LDG.E.U16 R68, desc[UR16][R30.64] ;  /* 0x000000101e44d981 */ /* 0x008ee8000c1e1500 */
[----:B------:R-:W3:Y:S04]  /*21620*/  LDL R31, [R1+0xa38] ;  /* 0x000a3800011f7983 */ /* 0x000ee80000100800 */
[----:B------:R-:W3:Y:S04]  /*21630*/  LDL R30, [R1+0xa3c] ;  /* 0x000a3c00011e7983 */ /* 0x000ee80000100800 */
[----:B----4-:R0:W4:Y:S02]  /*21640*/  @!P5 LDG.E.U16 R70, desc[UR16][R34.64] ;  /* 0x000000102246d981 */ /* 0x010124000c1e1500 */
[----:B0-----:R-:W-:-:S02]  /*21650*/  @!P5 IMAD.MOV.U32 R35, RZ, RZ, R29 ;  /* 0x000000ffff23d224 */ /* 0x001fc400078e001d */
[----:B------:R-:W4:Y:S01]  /*21660*/  LDL R29, [R1+0xa64] ;  /* 0x000a6400011d7983 */ /* 0x000f220000100800 */
[----:B------:R-:W-:-:S03]  /*21670*/  @!P5 IMAD.MOV.U32 R34, RZ, RZ, R28 ;  /* 0x000000ffff22d224 */ /* 0x000fc600078e001c */
[----:B------:R-:W4:Y:S01]  /*21680*/  LDL R28, [R1+0xa68] ;  /* 0x000a6800011c7983 */ /* 0x000f220000100800 */
[----:B------:R-:W-:Y:S02]  /*21690*/  PRMT R71, RZ, 0x7610, R71 ;  /* 0x00007610ff477816 */ /* 0x000fe40000000047 */
[----:B------:R-:W-:Y:S02]  /*216a0*/  PRMT R72, RZ, 0x7610, R72 ;  /* 0x00007610ff487816 */ /* 0x000fe40000000048 */
[----:B------:R-:W-:Y:S02]  /*216b0*/  PRMT R63, RZ, 0x7610, R63 ;  /* 0x00007610ff3f7816 */ /* 0x000fe4000000003f */
[----:B------:R2:W4:Y:S01]  /*216c0*/  @!P5 LDG.E.U16 R71, desc[UR16][R34.64] ;  /* 0x000000102247d981 */ /* 0x000522000c1e1500 */
[----:B------:R-:W-:Y:S02]  /*216d0*/  PRMT R73, RZ, 0x7610, R73 ;  /* 0x00007610ff497816 */ /* 0x000fe40000000049 */
[----:B------:R-:W-:Y:S01]  /*216e0*/  PRMT R84, RZ, 0x7610, R84 ;  /* 0x00007610ff547816 */ /* 0x000fe20000000054 */
[----:B------:R-:W4:Y:S04]  /*216f0*/  @!P5 LDG.E.U16 R63, desc[UR16][R36.64] ;  /* 0x00000010243fd981 */ /* 0x000f28000c1e1500 */
[----:B------:R-:W4:Y:S04]  /*21700*/  LDL R37, [R1+0xabc] ;  /* 0x000abc0001257983 */ /* 0x000f280000100800 */
[----:B------:R-:W4:Y:S01]  /*21710*/  LDL R36, [R1+0xac0] ;  /* 0x000ac00001247983 */ /* 0x000f220000100800 */
[----:B--2---:R-:W-:-:S03]  /*21720*/  @!P5 IMAD.MOV.U32 R35, RZ, RZ, R33 ;  /* 0x000000ffff23d224 */ /* 0x004fc600078e0021 */
[----:B------:R-:W2:Y:S01]  /*21730*/  LDL R33, [R1+0xa84] ;  /* 0x000a840001217983 */ /* 0x000ea20000100800 */
[----:B------:R-:W-:-:S03]  /*21740*/  @!P5 IMAD.MOV.U32 R34, RZ, RZ, R32 ;  /* 0x000000ffff22d224 */ /* 0x000fc600078e0020 */
[----:B------:R-:W2:Y:S04]  /*21750*/  LDL R32, [R1+0xa88] ;  /* 0x000a880001207983 */ /* 0x000ea80000100800 */
[----:B------:R-:W2:Y:S04]  /*21760*/  @!P5 LDG.E.U16 R72, desc[UR16][R34.64] ;  /* 0x000000102248d981 */ /* 0x000ea8000c1e1500 */
[----:B------:R-:W2:Y:S04]  /*21770*/  LDL R35, [R1+0xac4] ;  /* 0x000ac40001237983 */ /* 0x000ea80000100800 */
[----:B------:R-:W2:Y:S04]  /*21780*/  LDL R34, [R1+0xac8] ;  /* 0x000ac80001227983 */ /* 0x000ea80000100800 */
[----:B---3--:R-:W3:Y:S04]  /*21790*/  @!P5 LDG.E.U16 R73, desc[UR16][R30.64] ;  /* 0x000000101e49d981 */ /* 0x008ee8000c1e1500 */
[----:B------:R-:W3:Y:S04]  /*217a0*/  LDL R31, [R1+0x9e0] ;  /* 0x0009e000011f7983 */ /* 0x000ee80000100800 */
[----:B------:R-:W3:Y:S04]  /*217b0*/  LDL R30, [R1+0x9e4] ;  /* 0x0009e400011e7983 */ /* 0x000ee80000100800 */
[----:B----4-:R-:W4:Y:S04]  /*217c0*/  @!P5 LDG.E.U16 R84, desc[UR16][R28.64] ;  /* 0x000000101c54d981 */ /* 0x010f28000c1e1500 */
[----:B------:R-:W4:Y:S04]  /*217d0*/  LDL R29, [R1+0xa00] ;  /* 0x000a0000011d7983 */ /* 0x000f280000100800 */
[----:B------:R-:W4:Y:S01]  /*217e0*/  LDL R28, [R1+0xa04] ;  /* 0x000a0400011c7983 */ /* 0x000f220000100800 */
[----:B------:R-:W-:-:S02]  /*217f0*/  PRMT R77, RZ, 0x7610, R77 ;  /* 0x00007610ff4d7816 */ /* 0x000fc4000000004d */
[----:B------:R-:W-:Y:S02]  /*21800*/  PRMT R69, RZ, 0x7610, R69 ;  /* 0x00007610ff457816 */ /* 0x000fe40000000045 */
[----:B------:R-:W-:-:S04]  /*21810*/  PRMT R78, RZ, 0x7610, R78 ;  /* 0x00007610ff4e7816 */ /* 0x000fc8000000004e */
[----:B------:R-:W4:Y:S01]  /*21820*/  @!P5 LDG.E.U16 R69, desc[UR16][R36.64] ;  /* 0x000000102445d981 */ /* 0x000f22000c1e1500 */
[----:B------:R-:W-:-:S03]  /*21830*/  PRMT R74, RZ, 0x7610, R74 ;  /* 0x00007610ff4a7816 */ /* 0x000fc6000000004a */
[----:B------:R-:W4:Y:S04]  /*21840*/  LDL R37, [R1+0xaa4] ;  /* 0x000aa40001257983 */ /* 0x000f280000100800 */
[----:B------:R-:W4:Y:S04]  /*21850*/  LDL R36, [R1+0xaa8] ;  /* 0x000aa80001247983 */ /* 0x000f280000100800 */
[----:B--2---:R-:W2:Y:S04]  /*21860*/  @!P5 LDG.E.U16 R74, desc[UR16][R32.64] ;  /* 0x00000010204ad981 */ /* 0x004ea8000c1e1500 */
[----:B------:R-:W2:Y:S04]  /*21870*/  LDL R33, [R1+0xa20] ;  /* 0x000a200001217983 */ /* 0x000ea80000100800 */
[----:B------:R-:W2:Y:S04]  /*21880*/  LDL R32, [R1+0xa24] ;  /* 0x000a240001207983 */ /* 0x000ea80000100800 */
[----:B------:R3:W2:Y:S02]  /*21890*/  @!P5 LDG.E.U16 R77, desc[UR16][R34.64] ;  /* 0x00000010224dd981 */ /* 0x0006a4000c1e1500 */
[----:B---3--:R-:W-:-:S02]  /*218a0*/  @!P5 IMAD.MOV.U32 R35, RZ, RZ, R31 ;  /* 0x000000ffff23d224 */ /* 0x008fc400078e001f */
[----:B------:R-:W3:Y:S01]  /*218b0*/  LDL R31, [R1+0xa40] ;  /* 0x000a4000011f7983 */ /* 0x000ee20000100800 */
[----:B------:R-:W-:-:S03]  /*218c0*/  @!P5 IMAD.MOV.U32 R34, RZ, RZ, R30 ;  /* 0x000000ffff22d224 */ /* 0x000fc600078e001e */
[----:B------:R-:W3:Y:S04]  /*218d0*/  LDL R30, [R1+0xa44] ;  /* 0x000a4400011e7983 */ /* 0x000ee80000100800 */
[----:B------:R4:W3:Y:S02]  /*218e0*/  @!P5 LDG.E.U16 R78, desc[UR16][R34.64] ;  /* 0x00000010224ed981 */ /* 0x0008e4000c1e1500 */
[----:B----4-:R-:W-:Y:S02]  /*218f0*/  @!P5 IMAD.MOV.U32 R35, RZ, RZ, R29 ;  /* 0x000000ffff23d224 */ /* 0x010fe400078e001d */
[----:B------:R-:W4:Y:S01]  /*21900*/  LDL R29, [R1+0xa6c] ;  /* 0x000a6c00011d7983 */ /* 0x000f220000100800 */
[----:B------:R-:W-:-:S03]  /*21910*/  @!P5 IMAD.MOV.U32 R34, RZ, RZ, R28 ;  /* 0x000000ffff22d224 */ /* 0x000fc600078e001c */
[----:B------:R-:W4:Y:S01]  /*21920*/  LDL R28, [R1+0xa70] ;  /* 0x000a7000011c7983 */ /* 0x000f220000100800 */
[----:B------:R-:W-:Y:S02]  /*21930*/  PRMT R79, RZ, 0x7610, R79 ;  /* 0x00007610ff4f7816 */ /* 0x000fe4000000004f */
[----:B------:R-:W-:-:S04]  /*21940*/  PRMT R75, RZ, 0x7610, R75 ;  /* 0x00007610ff4b7816 */ /* 0x000fc8000000004b */
[----:B------:R-:W4:Y:S01]  /*21950*/  @!P5 LDG.E.U16 R79, desc[UR16][R34.64] ;  /* 0x00000010224fd981 */ /* 0x000f22000c1e1500 */
[----:B------:R-:W-:-:S03]  /*21960*/  PRMT R90, RZ, 0x7610, R90 ;  /* 0x00007610ff5a7816 */ /* 0x000fc6000000005a */
[----:B------:R-:W4:Y:S04]  /*21970*/  LDL R35, [R1+0xaac] ;  /* 0x000aac0001237983 */ /* 0x000f280000100800 */
[----:B------:R-:W4:Y:S04]  /*21980*/  LDL R34, [R1+0xab0] ;  /* 0x000ab00001227983 */ /* 0x000f280000100800 */
[----:B------:R-:W4:Y:S01]  /*21990*/  @!P5 LDG.E.U16 R75, desc[UR16][R36.64] ;  /* 0x00000010244bd981 */ /* 0x000f22000c1e1500 */
[----:B------:R-:W-:-:S03]  /*219a0*/  PRMT R80, RZ, 0x7610, R80 ;  /* 0x00007610ff507816 */ /* 0x000fc60000000050 */
[----:B------:R-:W4:Y:S04]  /*219b0*/  LDL R37, [R1+0xa8c] ;  /* 0x000a8c0001257983 */ /* 0x000f280000100800 */
[----:B------:R-:W4:Y:S04]  /*219c0*/  LDL R36, [R1+0xa90] ;  /* 0x000a900001247983 */ /* 0x000f280000100800 */
[----:B--2---:R-:W2:Y:S04]  /*219d0*/  @!P5 LDG.E.U16 R80, desc[UR16][R32.64] ;  /* 0x000000102050d981 */ /* 0x004ea8000c1e1500 */
[----:B------:R-:W2:Y:S04]  /*219e0*/  LDL R33, [R1+0xacc] ;  /* 0x000acc0001217983 */ /* 0x000ea80000100800 */
[----:B------:R-:W2:Y:S01]  /*219f0*/  LDL R32, [R1+0xad0] ;  /* 0x000ad00001207983 */ /* 0x000ea20000100800 */
[----:B---3--:R-:W-:-:S03]  /*21a00*/  @!P5 IMAD.MOV.U32 R39, RZ, RZ, R31 ;  /* 0x000000ffff27d224 */ /* 0x008fc600078e001f */
[----:B------:R-:W3:Y:S01]  /*21a10*/  LDL R31, [R1+0x9e8] ;  /* 0x0009e800011f7983 */ /* 0x000ee20000100800 */
[----:B------:R-:W-:-:S03]  /*21a20*/  @!P5 IMAD.MOV.U32 R38, RZ, RZ, R30 ;  /* 0x000000ffff26d224 */ /* 0x000fc600078e001e */
[----:B------:R-:W3:Y:S04]  /*21a30*/  LDL R30, [R1+0x9ec] ;  /* 0x0009ec00011e7983 */ /* 0x000ee80000100800 */
[----:B----4-:R-:W4:Y:S04]  /*21a40*/  @!P5 LDG.E.U16 R90, desc[UR16][R28.64] ;  /* 0x000000101c5ad981 */ /* 0x010f28000c1e1500 */
[----:B------:R-:W4:Y:S04]  /*21a50*/  LDL R29, [R1+0xa08] ;  /* 0x000a0800011d7983 */ /* 0x000f280000100800 */
[----:B------:R-:W4:Y:S01]  /*21a60*/  LDL R28, [R1+0xa0c] ;  /* 0x000a0c00011c7983 */ /* 0x000f220000100800 */
[----:B------:R-:W-:-:S02]  /*21a70*/  PRMT R83, RZ, 0x7610, R83 ;  /* 0x00007610ff537816 */ /* 0x000fc40000000053 */
[----:B------:R-:W-:-:S04]  /*21a80*/  PRMT R82, RZ, 0x7610, R82 ;  /* 0x00007610ff527816 */ /* 0x000fc80000000052 */
[----:B------:R-:W4:Y:S01]  /*21a90*/  @!P5 LDG.E.U16 R83, desc[UR16][R34.64] ;  /* 0x000000102253d981 */ /* 0x000f22000c1e1500 */
[----:B------:R-:W-:Y:S02]  /*21aa0*/  PRMT R89, RZ, 0x7610, R89 ;  /* 0x00007610ff597816 */ /* 0x000fe40000000059 */
[----:B------:R-:W-:Y:S01]  /*21ab0*/  PRMT R88, RZ, 0x7610, R88 ;  /* 0x00007610ff587816 */ /* 0x000fe20000000058 */
[----:B------:R-:W4:Y:S04]  /*21ac0*/  LDL R35, [R1+0xa54] ;  /* 0x000a540001237983 */ /* 0x000f280000100800 */
[----:B------:R-:W4:Y:S04]  /*21ad0*/  LDL R34, [R1+0xa58] ;  /* 0x000a580001227983 */ /* 0x000f280000100800 */
[----:B------:R-:W4:Y:S01]  /*21ae0*/  @!P5 LDG.E.U16 R82, desc[UR16][R36.64] ;  /* 0x000000102452d981 */ /* 0x000f22000c1e1500 */
[----:B------:R-:W-:-:S03]  /*21af0*/  PRMT R85, RZ, 0x7610, R85 ;  /* 0x00007610ff557816 */ /* 0x000fc60000000055 */
[----:B------:R-:W4:Y:S04]  /*21b00*/  LDL R37, [R1+0xa2c] ;  /* 0x000a2c0001257983 */ /* 0x000f280000100800 */
[----:B--2---:R-:W2:Y:S04]  /*21b10*/  @!P5 LDG.E.U16 R85, desc[UR16][R32.64] ;  /* 0x000000102055d981 */ /* 0x004ea8000c1e1500 */
        /* <DEDUP_REMOVED lines=9> */
[----:B------:R-:W-:Y:S01]  /*21bb0*/  PRMT R87, RZ, 0x7610, R87 ;  /* 0x00007610ff577816 */ /* 0x000fe20000000057 */
[----:B------:R-:W4:Y:S04]  /*21bc0*/  LDL.LU R36, [R1+0xb9c] ;  /* 0x000b9c0001247983 */ /* 0x000f280000300800 */
[----:B------:R-:W4:Y:S01]  /*21bd0*/  @!P5 LDG.E.U16 R81, desc[UR16][R38.64] ;  /* 0x000000102651d981 */ /* 0x000f22000c1e1500 */
[----:B------:R-:W-:-:S03]  /*21be0*/  PRMT R86, RZ, 0x7610, R86 ;  /* 0x00007610ff567816 */ /* 0x000fc60000000056 */
[----:B------:R-:W4:Y:S01]  /*21bf0*/  @!P5 LDG.E.U16 R87, desc[UR16][R34.64] ;  /* 0x000000102257d981 */ /* 0x000f22000c1e1500 */
[----:B------:R-:W-:-:S03]  /*21c00*/  @!P5 IMAD.MOV.U32 R45, RZ, RZ, R43 ;  /* 0x000000ffff2dd224 */ /* 0x000fc600078e002b */
[----:B------:R-:W4:Y:S04]  /*21c10*/  LDL.LU R39, [R1+0xb98] ;  /* 0x000b980001277983 */ /* 0x000f280000300800 */
[----:B------:R-:W4:Y:S01]  /*21c20*/  LDL.LU R38, [R1+0xb94] ;  /* 0x000b940001267983 */ /* 0x000f220000300800 */
[----:B------:R-:W-:-:S03]  /*21c30*/  @!P5 IMAD.MOV.U32 R44, RZ, RZ, R37 ;  /* 0x000000ffff2cd224 */ /* 0x000fc600078e0025 */
[----:B------:R-:W4:Y:S04]  /*21c40*/  LDL.LU R41, [R1+0xb90] ;  /* 0x000b900001297983 */ /* 0x000f280000300800 */
[----:B------:R-:W4:Y:S04]  /*21c50*/  LDL R35, [R1+0xad4] ;  /* 0x000ad40001237983 */ /* 0x000f280000100800 */
[----:B------:R-:W4:Y:S01]  /*21c60*/  LDL R34, [R1+0xad8] ;  /* 0x000ad80001227983 */ /* 0x000f220000100800 */
[----:B------:R-:W-:Y:S02]  /*21c70*/  PRMT R92, RZ, 0x7610, R92 ;  /* 0x00007610ff5c7816 */ /* 0x000fe4000000005c */
[----:B------:R-:W-:Y:S01]  /*21c80*/  PRMT R93, RZ, 0x7610, R93 ;  /* 0x00007610ff5d7816 */ /* 0x000fe2000000005d */
[----:B------:R4:W4:Y:S05]  /*21c90*/  @!P5 LDG.E.U16 R86, desc[UR16][R44.64] ;  /* 0x000000102c56d981 */ /* 0x00092a000c1e1500 */
[----:B--2---:R-:W2:Y:S04]  /*21ca0*/  @!P5 LDG.E.U16 R93, desc[UR16][R32.64] ;  /* 0x00000010205dd981 */ /* 0x004ea8000c1e1500 */
[----:B---3--:R-:W3:Y:S01]  /*21cb0*/  @!P5 LDG.E.U16 R92, desc[UR16][R30.64] ;  /* 0x000000101e5cd981 */ /* 0x008ee2000c1e1500 */
[----:B----4-:R-:W-:-:S03]  /*21cc0*/  @!P5 IMAD.MOV.U32 R44, RZ, RZ, R28 ;  /* 0x000000ffff2cd224 */ /* 0x010fc600078e001c */
[----:B------:R-:W4:Y:S01]  /*21cd0*/  LDL.LU R28, [R1+0xb74] ;  /* 0x000b7400011c7983 */ /* 0x000f220000300800 */
[----:B------:R-:W-:-:S03]  /*21ce0*/  @!P5 IMAD.MOV.U32 R45, RZ, RZ, R29 ;  /* 0x000000ffff2dd224 */ /* 0x000fc600078e001d */
[----:B------:R-:W2:Y:S04]  /*21cf0*/  LDL.LU R29, [R1+0xb70] ;  /* 0x000b7000011d7983 */ /* 0x000ea80000300800 */
[----:B------:R-:W3:Y:S04]  /*21d00*/  LDL.LU R51, [R1+0xb5c] ;  /* 0x000b5c0001337983 */ /* 0x000ee80000300800 */
[----:B------:R-:W3:Y:S04]  /*21d10*/  LDL.LU R30, [R1+0xb58] ;  /* 0x000b5800011e7983 */ /* 0x000ee80000300800 */
[----:B------:R-:W3:Y:S04]  /*21d20*/  LDL.LU R31, [R1+0xb54] ;  /* 0x000b5400011f7983 */ /* 0x000ee80000300800 */
[----:B------:R-:W3:Y:S04]  /*21d30*/  LDL.LU R52, [R1+0xb50] ;  /* 0x000b500001347983 */ /* 0x000ee80000300800 */
[----:B------:R-:W3:Y:S04]  /*21d40*/  LDL.LU R32, [R1+0xb3c] ;  /* 0x000b3c0001207983 */ /* 0x000ee80000300800 */
[----:B------:R-:W3:Y:S04]  /*21d50*/  LDL.LU R33, [R1+0xb38] ;  /* 0x000b380001217983 */ /* 0x000ee80000300800 */
[----:B------:R-:W3:Y:S01]  /*21d60*/  LDL.LU R53, [R1+0xb34] ;  /* 0x000b340001357983 */ /* 0x000ee20000300800 */
[----:B------:R-:W-:-:S02]  /*21d70*/  PRMT R91, RZ, 0x7610, R91 ;  /* 0x00007610ff5b7816 */ /* 0x000fc4000000005b */
[----:B------:R-:W-:Y:S01]  /*21d80*/  PRMT R3, RZ, 0x7610, R3 ;  /* 0x00007610ff037816 */ /* 0x000fe20000000003 */
[----:B------:R-:W3:Y:S04]  /*21d90*/  LDL.LU R54, [R1+0xb30] ;  /* 0x000b300001367983 */ /* 0x000ee80000300800 */
[----:B------:R-:W3:Y:S04]  /*21da0*/  @!P5 LDG.E.U16 R91, desc[UR16][R44.64] ;  /* 0x000000102c5bd981 */ /* 0x000ee8000c1e1500 */
[----:B------:R-:W3:Y:S04]  /*21db0*/  @!P5 LDG.E.U16 R3, desc[UR16][R34.64] ;  /* 0x000000102203d981 */ /* 0x000ee8000c1e1500 */
[----:B------:R-:W3:Y:S04]  /*21dc0*/  LDL.LU R45, [R1+0xbbc] ;  /* 0x000bbc00012d7983 */ /* 0x000ee80000300800 */
[----:B------:R-:W3:Y:S04]  /*21dd0*/  LDL.LU R44, [R1+0xbb8] ;  /* 0x000bb800012c7983 */ /* 0x000ee80000300800 */
[----:B------:R-:W3:Y:S04]  /*21de0*/  LDL.LU R43, [R1+0xbb4] ;  /* 0x000bb400012b7983 */ /* 0x000ee80000300800 */
[----:B------:R-:W3:Y:S04]  /*21df0*/  LDL.LU R34, [R1+0xbb0] ;  /* 0x000bb00001227983 */ /* 0x000ee80000300800 */
[----:B------:R0:W-:Y:S04]  /*21e00*/  STS.U16 [R47+UR5+0x10b00], R36 ;  /* 0x010b00242f007988 */ /* 0x0001e80008000405 */
[----:B------:R-:W3:Y:S04]  /*21e10*/  LDL.LU R35, [R1+0xbac] ;  /* 0x000bac0001237983 */ /* 0x000ee80000300800 */
[----:B------:R-:W-:Y:S04]  /*21e20*/  STS.U16 [R47+UR5+0x14b00], R39 ;  /* 0x014b00272f007988 */ /* 0x000fe80008000405 */
[----:B0-----:R-:W3:Y:S04]  /*21e30*/  LDL.LU R36, [R1+0xba8] ;  /* 0x000ba80001247983 */ /* 0x001ee80000300800 */
[----:B------:R0:W-:Y:S04]  /*21e40*/  STS.U16 [R47+UR5+0x18b00], R38 ;  /* 0x018b00262f007988 */ /* 0x0001e80008000405 */
[----:B------:R-:W3:Y:S04]  /*21e50*/  LDL.LU R37, [R1+0xba4] ;  /* 0x000ba40001257983 */ /* 0x000ee80000300800 */
[----:B------:R-:W-:Y:S04]  /*21e60*/  STS.U16 [R47+UR5+0x1cb00], R41 ;  /* 0x01cb00292f007988 */ /* 0x000fe80008000405 */
[----:B0-----:R-:W3:Y:S04]  /*21e70*/  LDL.LU R38, [R1+0xba0] ;  /* 0x000ba00001267983 */ /* 0x001ee80000300800 */
[----:B------:R0:W-:Y:S04]  /*21e80*/  STS.U16 [R47+UR5+0x10f00], R40 ;  /* 0x010f00282f007988 */ /* 0x0001e80008000405 */
[----:B------:R-:W3:Y:S04]  /*21e90*/  LDL.LU R39, [R1+0xb8c] ;  /* 0x000b8c0001277983 */ /* 0x000ee80000300800 */
[----:B------:R1:W-:Y:S04]  /*21ea0*/  STS.U16 [R47+UR5+0x14f00], R42 ;  /* 0x014f002a2f007988 */ /* 0x0003e80008000405 */
[----:B0-----:R-:W3:Y:S04]  /*21eb0*/  LDL.LU R40, [R1+0xb88] ;  /* 0x000b880001287983 */ /* 0x001ee80000300800 */
[----:B------:R-:W3:Y:S04]  /*21ec0*/  LDL.LU R41, [R1+0xb84] ;  /* 0x000b840001297983 */ /* 0x000ee80000300800 */
[----:B-1----:R-:W3:Y:S04]  /*21ed0*/  LDL.LU R42, [R1+0xb80] ;  /* 0x000b8000012a7983 */ /* 0x002ee80000300800 */
[----:B----4-:R0:W-:Y:S04]  /*21ee0*/  STS.U16 [R47+UR5+0x18f00], R28 ;  /* 0x018f001c2f007988 */ /* 0x0101e80008000405 */
[----:B--2---:R1:W-:Y:S04]  /*21ef0*/  STS.U16 [R47+UR5+0x1cf00], R29 ;  /* 0x01cf001d2f007988 */ /* 0x0043e80008000405 */
[----:B---3--:R2:W-:Y:S04]  /*21f00*/  STS.U16 [R47+UR5+0x11300], R51 ;  /* 0x011300332f007988 */ /* 0x0085e80008000405 */
[----:B0-----:R0:W5:Y:S04]  /*21f10*/  LDL.LU R28, [R1+0x1044] ;  /* 0x00104400011c7983 */ /* 0x0011680000300800 */
[----:B-1----:R0:W5:Y:S04]  /*21f20*/  LDL.LU R29, [R1+0x1040] ;  /* 0x00104000011d7983 */ /* 0x0021680000300800 */
[----:B--2---:R-:W2:Y:S04]  /*21f30*/  LDL.LU R51, [R1+0x103c] ;  /* 0x00103c0001337983 */ /* 0x004ea80000300800 */
[----:B------:R1:W-:Y:S04]  /*21f40*/  STS.U16 [R47+UR5+0x15300], R30 ;  /* 0x0153001e2f007988 */ /* 0x0003e80008000405 */
[----:B------:R3:W-:Y:S04]  /*21f50*/  STS.U16 [R47+UR5+0x19300], R31 ;  /* 0x0193001f2f007988 */ /* 0x0007e80008000405 */
[----:B------:R4:W-:Y:S04]  /*21f60*/  STS.U16 [R47+UR5+0x1d300], R52 ;  /* 0x01d300342f007988 */ /* 0x0009e80008000405 */
[----:B-1----:R0:W5:Y:S04]  /*21f70*/  LDL.LU R30, [R1+0x1038] ;  /* 0x00103800011e7983 */ /* 0x0021680000300800 */
[----:B---3--:R0:W5:Y:S04]  /*21f80*/  LDL.LU R31, [R1+0x1034] ;  /* 0x00103400011f7983 */ /* 0x0081680000300800 */
[----:B----4-:R-:W3:Y:S04]  /*21f90*/  LDL.LU R52, [R1+0x1030] ;  /* 0x0010300001347983 */ /* 0x010ee80000300800 */
[----:B------:R1:W-:Y:S04]  /*21fa0*/  STS.U16 [R47+UR5+0x11700], R32 ;  /* 0x011700202f007988 */ /* 0x0003e80008000405 */
[----:B------:R4:W-:Y:S04]  /*21fb0*/  STS.U16 [R47+UR5+0x15700], R33 ;  /* 0x015700212f007988 */ /* 0x0009e80008000405 */
[----:B------:R0:W-:Y:S04]  /*21fc0*/  STS.U16 [R47+UR5+0x19700], R53 ;  /* 0x019700352f007988 */ /* 0x0001e80008000405 */
[----:B-1----:R1:W5:Y:S04]  /*21fd0*/  LDL.LU R32, [R1+0x102c] ;  /* 0x00102c0001207983 */ /* 0x0023680000300800 */
[----:B----4-:R1:W5:Y:S04]  /*21fe0*/  LDL.LU R33, [R1+0x1028] ;  /* 0x0010280001217983 */ /* 0x0103680000300800 */
[----:B0-----:R-:W4:Y:S04]  /*21ff0*/  LDL.LU R53, [R1+0x1024] ;  /* 0x0010240001357983 */ /* 0x001f280000300800 */
[----:B------:R0:W-:Y:S04]  /*22000*/  STS.U16 [R47+UR5+0x1d700], R54 ;  /* 0x01d700362f007988 */ /* 0x0001e80008000405 */
[----:B0-----:R-:W2:Y:S04]  /*22010*/  LDL.LU R54, [R1+0x1020] ;  /* 0x0010200001367983 */ /* 0x001ea80000300800 */
[----:B----4-:R0:W-:Y:S04]  /*22020*/  STS.U16 [R47+UR5+0x11b00], R53 ;  /* 0x011b00352f007988 */ /* 0x0101e80008000405 */
[----:B---3--:R3:W-:Y:S04]  /*22030*/  STS.U16 [R47+UR5+0x15b00], R52 ;  /* 0x015b00342f007988 */ /* 0x0087e80008000405 */
[----:B--2---:R2:W-:Y:S04]  /*22040*/  STS.U16 [R47+UR5+0x19b00], R51 ;  /* 0x019b00332f007988 */ /* 0x0045e80008000405 */
[----:B0-----:R-:W4:Y:S04]  /*22050*/  LDL.LU R53, [R1+0x101c] ;  /* 0x00101c0001357983 */ /* 0x001f280000300800 */
[----:B------:R0:W-:Y:S04]  /*22060*/  STS.U16 [R47+UR5+0x1db00], R50 ;  /* 0x01db00322f007988 */ /* 0x0001e80008000405 */
[----:B---3--:R-:W3:Y:S04]  /*22070*/  LDL.LU R52, [R1+0x1018] ;  /* 0x0010180001347983 */ /* 0x008ee80000300800 */
[----:B------:R1:W-:Y:S04]  /*22080*/  STS.U16 [R47+UR5+0x11f00], R62 ;  /* 0x011f003e2f007988 */ /* 0x0003e80008000405 */
[----:B--2---:R-:W2:Y:S04]  /*22090*/  LDL.LU R51, [R1+0x1014] ;  /* 0x0010140001337983 */ /* 0x004ea80000300800 */
[----:B0-----:R-:W2:Y:S01]  /*220a0*/  LDL.LU R50, [R1+0x1010] ;  /* 0x0010100001327983 */ /* 0x001ea20000300800 */
[----:B-1----:R-:W-:-:S03]  /*220b0*/  LOP3.LUT R62, R2, 0x70, RZ, 0x3c, !PT ;  /* 0x00000070023e7812 */ /* 0x002fc600078e3cff */
[----:B------:R0:W-:Y:S04]  /*220c0*/  STS.U16 [R47+UR5+0x15f00], R49 ;  /* 0x015f00312f007988 */ /* 0x0001e80008000405 */
[----:B------:R1:W-:Y:S04]  /*220d0*/  STS.U16 [R47+UR5+0x19f00], R48 ;  /* 0x019f00302f007988 */ /* 0x0003e80008000405 */
[----:B------:R1:W-:Y:S04]  /*220e0*/  STS.U16 [R47+UR5+0x1df00], R46 ;  /* 0x01df002e2f007988 */ /* 0x0003e80008000405 */
[----:B0-----:R-:W2:Y:S04]  /*220f0*/  LDL.LU R49, [R1+0x100c] ;  /* 0x00100c0001317983 */ /* 0x001ea80000300800 */
[----:B-1----:R-:W2:Y:S04]  /*22100*/  LDL.LU R48, [R1+0x1008] ;  /* 0x0010080001307983 */ /* 0x002ea80000300800 */
[----:B------:R-:W2:Y:S04]  /*22110*/  LDL.LU R47, [R1+0x1004] ;  /* 0x00100400012f7983 */ /* 0x000ea80000300800 */
        /* <DEDUP_REMOVED lines=10> */
[----:B0-----:R0:W5:Y:S04]  /*221c0*/  LDL.LU R34, [R1+0xff0] ;  /* 0x000ff00001227983 */ /* 0x0011680000300800 */
[----:B-1----:R0:W5:Y:S04]  /*221d0*/  LDL.LU R35, [R1+0xfec] ;  /* 0x000fec0001237983 */ /* 0x0021680000300800 */
[----:B------:R0:W5:Y:S04]  /*221e0*/  LDL.LU R36, [R1+0xfe8] ;  /* 0x000fe80001247983 */ /* 0x0001680000300800 */
[----:B------:R1:W-:Y:S04]  /*221f0*/  STS.U16 [R62+UR5+0x18780], R37 ;  /* 0x018780253e007988 */ /* 0x0003e80008000405 */
[----:B------:R0:W-:Y:S04]  /*22200*/  STS.U16 [R62+UR5+0x1c780], R38 ;  /* 0x01c780263e007988 */ /* 0x0001e80008000405 */
[----:B------:R0:W-:Y:S04]  /*22210*/  STS.U16 [R62+UR5+0x10b80], R39 ;  /* 0x010b80273e007988 */ /* 0x0001e80008000405 */
[----:B-1----:R1:W5:Y:S04]  /*22220*/  LDL.LU R37, [R1+0xfe4] ;  /* 0x000fe40001257983 */ /* 0x0023680000300800 */
[----:B0-----:R1:W5:Y:S04]  /*22230*/  LDL.LU R38, [R1+0xfe0] ;  /* 0x000fe00001267983 */ /* 0x0013680000300800 */
[----:B------:R1:W5:Y:S04]  /*22240*/  LDL.LU R39, [R1+0xfdc] ;  /* 0x000fdc0001277983 */ /* 0x0003680000300800 */
[----:B------:R0:W-:Y:S04]  /*22250*/  STS.U16 [R62+UR5+0x14b80], R40 ;  /* 0x014b80283e007988 */ /* 0x0001e80008000405 */
[----:B------:R1:W-:Y:S04]  /*22260*/  STS.U16 [R62+UR5+0x18b80], R41 ;  /* 0x018b80293e007988 */ /* 0x0003e80008000405 */
[----:B------:R1:W-:Y:S04]  /*22270*/  STS.U16 [R62+UR5+0x1cb80], R42 ;  /* 0x01cb802a3e007988 */ /* 0x0003e80008000405 */
[----:B0-----:R0:W5:Y:S04]  /*22280*/  LDL.LU R40, [R1+0xfd8] ;  /* 0x000fd80001287983 */ /* 0x0011680000300800 */
[----:B-1----:R0:W5:Y:S04]  /*22290*/  LDL.LU R41, [R1+0xfd4] ;  /* 0x000fd40001297983 */ /* 0x0021680000300800 */
[----:B------:R0:W5:Y:S04]  /*222a0*/  LDL.LU R42, [R1+0xfd0] ;  /* 0x000fd000012a7983 */ /* 0x0001680000300800 */
[----:B--2---:R1:W-:Y:S04]  /*222b0*/  STS.U16 [R62+UR5+0x10f80], R43 ;  /* 0x010f802b3e007988 */ /* 0x0043e80008000405 */
[----:B------:R2:W-:Y:S04]  /*222c0*/  STS.U16 [R62+UR5+0x14f80], R44 ;  /* 0x014f802c3e007988 */ /* 0x0005e80008000405 */
[----:B------:R0:W-:Y:S04]  /*222d0*/  STS.U16 [R62+UR5+0x18f80], R45 ;  /* 0x018f802d3e007988 */ /* 0x0001e80008000405 */
[----:B-1----:R1:W5:Y:S04]  /*222e0*/  LDL.LU R43, [R1+0xfcc] ;  /* 0x000fcc00012b7983 */ /* 0x0023680000300800 */
[----:B--2---:R1:W5:Y:S04]  /*222f0*/  LDL.LU R44, [R1+0xfc8] ;  /* 0x000fc800012c7983 */ /* 0x0043680000300800 */
[----:B0-----:R1:W5:Y:S04]  /*22300*/  LDL.LU R45, [R1+0xfc4] ;  /* 0x000fc400012d7983 */ /* 0x0013680000300800 */
[----:B------:R0:W-:Y:S04]  /*22310*/  STS.U16 [R62+UR5+0x1cf80], R46 ;  /* 0x01cf802e3e007988 */ /* 0x0001e80008000405 */
[----:B------:R2:W-:Y:S04]  /*22320*/  STS.U16 [R62+UR5+0x11380], R47 ;  /* 0x0113802f3e007988 */ /* 0x0005e80008000405 */
[----:B------:R1:W-:Y:S04]  /*22330*/  STS.U16 [R62+UR5+0x15380], R48 ;  /* 0x015380303e007988 */ /* 0x0003e80008000405 */
[----:B0-----:R0:W5:Y:S04]  /*22340*/  LDL.LU R46, [R1+0xfc0] ;  /* 0x000fc000012e7983 */ /* 0x0011680000300800 */
[----:B--2---:R0:W5:Y:S04]  /*22350*/  LDL.LU R47, [R1+0xfbc] ;  /* 0x000fbc00012f7983 */ /* 0x0041680000300800 */
[----:B-1----:R0:W5:Y:S04]  /*22360*/  LDL.LU R48, [R1+0xfb8] ;  /* 0x000fb80001307983 */ /* 0x0021680000300800 */
[----:B------:R1:W-:Y:S04]  /*22370*/  STS.U16 [R62+UR5+0x19380], R49 ;  /* 0x019380313e007988 */ /* 0x0003e80008000405 */
[----:B------:R2:W-:Y:S04]  /*22380*/  STS.U16 [R62+UR5+0x1d380], R50 ;  /* 0x01d380323e007988 */ /* 0x0005e80008000405 */
[----:B------:R0:W-:Y:S04]  /*22390*/  STS.U16 [R62+UR5+0x11780], R51 ;  /* 0x011780333e007988 */ /* 0x0001e80008000405 */
[----:B-1----:R1:W5:Y:S04]  /*223a0*/  LDL.LU R49, [R1+0xfb4] ;  /* 0x000fb40001317983 */ /* 0x0023680000300800 */
[----:B--2---:R1:W5:Y:S04]  /*223b0*/  LDL.LU R50, [R1+0xfb0] ;  /* 0x000fb00001327983 */ /* 0x0043680000300800 */
[----:B0-----:R1:W5:Y:S04]  /*223c0*/  LDL.LU R51, [R1+0xfac] ;  /* 0x000fac0001337983 */ /* 0x0013680000300800 */
[----:B---3--:R0:W-:Y:S04]  /*223d0*/  STS.U16 [R62+UR5+0x15780], R52 ;  /* 0x015780343e007988 */ /* 0x0081e80008000405 */
[----:B----4-:R2:W-:Y:S04]  /*223e0*/  STS.U16 [R62+UR5+0x19780], R53 ;  /* 0x019780353e007988 */ /* 0x0105e80008000405 */
[----:B------:R3:W-:Y:S04]  /*223f0*/  STS.U16 [R62+UR5+0x1d780], R54 ;  /* 0x01d780363e007988 */ /* 0x0007e80008000405 */
[----:B0-----:R1:W5:Y:S04]  /*22400*/  LDL.LU R52, [R1+0xfa8] ;  /* 0x000fa80001347983 */ /* 0x0013680000300800 */
[----:B--2---:R1:W5:Y:S04]  /*22410*/  LDL.LU R53, [R1+0xfa4] ;  /* 0x000fa40001357983 */ /* 0x0043680000300800 */
[----:B---3--:R1:W5:Y:S04]  /*22420*/  LDL.LU R54, [R1+0xfa0] ;  /* 0x000fa00001367983 */ /* 0x0083680000300800 */
[----:B------:R0:W-:Y:S04]  /*22430*/  STS.U16 [R62+UR5+0x11b80], R55 ;  /* 0x011b80373e007988 */ /* 0x0001e80008000405 */
[----:B------:R2:W-:Y:S04]  /*22440*/  STS.U16 [R62+UR5+0x15b80], R56 ;  /* 0x015b80383e007988 */ /* 0x0005e80008000405 */
        /* <DEDUP_REMOVED lines=12> */
[----:B0-----:R1:W5:Y:S04]  /*22510*/  LDL.LU R61, [R1+0xf84] ;  /* 0x000f8400013d7983 */ /* 0x0013680000300800 */
[----:B--2---:R1:W5:Y:S04]  /*22520*/  LDL.LU R62, [R1+0xf80] ;  /* 0x000f8000013e7983 */ /* 0x0043680000300800 */
[----:B------:R-:W2:Y:S04]  /*22530*/  LDL.LU R0, [R1+0xf7c] ;  /* 0x000f7c0001007983 */ /* 0x000ea80000300800 */
[----:B--2---:R0:W-:Y:S04]  /*22540*/  STS.U16 [R0+UR5+0x23000], R76 ;  /* 0x0230004c00007988 */ /* 0x0041e80008000405 */
[----:B------:R2:W-:Y:S01]  /*22550*/  STS.U16 [R0+UR5+0x22000], R63 ;  /* 0x0220003f00007988 */ /* 0x0005e20008000405 */
[----:B0-----:R-:W-:-:S03]  /*22560*/  LOP3.LUT R76, R0, 0x20, RZ, 0x3c, !PT ;  /* 0x00000020004c7812 */ /* 0x001fc600078e3cff */
[----:B------:R0:W-:Y:S04]  /*22570*/  STS.U16 [R0+UR5+0x22400], R64 ;  /* 0x0224004000007988 */ /* 0x0001e80008000405 */
[----:B--2---:R1:W5:Y:S04]  /*22580*/  LDL.LU R63, [R1+0xf78] ;  /* 0x000f7800013f7983 */ /* 0x0043680000300800 */
[----:B------:R2:W-:Y:S04]  /*22590*/  STS.U16 [R0+UR5+0x22800], R65 ;  /* 0x0228004100007988 */ /* 0x0005e80008000405 */
[----:B0-----:R1:W5:Y:S04]  /*225a0*/  LDL.LU R64, [R1+0xf74] ;  /* 0x000f740001407983 */ /* 0x0013680000300800 */
[----:B------:R0:W-:Y:S04]  /*225b0*/  STS.U16 [R0+UR5+0x22c00], R66 ;  /* 0x022c004200007988 */ /* 0x0001e80008000405 */
[----:B------:R3:W-:Y:S04]  /*225c0*/  STS.U16 [R0+UR5+0x23400], R67 ;  /* 0x0234004300007988 */ /* 0x0007e80008000405 */
[----:B------:R4:W-:Y:S04]  /*225d0*/  STS.U16 [R0+UR5+0x23800], R68 ;  /* 0x0238004400007988 */ /* 0x0009e80008000405 */
[----:B------:R0:W-:Y:S04]  /*225e0*/  STS.U16 [R0+UR5+0x23c00], R69 ;  /* 0x023c004500007988 */ /* 0x0001e80008000405 */
[----:B--2---:R1:W5:Y:S04]  /*225f0*/  LDL.LU R65, [R1+0xf70] ;  /* 0x000f700001417983 */ /* 0x0043680000300800 */
[----:B------:R2:W-:Y:S04]  /*22600*/  STS.U16 [R76+UR5+0x22100], R70 ;  /* 0x022100464c007988 */ /* 0x0005e80008000405 */
[----:B0-----:R1:W5:Y:S04]  /*22610*/  LDL.LU R66, [R1+0xf6c] ;  /* 0x000f6c0001427983 */ /* 0x0013680000300800 */
[----:B------:R0:W-:Y:S04]  /*22620*/  STS.U16 [R76+UR5+0x22500], R71 ;  /* 0x022500474c007988 */ /* 0x0001e80008000405 */
[----:B---3--:R1:W5:Y:S04]  /*22630*/  LDL.LU R67, [R1+0xf68] ;  /* 0x000f680001437983 */ /* 0x0083680000300800 */
[----:B------:R-:W-:Y:S04]  /*22640*/  STS.U16 [R76+UR5+0x22900], R72 ;  /* 0x022900484c007988 */ /* 0x000fe80008000405 */
[----:B----4-:R1:W5:Y:S04]  /*22650*/  LDL.LU R68, [R1+0xf64] ;  /* 0x000f640001447983 */ /* 0x0103680000300800 */
[----:B------:R-:W-:Y:S04]  /*22660*/  STS.U16 [R76+UR5+0x22d00], R73 ;  /* 0x022d00494c007988 */ /* 0x000fe80008000405 */
[----:B------:R1:W5:Y:S04]  /*22670*/  LDL.LU R69, [R1+0xf60] ;  /* 0x000f600001457983 */ /* 0x0003680000300800 */
[----:B------:R3:W-:Y:S04]  /*22680*/  STS.U16 [R76+UR5+0x23100], R84 ;  /* 0x023100544c007988 */ /* 0x0007e80008000405 */
[----:B--2---:R1:W5:Y:S04]  /*22690*/  LDL.LU R70, [R1+0xf5c] ;  /* 0x000f5c0001467983 */ /* 0x0043680000300800 */
[----:B0-----:R1:W5:Y:S01]  /*226a0*/  LDL.LU R71, [R1+0xf58] ;  /* 0x000f580001477983 */ /* 0x0013620000300800 */
[----:B---3--:R-:W-:-:S03]  /*226b0*/  LOP3.LUT R84, R0, 0x40, RZ, 0x3c, !PT ;  /* 0x0000004000547812 */ /* 0x008fc600078e3cff */
[----:B------:R1:W5:Y:S04]  /*226c0*/  LDL.LU R72, [R1+0xf54] ;  /* 0x000f540001487983 */ /* 0x0003680000300800 */
[----:B------:R0:W-:Y:S04]  /*226d0*/  STS.U16 [R76+UR5+0x23500], R74 ;  /* 0x0235004a4c007988 */ /* 0x0001e80008000405 */
[----:B------:R1:W5:Y:S04]  /*226e0*/  LDL.LU R73, [R1+0xf50] ;  /* 0x000f500001497983 */ /* 0x0003680000300800 */
[----:B------:R2:W-:Y:S04]  /*226f0*/  STS.U16 [R76+UR5+0x23900], R75 ;  /* 0x0239004b4c007988 */ /* 0x0005e80008000405 */
[----:B0-----:R1:W5:Y:S04]  /*22700*/  LDL.LU R74, [R1+0xf4c] ;  /* 0x000f4c00014a7983 */ /* 0x0013680000300800 */
[----:B------:R0:W-:Y:S04]  /*22710*/  STS.U16 [R76+UR5+0x23d00], R77 ;  /* 0x023d004d4c007988 */ /* 0x0001e80008000405 */
[----:B--2---:R1:W5:Y:S04]  /*22720*/  LDL.LU R75, [R1+0xf48] ;  /* 0x000f4800014b7983 */ /* 0x0043680000300800 */
[----:B------:R2:W-:Y:S04]  /*22730*/  STS.U16 [R84+UR5+0x22200], R78 ;  /* 0x0222004e54007988 */ /* 0x0005e80008000405 */
[----:B0-----:R1:W5:Y:S04]  /*22740*/  LDL.LU R76, [R1+0xf44] ;  /* 0x000f4400014c7983 */ /* 0x0013680000300800 */
[----:B------:R0:W-:Y:S04]  /*22750*/  STS.U16 [R84+UR5+0x22600], R79 ;  /* 0x0226004f54007988 */ /* 0x0001e80008000405 */
[----:B------:R1:W5:Y:S04]  /*22760*/  LDL.LU R77, [R1+0xf40] ;  /* 0x000f4000014d7983 */ /* 0x0003680000300800 */
[----:B------:R3:W-:Y:S04]  /*22770*/  STS.U16 [R84+UR5+0x22a00], R80 ;  /* 0x022a005054007988 */ /* 0x0007e80008000405 */
[----:B--2---:R1:W5:Y:S04]  /*22780*/  LDL.LU R78, [R1+0xf3c] ;  /* 0x000f3c00014e7983 */ /* 0x0043680000300800 */
[----:B------:R2:W-:Y:S04]  /*22790*/  STS.U16 [R84+UR5+0x22e00], R81 ;  /* 0x022e005154007988 */ /* 0x0005e80008000405 */
[----:B0-----:R1:W5:Y:S04]  /*227a0*/  LDL.LU R79, [R1+0xf38] ;  /* 0x000f3800014f7983 */ /* 0x0013680000300800 */
[----:B------:R0:W-:Y:S04]  /*227b0*/  STS.U16 [R84+UR5+0x23200], R90 ;  /* 0x0232005a54007988 */ /* 0x0001e80008000405 */
[----:B---3--:R1:W5:Y:S04]  /*227c0*/  LDL.LU R80, [R1+0xf34] ;  /* 0x000f340001507983 */ /* 0x0083680000300800 */
[----:B--2---:R1:W5:Y:S01]  /*227d0*/  LDL.LU R81, [R1+0xf30] ;  /* 0x000f300001517983 */ /* 0x0043620000300800 */
[----:B0-----:R-:W-:-:S03]  /*227e0*/  LOP3.LUT R90, R0, 0x60, RZ, 0x3c, !PT ;  /* 0x00000060005a7812 */ /* 0x001fc600078e3cff */
[----:B------:R0:W-:Y:S04]  /*227f0*/  STS.U16 [R84+UR5+0x23600], R82 ;  /* 0x0236005254007988 */ /* 0x0001e80008000405 */
[----:B------:R2:W-:Y:S04]  /*22800*/  STS.U16 [R84+UR5+0x23a00], R83 ;  /* 0x023a005354007988 */ /* 0x0005e80008000405 */
[----:B------:R3:W-:Y:S04]  /*22810*/  STS.U16 [R84+UR5+0x23e00], R85 ;  /* 0x023e005554007988 */ /* 0x0007e80008000405 */
[----:B0-----:R1:W5:Y:S04]  /*22820*/  LDL.LU R82, [R1+0xf2c] ;  /* 0x000f2c0001527983 */ /* 0x0013680000300800 */
[----:B--2---:R1:W5:Y:S04]  /*22830*/  LDL.LU R83, [R1+0xf28] ;  /* 0x000f280001537983 */ /* 0x0043680000300800 */
[----:B---3--:R1:W5:Y:S04]  /*22840*/  LDL.LU R84, [R1+0xf24] ;  /* 0x000f240001547983 */ /* 0x0083680000300800 */
[----:B------:R1:W5:Y:S04]  /*22850*/  LDL.LU R85, [R1+0xf20] ;  /* 0x000f200001557983 */ /* 0x0003680000300800 */
        /* <DEDUP_REMOVED lines=13> */
[----:B------:R2:W-:Y:S01]  /*22930*/  STS.U16 [R90+UR5+0x23f00], R3 ;  /* 0x023f00035a007988 */ /* 0x0005e20008000405 */
[----:B------:R3:W-:Y:S06]  /*22940*/  MEMBAR.ALL.CTA ;  /* 0x0000000000007992 */ /* 0x0007ec0000008000 */
[----:B---3--:R-:W3:Y:S04]  /*22950*/  FENCE.VIEW.ASYNC.S ;  /* 0x00000000000073c6 */ /* 0x008ee80000000000 */
[----:B0-----:R1:W5:Y:S04]  /*22960*/  LDL.LU R91, [R1+0xf04] ;  /* 0x000f0400015b7983 */ /* 0x0013680000300800 */
[----:B--2---:R1:W5:Y:S04]  /*22970*/  LDL.LU R90, [R1+0xf00] ;  /* 0x000f0000015a7983 */ /* 0x0043680000300800 */
[----:B------:R1:W5:Y:S01]  /*22980*/  LDL.LU R3, [R1+0xefc] ;  /* 0x000efc0001037983 */ /* 0x0003620000300800 */
[----:B------:R-:W-:-:S04]  /*22990*/  ULEA UR8, UR11, UR5, 0x3 ;  /* 0x000000050b087291 */ /* 0x000fc8000f8e18ff */
[----:B------:R-:W-:Y:S01]  /*229a0*/  UIADD3 UR8, UPT, UPT, UR8, 0x24000, URZ ;  /* 0x0002400008087890 */ /* 0x000fe2000fffe0ff */
[----:B---3--:R-:W-:Y:S06]  /*229b0*/  BAR.SYNC.DEFER_BLOCKING 0x0 ;  /* 0x0000000000007b1d */ /* 0x008fec0000010000 */
[----:B------:R-:W-:Y:S05]  /*229c0*/  @P0 BRA `(.L_x_9) ;  /* 0x0000000000dc0947 */ /* 0x000fea0003800000 */
[----:B------:R-:W-:Y:S02]  /*229d0*/  UIADD3 UR4, UPT, UPT, UR6, 0x40, URZ ;  /* 0x0000004006047890 */ /* 0x000fe4000fffe0ff */
[----:B------:R-:W-:Y:S02]  /*229e0*/  UIADD3 UR10, UPT, UPT, UR6, 0x40, URZ ;  /* 0x00000040060a7890 */ /* 0x000fe4000fffe0ff */
[----:B------:R-:W-:Y:S01]  /*229f0*/  UIADD3 UR15, UPT, UPT, UR6, 0x40, URZ ;  /* 0x00000040060f7890 */ /* 0x000fe2000fffe0ff */
[----:B------:R-:W-:Y:S01]  /*22a00*/  UMOV UR64, 0x0 ;  /* 0x0000000000407882 */ /* 0x000fe20000000000 */
[----:B------:R-:W-:Y:S01]  /*22a10*/  UMOV UR65, 0x8108490 ;  /* 0x0810849000417882 */ /* 0x000fe20000000000 */
[----:B------:R-:W-:Y:S01]  /*22a20*/  UMOV UR66, UR14 ;  /* 0x0000000e00427c82 */ /* 0x000fe20008000000 */
[----:B------:R-:W-:Y:S01]  /*22a30*/  UMOV UR67, 0x40004040 ;  /* 0x4000404000437882 */ /* 0x000fe20000000000 */
[----:B------:R-:W-:Y:S01]  /*22a40*/  UMOV UR76, 0x0 ;  /* 0x00000000004c7882 */ /* 0x000fe20000000000 */
[----:B------:R-:W-:Y:S01]  /*22a50*/  UMOV UR77, 0x8108490 ;  /* 0x08108490004d7882 */ /* 0x000fe20000000000 */
[----:B------:R-:W-:-:S02]  /*22a60*/  UIADD3 UR72, UPT, UPT, UR6, 0x40, URZ ;  /* 0x0000004006487890 */ /* 0x000fc4000fffe0ff */
[----:B------:R-:W-:Y:S01]  /*22a70*/  UTCHMMA gdesc[UR66], gdesc[UR52], tmem[UR6], tmem[UR64], idesc[UR65], UPT ;  /* 0x00ff4034420075ea */ /* 0x000fe2000b800006 */
[----:B------:R-:W-:Y:S01]  /*22a80*/  UMOV UR68, 0x0 ;  /* 0x0000000000447882 */ /* 0x000fe20000000000 */
[----:B------:R-:W-:Y:S01]  /*22a90*/  UMOV UR69, 0x8108490 ;  /* 0x0810849000457882 */ /* 0x000fe20000000000 */
[----:B------:R-:W-:Y:S02]  /*22aa0*/  UIADD3 UR73, UPT, UPT, UR6, 0x80, URZ ;  /* 0x0000008006497890 */ /* 0x000fe4000fffe0ff */
[----:B------:R0:W-:Y:S01]  /*22ab0*/  UTCHMMA gdesc[UR12], gdesc[UR18], tmem[UR6], tmem[UR76], idesc[UR77], UPT ;  /* 0x00ff4c120c0075ea */ /* 0x0001e2000b800006 */
[----:B------:R-:W-:Y:S01]  /*22ac0*/  UMOV UR70, 0x0 ;  /* 0x0000000000467882 */ /* 0x000fe20000000000 */
[----:B------:R-:W-:Y:S01]  /*22ad0*/  UMOV UR71, 0x8108490 ;  /* 0x0810849000477882 */ /* 0x000fe20000000000 */
[----:B------:R-:W-:Y:S02]  /*22ae0*/  UIADD3 UR74, UPT, UPT, UR6, 0x80, URZ ;  /* 0x00000080064a7890 */ /* 0x000fe4000fffe0ff */
[----:B------:R-:W-:Y:S01]  /*22af0*/  UTCHMMA gdesc[UR20], gdesc[UR22], tmem[UR6], tmem[UR68], idesc[UR69], UPT ;  /* 0x00ff4416140075ea */ /* 0x000fe2000b800006 */
[----:B------:R-:W-:Y:S01]  /*22b00*/  UMOV UR54, 0x0 ;  /* 0x0000000000367882 */ /* 0x000fe20000000000 */
[----:B------:R-:W-:Y:S01]  /*22b10*/  UMOV UR55, 0x8108490 ;  /* 0x0810849000377882 */ /* 0x000fe20000000000 */
[----:B------:R-:W-:-:S02]  /*22b20*/  UIADD3 UR75, UPT, UPT, UR6, 0x80, URZ ;  /* 0x00000080064b7890 */ /* 0x000fc4000fffe0ff */
[----:B------:R-:W-:Y:S01]  /*22b30*/  UTCHMMA gdesc[UR24], gdesc[UR26], tmem[UR6], tmem[UR70], idesc[UR71], UPT ;  /* 0x00ff461a180075ea */ /* 0x000fe2000b800006 */
[----:B------:R-:W-:Y:S01]  /*22b40*/  UMOV UR56, 0x0 ;  /* 0x0000000000387882 */ /* 0x000fe20000000000 */
[----:B------:R-:W-:Y:S01]  /*22b50*/  UMOV UR57, 0x8108490 ;  /* 0x0810849000397882 */ /* 0x000fe20000000000 */
[----:B0-----:R-:W-:Y:S01]  /*22b60*/  UIADD3 UR76, UPT, UPT, UR6, 0x80, URZ ;  /* 0x00000080064c7890 */ /* 0x001fe2000fffe0ff */
[----:B------:R0:W-:Y:S01]  /*22b70*/  UTCHMMA gdesc[UR28], gdesc[UR52], tmem[UR4], tmem[UR54], idesc[UR55], UPT ;  /* 0x00ff36341c0075ea */ /* 0x0001e2000b800004 */
[----:B------:R-:W-:Y:S01]  /*22b80*/  UMOV UR58, 0x0 ;  /* 0x00000000003a7882 */ /* 0x000fe20000000000 */
[----:B------:R-:W-:Y:S01]  /*22b90*/  UMOV UR59, 0x8108490 ;  /* 0x08108490003b7882 */ /* 0x000fe20000000000 */
[----:B------:R-:W-:Y:S01]  /*22ba0*/  UIADD3 UR77, UPT, UPT, UR6, 0xc0, URZ ;  /* 0x000000c0064d7890 */ /* 0x000fe2000fffe0ff */
[----:B------:R2:W-:Y:S01]  /*22bb0*/  UTCHMMA gdesc[UR30], gdesc[UR18], tmem[UR10], tmem[UR56], idesc[UR57], UPT ;  /* 0x00ff38121e0075ea */ /* 0x0005e2000b80000a */
[----:B------:R-:W-:Y:S01]  /*22bc0*/  UMOV UR60, 0x0 ;  /* 0x00000000003c7882 */ /* 0x000fe20000000000 */
[----:B------:R-:W-:Y:S01]  /*22bd0*/  UMOV UR61, 0x8108490 ;  /* 0x08108490003d7882 */ /* 0x000fe20000000000 */
[----:B------:R3:W-:Y:S01]  /*22be0*/  UTCHMMA gdesc[UR32], gdesc[UR22], tmem[UR15], tmem[UR58], idesc[UR59], UPT ;  /* 0x00ff3a16200075ea */ /* 0x0007e2000b80000f */
[----:B------:R-:W-:Y:S01]  /*22bf0*/  UMOV UR62, 0x0 ;  /* 0x00000000003e7882 */ /* 0x000fe20000000000 */
[----:B------:R-:W-:Y:S01]  /*22c00*/  UMOV UR63, 0x8108490 ;  /* 0x08108490003f7882 */ /* 0x000fe20000000000 */
[----:B0-----:R-:W-:Y:S01]  /*22c10*/  UIADD3 UR4, UPT, UPT, UR6, 0xc0, URZ ;  /* 0x000000c006047890 */ /* 0x001fe2000fffe0ff */
[----:B------:R0:W-:Y:S01]  /*22c20*/  UTCHMMA gdesc[UR34], gdesc[UR26], tmem[UR72], tmem[UR60], idesc[UR61], UPT ;  /* 0x00ff3c1a220075ea */ /* 0x0001e2000b800048 */
[----:B------:R-:W-:Y:S01]  /*22c30*/  UMOV UR66, 0x0 ;  /* 0x0000000000427882 */ /* 0x000fe20000000000 */
[----:B------:R-:W-:Y:S01]  /*22c40*/  UMOV UR67, 0x8108490 ;  /* 0x0810849000437882 */ /* 0x000fe20000000000 */
[----:B--2---:R-:W-:Y:S01]  /*22c50*/  UIADD3 UR10, UPT, UPT, UR6, 0xc0, URZ ;  /* 0x000000c0060a7890 */ /* 0x004fe2000fffe0ff */
[----:B------:R2:W-:Y:S01]  /*22c60*/  UTCHMMA gdesc[UR36], gdesc[UR52], tmem[UR73], tmem[UR62], idesc[UR63], UPT ;  /* 0x00ff3e34240075ea */ /* 0x0005e2000b800049 */
[----:B------:R2:W-:Y:S01]  /*22c70*/  UTCHMMA gdesc[UR38], gdesc[UR18], tmem[UR74], tmem[UR64], idesc[UR65], UPT ;  /* 0x00ff4012260075ea */ /* 0x0005e2000b80004a */
[----:B---3--:R-:W-:Y:S01]  /*22c80*/  UIADD3 UR15, UPT, UPT, UR6, 0xc0, URZ ;  /* 0x000000c0060f7890 */ /* 0x008fe2000fffe0ff */
[----:B------:R2:W-:Y:S01]  /*22c90*/  UTCHMMA gdesc[UR40], gdesc[UR22], tmem[UR75], tmem[UR66], idesc[UR67], UPT ;  /* 0x00ff4216280075ea */ /* 0x0005e2000b80004b */
[----:B------:R2:W-:Y:S01]  /*22ca0*/  UTCHMMA gdesc[UR42], gdesc[UR26], tmem[UR76], tmem[UR68], idesc[UR69], UPT ;  /* 0x00ff441a2a0075ea */ /* 0x0005e2000b80004c */
[----:B------:R2:W-:Y:S01]  /*22cb0*/  UTCHMMA gdesc[UR44], gdesc[UR52], tmem[UR77], tmem[UR70], idesc[UR71], UPT ;  /* 0x00ff46342c0075ea */ /* 0x0005e2000b80004d */
[----:B0-----:R-:W-:Y:S01]  /*22cc0*/  UMOV UR60, UR8 ;  /* 0x00000008003c7c82 */ /* 0x001fe20008000000 */
[----:B------:R-:W-:Y:S01]  /*22cd0*/  UMOV UR61, URZ ;  /* 0x000000ff003d7c82 */ /* 0x000fe20008000000 */
[----:B------:R2:W-:Y:S01]  /*22ce0*/  UTCHMMA gdesc[UR46], gdesc[UR18], tmem[UR4], tmem[UR54], idesc[UR55], UPT ;  /* 0x00ff36122e0075ea */ /* 0x0005e2000b800004 */
[----:B------:R-:W-:Y:S01]  /*22cf0*/  UMOV UR60, UR60 ;  /* 0x0000003c003c7c82 */ /* 0x000fe20008000000 */
[----:B------:R2:W-:Y:S01]  /*22d00*/  UTCHMMA gdesc[UR48], gdesc[UR22], tmem[UR10], tmem[UR56], idesc[UR57], UPT ;  /* 0x00ff3816300075ea */ /* 0x0005e2000b80000a */
[----:B------:R2:W-:Y:S01]  /*22d10*/  UTCHMMA gdesc[UR50], gdesc[UR26], tmem[UR15], tmem[UR58], idesc[UR59], UPT ;  /* 0x00ff3a1a320075ea */ /* 0x0005e2000b80000f */
[----:B------:R2:W-:Y:S01]  /*22d20*/  UTCBAR [UR60], URZ ;  /* 0x000000ff3c0073e9 */ /* 0x0005e200080000ff */
[----:B------:R-:W-:Y:S01]  /*22d30*/  NOP ;  /* 0x0000000000007918 */ /* 0x000fe20000000000 */
.L_x_9:
[----:B------:R0:W-:Y:S04]  /*22d40*/  STL [R1+0xefc], R0 ;  /* 0x000efc0001007387 */ /* 0x0001e80000100800 */
[----:B0-----:R-:W3:Y:S01]  /*22d50*/  LDL R0, [R1+0xeec] ;  /* 0x000eec0001007983 */ /* 0x001ee20000100800 */
[----:B------:R-:W-:-:S04]  /*22d60*/  UIADD3 UR11, UPT, UPT, UR11, 0x1, URZ ;  /* 0x000000010b0b7890 */ /* 0x000fc8000fffe0ff */
[----:B------:R-:W-:-:S04]  /*22d70*/  UISETP.GT.AND UP1, UPT, UR11, 0x1, UPT ;  /* 0x000000010b00788c */ /* 0x000fc8000bf24270 */
[----:B--2---:R-:W-:Y:S02]  /*22d80*/  USEL UR4, URZ, 0x1, !UP1 ;  /* 0x00000001ff047887 */ /* 0x004fe4000c800000 */
[----:B------:R-:W-:Y:S02]  /*22d90*/  USEL UR11, UR11, URZ, !UP1 ;  /* 0x000000ff0b0b7287 */ /* 0x000fe4000c800000 */
[----:B------:R-:W-:Y:S01]  /*22da0*/  ULOP3.LUT UR10, UR9, UR4, URZ, 0x3c, !UPT ;  /* 0x00000004090a7292 */ /* 0x000fe2000f8e3cff */
[----:B---3-5:R-:W-:Y:S02]  /*22db0*/  ISETP.NE.U32.AND P2, PT, R93, R0, PT ;  /* 0x000000005d00720c */ /* 0x028fe40003f45070 */
[----:B------:R0:W5:Y:S01]  /*22dc0*/  LDL.LU R0, [R1+0xefc] ;  /* 0x000efc0001007983 */ /* 0x0001620000300800 */
[----:B------:R-:W-:-:S03]  /*22dd0*/  UMOV UR4, UR9 ;  /* 0x0000000900047c82 */ /* 0x000fc60008000000 */
[----:B------:R-:W-:-:S07]  /*22de0*/  UMOV UR9, UR10 ;  /* 0x0000000a00097c82 */ /* 0x000fce0008000000 */
[----:B0-----:R-:W-:Y:S05]  /*22df0*/  @P2 BRA `(.L_x_10) ;  /* 0xfffffea800e82947 */ /* 0x001fea000383ffff */
.L_x_7:
[----:B------:R-:W0:Y:S02]  /*22e00*/  LDCU UR9, c[0x0][0x3a0] ;  /* 0x00007400ff0977ac */ /* 0x000e240008000800 */
[----:B0-----:R-:W-:-:S04]  /*22e10*/  UIADD3 UR9, UPT, UPT, UR9, 0x3f, URZ ;  /* 0x0000003f09097890 */ /* 0x001fc8000fffe0ff */
[----:B------:R-:W-:-:S09]  /*22e20*/  UISETP.GE.AND UP1, UPT, UR9, 0x40, UPT ;  /* 0x000000400900788c */ /* 0x000fd2000bf26270 */
[----:B------:R-:W-:Y:S05]  /*22e30*/  BRA.U !UP1, `(.L_x_11) ;  /* 0x0000000109107547 */ /* 0x000fea000b800000 */
[----:B------:R-:W-:-:S06]  /*22e40*/  USHF.L.U32 UR4, UR4, 0x1f, URZ ;  /* 0x0000001f04047899 */ /* 0x000fcc00080006ff */
[----:B-----5:R-:W-:-:S04]  /*22e50*/  IMAD.U32 R0, RZ, RZ, UR4 ;  /* 0x00000004ff007e24 */ /* 0x020fc8000f8e00ff */
[----:B------:R-:W0:Y:S02]  /*22e60*/  SYNCS.PHASECHK.TRANS64.TRYWAIT P0, [UR8], R0 ;  /* 0x00000000ff0075a7 */ /* 0x000e240008001108 */
[----:B0-----:R-:W-:Y:S05]  /*22e70*/  @!P0 BRA `(.L_x_12) ;  /* 0x0000007800548947 */ /* 0x001fea0003800000 */
.L_x_11:
[----:B------:R-:W-:Y:S06]  /*22e80*/  BAR.SYNC.DEFER_BLOCKING 0x0 ;  /* 0x0000000000007b1d */ /* 0x000fec0000010000 */
[----:B------:R-:W0:Y:S01]  /*22e90*/  LDCU.128 UR8, c[0x0][0x390] ;  /* 0x00007200ff0877ac */ /* 0x000e220008000c00 */
[----:B------:R-:W-:Y:S01]  /*22ea0*/  STL [R1+0xf1c], R82 ;  /* 0x000f1c5201007387 */ /* 0x000fe20000100800 */
[----:B------:R-:W2:Y:S03]  /*22eb0*/  LDCU.64 UR32, c[0x0][0x398] ;  /* 0x00007300ff2077ac */ /* 0x000ea60008000a00 */
[----:B-----5:R-:W-:Y:S01]  /*22ec0*/  STL [R1+0xf18], R78 ;  /* 0x000f184e01007387 */ /* 0x020fe20000100800 */
[----:B------:R-:W3:Y:S03]  /*22ed0*/  LDCU.64 UR12, c[0x0][0x398] ;  /* 0x00007300ff0c77ac */ /* 0x000ee60008000a00 */
[----:B------:R-:W-:Y:S01]  /*22ee0*/  STL [R1+0xf14], R77 ;  /* 0x000f144d01007387 */ /* 0x000fe20000100800 */
[----:B------:R-:W4:Y:S03]  /*22ef0*/  LDCU.64 UR14, c[0x0][0x398] ;  /* 0x00007300ff0e77ac */ /* 0x000f260008000a00 */
[----:B------:R-:W-:Y:S01]  /*22f00*/  STL [R1+0xf10], R74 ;  /* 0x000f104a01007387 */ /* 0x000fe20000100800 */
[----:B------:R-:W1:Y:S03]  /*22f10*/  LDCU.64 UR30, c[0x0][0x398] ;  /* 0x00007300ff1e77ac */ /* 0x000e660008000a00 */
[----:B------:R-:W-:Y:S01]  /*22f20*/  STL [R1+0xf0c], R73 ;  /* 0x000f0c4901007387 */ /* 0x000fe20000100800 */
[----:B------:R-:W0:Y:S01]  /*22f30*/  @!P1 SYNCS.CCTL.IV [UR5+0x24000] ;  /* 0x02400000ff0099b1 */ /* 0x000e220008000005 */
[----:B------:R-:W0:Y:S02]  /*22f40*/  LDCU.64 UR28, c[0x0][0x398] ;  /* 0x00007300ff1c77ac */ /* 0x000e240008000a00 */
[----:B------:R-:W-:Y:S01]  /*22f50*/  STL [R1+0xf08], R69 ;  /* 0x000f084501007387 */ /* 0x000fe20000100800 */
[----:B------:R-:W0:Y:S03]  /*22f60*/  LDCU.64 UR26, c[0x0][0x398] ;  /* 0x00007300ff1a77ac */ /* 0x000e260008000a00 */
[----:B------:R-:W-:Y:S01]  /*22f70*/  STL [R1+0xf58], R88 ;  /* 0x000f585801007387 */ /* 0x000fe20000100800 */
[----:B------:R-:W0:Y:S03]  /*22f80*/  LDCU.64 UR24, c[0x0][0x398] ;  /* 0x00007300ff1877ac */ /* 0x000e260008000a00 */
[----:B------:R-:W-:Y:S01]  /*22f90*/  STL.64 [R1+0xf50], R86 ;  /* 0x000f505601007387 */ /* 0x000fe20000100a00 */
[----:B------:R-:W0:Y:S03]  /*22fa0*/  LDCU.64 UR22, c[0x0][0x398] ;  /* 0x00007300ff1677ac */ /* 0x000e260008000a00 */
[----:B------:R-:W-:Y:S01]  /*22fb0*/  STL.64 [R1+0xf48], R84 ;  /* 0x000f485401007387 */ /* 0x000fe20000100a00 */
[----:B------:R-:W0:Y:S03]  /*22fc0*/  LDCU.64 UR20, c[0x0][0x398] ;  /* 0x00007300ff1477ac */ /* 0x000e260008000a00 */
[----:B------:R-:W-:Y:S01]  /*22fd0*/  STL [R1+0xf40], R83 ;  /* 0x000f405301007387 */ /* 0x000fe20000100800 */
[----:B------:R-:W0:Y:S03]  /*22fe0*/  LDCU.64 UR18, c[0x0][0x398] ;  /* 0x00007300ff1277ac */ /* 0x000e260008000a00 */
[----:B------:R-:W-:Y:S01]  /*22ff0*/  STL.64 [R1+0xf38], R80 ;  /* 0x000f385001007387 */ /* 0x000fe20000100a00 */
[----:B------:R-:W0:Y:S03]  /*23000*/  LDCU UR35, c[0x0][0x398] ;  /* 0x00007300ff2377ac */ /* 0x000e260008000800 */
[----:B------:R-:W-:Y:S01]  /*23010*/  STL [R1+0xf34], R79 ;  /* 0x000f344f01007387 */ /* 0x000fe20000100800 */
[----:B------:R-:W0:Y:S03]  /*23020*/  LDCU UR55, c[0x0][0x398] ;  /* 0x00007300ff3777ac */ /* 0x000e260008000800 */
[----:B------:R-:W-:Y:S01]  /*23030*/  STL [R1+0xf30], R76 ;  /* 0x000f304c01007387 */ /* 0x000fe20000100800 */
[----:B------:R-:W1:Y:S03]  /*23040*/  LDCU UR42, c[0x0][0x398] ;  /* 0x00007300ff2a77ac */ /* 0x000e660008000800 */
[----:B------:R-:W-:Y:S01]  /*23050*/  STL [R1+0xf2c], R75 ;  /* 0x000f2c4b01007387 */ /* 0x000fe20000100800 */
[----:B------:R-:W1:Y:S03]  /*23060*/  LDCU UR57, c[0x0][0x398] ;  /* 0x00007300ff3977ac */ /* 0x000e660008000800 */
[----:B------:R-:W-:Y:S01]  /*23070*/  STL [R1+0xf28], R72 ;  /* 0x000f284801007387 */ /* 0x000fe20000100800 */
[----:B------:R-:W1:Y:S03]  /*23080*/  LDCU UR53, c[0x0][0x398] ;  /* 0x00007300ff3577ac */ /* 0x000e660008000800 */
[----:B------:R-:W-:Y:S01]  /*23090*/  STL [R1+0xf24], R70 ;  /* 0x000f244601007387 */ /* 0x000fe20000100800 */
[----:B------:R-:W1:Y:S03]  /*230a0*/  LDCU UR39, c[0x0][0x398] ;  /* 0x00007300ff2777ac */ /* 0x000e660008000800 */
[----:B------:R2:W-:Y:S01]  /*230b0*/  STL [R1+0xf20], R68 ;  /* 0x000f204401007387 */ /* 0x0005e20000100800 */
[----:B------:R-:W1:Y:S01]  /*230c0*/  LDCU UR41, c[0x0][0x398] ;  /* 0x00007300ff2977ac */ /* 0x000e620008000800 */
[----:B0-----:R-:W-:Y:S06]  /*230d0*/  BAR.SYNC.DEFER_BLOCKING 0x0 ;  /* 0x0000000000007b1d */ /* 0x001fec0000010000 */
[----:B------:R-:W0:Y:S01]  /*230e0*/  LDCU UR51, c[0x0][0x398] ;  /* 0x00007300ff3377ac */ /* 0x000e220008000800 */
[----:B--2---:R-:W2:Y:S01]  /*230f0*/  LDTM.x64 R28, tmem[UR7] ;  /* 0x00000007001c79ee */ /* 0x004ea20008340000 */
[----:B------:R-:W0:Y:S01]  /*23100*/  LDCU UR38, c[0x0][0x398] ;  /* 0x00007300ff2677ac */ /* 0x000e220008000800 */
[----:B------:R-:W0:Y:S01]  /*23110*/  LDCU UR54, c[0x0][0x398] ;  /* 0x00007300ff3677ac */ /* 0x000e220008000800 */
[----:B------:R-:W0:Y:S01]  /*23120*/  LDCU UR75, c[0x0][0x398] ;  /* 0x00007300ff4b77ac */ /* 0x000e220008000800 */
[----:B------:R-:W0:Y:S01]  /*23130*/  LDCU UR76, c[0x0][0x398] ;  /* 0x00007300ff4c77ac */ /* 0x000e220008000800 */
[----:B------:R-:W0:Y:S01]  /*23140*/  @!P1 SYNCS.CCTL.IV [UR5+0x24008] ;  /* 0x02400800ff0099b1 */ /* 0x000e220008000005 */
[----:B------:R-:W0:Y:S01]  /*23150*/  LDCU.64 UR4, c[0x0][0x398] ;  /* 0x00007300ff0477ac */ /* 0x000e220008000a00 */
[----:B------:R-:W0:Y:S01]  /*23160*/  LDCU UR74, c[0x0][0x398] ;  /* 0x00007300ff4a77ac */ /* 0x000e220008000800 */
[----:B--2---:R-:W-:Y:S01]  /*23170*/  STL.64 [R1+0x230], R40 ;  /* 0x0002302801007387 */ /* 0x004fe20000100a00 */
[----:B------:R-:W-:Y:S01]  /*23180*/  IMAD.MOV.U32 R27, RZ, RZ, R33 ;  /* 0x000000ffff1b7224 */ /* 0x000fe200078e0021 */
[----:B------:R-:W2:Y:S01]  /*23190*/  LDCU UR70, c[0x0][0x398] ;  /* 0x00007300ff4677ac */ /* 0x000ea20008000800 */
[----:B------:R-:W-:Y:S01]  /*231a0*/  IMAD.MOV.U32 R26, RZ, RZ, R32 ;  /* 0x000000ffff1a7224 */ /* 0x000fe200078e0020 */
[----:B------:R-:W-:Y:S01]  /*231b0*/  STL.64 [R1+0x238], R42 ;  /* 0x0002382a01007387 */ /* 0x000fe20000100a00 */
[----:B------:R-:W-:Y:S01]  /*231c0*/  IMAD.MOV.U32 R25, RZ, RZ, R31 ;  /* 0x000000ffff197224 */ /* 0x000fe200078e001f */
[----:B------:R-:W0:Y:S01]  /*231d0*/  LDCU UR67, c[0x0][0x398] ;  /* 0x00007300ff4377ac */ /* 0x000e220008000800 */
        /* <DEDUP_REMOVED lines=19> */
[----:B------:R-:W0:Y:S02]  /*23310*/  LDCU UR66, c[0x0][0x398] ;  /* 0x00007300ff4277ac */ /* 0x000e240008000800 */
[----:B------:R-:W-:Y:S01]  /*23320*/  STL.64 [R1+0x268], R54 ;  /* 0x0002683601007387 */ /* 0x000fe20000100a00 */
[----:B------:R-:W0:Y:S03]  /*23330*/  LDCU UR68, c[0x0][0x398] ;  /* 0x00007300ff4477ac */ /* 0x000e260008000800 */
        /* <DEDUP_REMOVED lines=34> */
[----:B------:R1:W-:Y:S01]  /*23560*/  STL [R1+0x2f8], R90 ;  /* 0x0002f85a01007387 */ /* 0x0003e20000100800 */
[----:B------:R-:W0:Y:S03]  /*23570*/  LDCU UR59, c[0x0][0x398] ;  /* 0x00007300ff3b77ac */ /* 0x000e260008000800 */
[----:B------:R-:W-:Y:S01]  /*23580*/  STL [R1+0xefc], R92 ;  /* 0x000efc5c01007387 */ /* 0x000fe20000100800 */
[----:B------:R-:W0:Y:S01]  /*23590*/  LDCU UR40, c[0x0][0x398] ;  /* 0x00007300ff2877ac */ /* 0x000e220008000800 */
[----:B-1----:R-:W1:Y:S01]  /*235a0*/  LDTM.x64 R28, tmem[UR7+0x40] ;  /* 0x00004007001c79ee */ /* 0x002e620008340000 */
[----:B------:R-:W0:Y:S01]  /*235b0*/  LDCU UR56, c[0x0][0x398] ;  /* 0x00007300ff3877ac */ /* 0x000e220008000800 */
[----:B------:R-:W0:Y:S01]  /*235c0*/  LDCU UR60, c[0x0][0x398] ;  /* 0x00007300ff3c77ac */ /* 0x000e220008000800 */
[----:B------:R-:W0:Y:S01]  /*235d0*/  LDCU UR62, c[0x0][0x39c] ;  /* 0x00007380ff3e77ac */ /* 0x000e220008000800 */
[----:B------:R-:W0:Y:S01]  /*235e0*/  LDCU UR58, c[0x0][0x398] ;  /* 0x00007300ff3a77ac */ /* 0x000e220008000800 */
[----:B-1----:R-:W-:Y:S01]  /*235f0*/  STL [R1+0x104], R29 ;  /* 0x0001041d01007387 */ /* 0x002fe20000100800 */
[----:B------:R-:W-:-:S02]  /*23600*/  IMAD.MOV.U32 R21, RZ, RZ, R39 ;  /* 0x000000ffff157224 */ /* 0x000fc400078e0027 */
[----:B------:R-:W-:Y:S01]  /*23610*/  IMAD.MOV.U32 R19, RZ, RZ, R38 ;  /* 0x000000ffff137224 */ /* 0x000fe200078e0026 */
[----:B------:R-:W-:Y:S01]  /*23620*/  STL [R1+0x10c], R31 ;  /* 0x00010c1f01007387 */ /* 0x000fe20000100800 */
[----:B------:R-:W-:Y:S02]  /*23630*/  IMAD.MOV.U32 R17, RZ, RZ, R37 ;  /* 0x000000ffff117224 */ /* 0x000fe400078e0025 */
[----:B------:R-:W-:Y:S01]  /*23640*/  IMAD.MOV.U32 R15, RZ, RZ, R36 ;  /* 0x000000ffff0f7224 */ /* 0x000fe200078e0024 */
[----:B------:R-:W-:Y:S01]  /*23650*/  STL.64 [R1+0x130], R40 ;  /* 0x0001302801007387 */ /* 0x000fe20000100a00 */
[----:B------:R-:W-:Y:S02]  /*23660*/  IMAD.MOV.U32 R13, RZ, RZ, R35 ;  /* 0x000000ffff0d7224 */ /* 0x000fe400078e0023 */
[----:B------:R-:W-:Y:S01]  /*23670*/  IMAD.MOV.U32 R11, RZ, RZ, R34 ;  /* 0x000000ffff0b7224 */ /* 0x000fe200078e0022 */
[----:B------:R-:W-:Y:S01]  /*23680*/  STL.64 [R1+0x138], R42 ;  /* 0x0001382a01007387 */ /* 0x000fe20000100a00 */
[----:B------:R-:W-:-:S02]  /*23690*/  IMAD.MOV.U32 R8, RZ, RZ, R32 ;  /* 0x000000ffff087224 */ /* 0x000fc400078e0020 */
[----:B------:R-:W-:Y:S01]  /*236a0*/  IMAD.MOV.U32 R6, RZ, RZ, R30 ;  /* 0x000000ffff067224 */ /* 0x000fe200078e001e */
[----:B------:R-:W-:Y:S01]  /*236b0*/  STL.64 [R1+0x140], R44 ;  /* 0x0001402c01007387 */ /* 0x000fe20000100a00 */
[----:B------:R-:W-:Y:S02]  /*236c0*/  IMAD.MOV.U32 R4, RZ, RZ, R28 ;  /* 0x000000ffff047224 */ /* 0x000fe400078e001c */
[----:B------:R-:W-:Y:S01]  /*236d0*/  IMAD.MOV.U32 R0, RZ, RZ, R33 ;  /* 0x000000ffff007224 */ /* 0x000fe200078e0021 */
        /* <DEDUP_REMOVED lines=23> */
[----:B------:R1:W-:Y:S04]  /*23850*/  STL [R1+0x1f8], R90 ;  /* 0x0001f85a01007387 */ /* 0x0003e80000100800 */
[----:B------:R0:W-:Y:S01]  /*23860*/  STL [R1+0xf00], R93 ;  /* 0x000f005d01007387 */ /* 0x0001e20000100800 */
[----:B-1----:R-:W1:Y:S03]  /*23870*/  LDTM.x64 R28, tmem[UR7+0x80] ;  /* 0x00008007001c79ee */ /* 0x002e660008340000 */
[----:B0-----:R-:W2:Y:S04]  /*23880*/  LDL.LU R93, [R1+0x9cc] ;  /* 0x0009cc00015d7983 */ /* 0x001ea80000300800 */
[----:B-1----:R-:W-:Y:S01]  /*23890*/  STL [R1+0x4], R29 ;  /* 0x0000041d01007387 */ /* 0x002fe20000100800 */
[----:B------:R-:W-:-:S02]  /*238a0*/  IMAD.MOV.U32 R9, RZ, RZ, R32 ;  /* 0x000000ffff097224 */ /* 0x000fc400078e0020 */
[----:B------:R-:W-:Y:S01]  /*238b0*/  IMAD.MOV.U32 R7, RZ, RZ, R30 ;  /* 0x000000ffff077224 */ /* 0x000fe200078e001e */
[----:B------:R-:W-:Y:S01]  /*238c0*/  STL [R1+0xc], R31 ;  /* 0x00000c1f01007387 */ /* 0x000fe20000100800 */
[----:B------:R-:W-:-:S03]  /*238d0*/  IMAD.MOV.U32 R5, RZ, RZ, R28 ;  /* 0x000000ffff057224 */ /* 0x000fc600078e001c */
[----:B------:R-:W-:Y:S04]  /*238e0*/  STL [R1+0x14], R33 ;  /* 0x0000142101007387 */ /* 0x000fe80000100800 */
[----:B------:R-:W-:Y:S04]  /*238f0*/  STL.64 [R1+0x18], R34 ;  /* 0x0000182201007387 */ /* 0x000fe80000100a00 */
[----:B------:R-:W-:Y:S04]  /*23900*/  STL.64 [R1+0x20], R36 ;  /* 0x0000202401007387 */ /* 0x000fe80000100a00 */
[----:B------:R-:W-:Y:S04]  /*23910*/  STL [R1+0x2c], R39 ;  /* 0x00002c2701007387 */ /* 0x000fe80000100800 */
        /* <DEDUP_REMOVED lines=19> */
[----:B------:R-:W-:Y:S01]  /*23a50*/  STL.64 [R1+0xc8], R78 ;  /* 0x0000c84e01007387 */ /* 0x000fe20000100a00 */
[----:B0-----:R-:W-:-:S03]  /*23a60*/  IMAD.MOV.U32 R73, RZ, RZ, R38 ;  /* 0x000000ffff497224 */ /* 0x001fc600078e0026 */
[----:B------:R-:W-:Y:S04]  /*23a70*/  STL.64 [R1+0xd0], R80 ;  /* 0x0000d05001007387 */ /* 0x000fe80000100a00 */
[----:B------:R-:W-:Y:S04]  /*23a80*/  STL.64 [R1+0xd8], R82 ;  /* 0x0000d85201007387 */ /* 0x000fe80000100a00 */
[----:B------:R-:W-:Y:S04]  /*23a90*/  STL.64 [R1+0xe0], R84 ;  /* 0x0000e05401007387 */ /* 0x000fe80000100a00 */
[----:B------:R-:W-:Y:S04]  /*23aa0*/  STL.64 [R1+0xe8], R86 ;  /* 0x0000e85601007387 */ /* 0x000fe80000100a00 */
[----:B------:R0:W-:Y:S04]  /*23ab0*/  STL.64 [R1+0xf0], R88 ;  /* 0x0000f05801007387 */ /* 0x0001e80000100a00 */
[----:B------:R1:W-:Y:S04]  /*23ac0*/  STL.64 [R1+0xf8], R90 ;  /* 0x0000f85a01007387 */ /* 0x0003e80000100a00 */
[----:B0-----:R0:W2:Y:S04]  /*23ad0*/  LDL.LU R88, [R1+0xf58] ;  /* 0x000f580001587983 */ /* 0x0010a80000300800 */
[----:B------:R0:W3:Y:S04]  /*23ae0*/  LDL.LU.64 R86, [R1+0xf50] ;  /* 0x000f500001567983 */ /* 0x0000e80000300a00 */
[----:B------:R0:W4:Y:S04]  /*23af0*/  LDL.LU.64 R84, [R1+0xf48] ;  /* 0x000f480001547983 */ /* 0x0001280000300a00 */
[----:B------:R0:W4:Y:S04]  /*23b00*/  LDL.LU R83, [R1+0xf40] ;  /* 0x000f400001537983 */ /* 0x0001280000300800 */
[----:B------:R0:W4:Y:S04]  /*23b10*/  LDL.LU.64 R80, [R1+0xf38] ;  /* 0x000f380001507983 */ /* 0x0001280000300a00 */
[----:B------:R0:W4:Y:S04]  /*23b20*/  LDL.LU R79, [R1+0xf34] ;  /* 0x000f3400014f7983 */ /* 0x0001280000300800 */
[----:B------:R0:W4:Y:S04]  /*23b30*/  LDL.LU R76, [R1+0xf30] ;  /* 0x000f3000014c7983 */ /* 0x0001280000300800 */
[----:B------:R0:W4:Y:S04]  /*23b40*/  LDL.LU R75, [R1+0xf2c] ;  /* 0x000f2c00014b7983 */ /* 0x0001280000300800 */
[----:B------:R0:W4:Y:S04]  /*23b50*/  LDL.LU R72, [R1+0xf28] ;  /* 0x000f280001487983 */ /* 0x0001280000300800 */
[----:B------:R0:W4:Y:S04]  /*23b60*/  LDL.LU R70, [R1+0xf24] ;  /* 0x000f240001467983 */ /* 0x0001280000300800 */
[----:B------:R0:W4:Y:S04]  /*23b70*/  LDL.LU R68, [R1+0xf20] ;  /* 0x000f200001447983 */ /* 0x0001280000300800 */
[----:B------:R-:W4:Y:S04]  /*23b80*/  LDL.LU R69, [R1+0x24] ;  /* 0x0000240001457983 */ /* 0x000f280000300800 */
[----:B------:R0:W4:Y:S04]  /*23b90*/  LDL.LU R82, [R1+0xf1c] ;  /* 0x000f1c0001527983 */ /* 0x0001280000300800 */
[----:B------:R-:W4:Y:S04]  /*23ba0*/  LDL.LU R89, [R1+0x20] ;  /* 0x0000200001597983 */ /* 0x000f280000300800 */
[----:B------:R0:W4:Y:S04]  /*23bb0*/  LDL.LU R78, [R1+0xf18] ;  /* 0x000f1800014e7983 */ /* 0x0001280000300800 */
[----:B------:R-:W4:Y:S04]  /*23bc0*/  LDL.LU R71, [R1+0x1c] ;  /* 0x00001c0001477983 */ /* 0x000f280000300800 */
[----:B------:R0:W4:Y:S04]  /*23bd0*/  LDL.LU R77, [R1+0xf14] ;  /* 0x000f1400014d7983 */ /* 0x0001280000300800 */
[----:B------:R-:W4:Y:S04]  /*23be0*/  LDL.LU R3, [R1+0x18] ;  /* 0x0000180001037983 */ /* 0x000f280000300800 */
[----:B------:R-:W4:Y:S04]  /*23bf0*/  LDL.LU R2, [R1+0x14] ;  /* 0x0000140001027983 */ /* 0x000f280000300800 */
[----:B------:R-:W4:Y:S04]  /*23c00*/  LDL.LU R92, [R1+0xf4] ;  /* 0x0000f400015c7983 */ /* 0x000f280000300800 */
[----:B------:R0:W4:Y:S04]  /*23c10*/  LDL.LU R74, [R1+0xf10] ;  /* 0x000f1000014a7983 */ /* 0x0001280000300800 */
[----:B-1----:R-:W4:Y:S04]  /*23c20*/  LDL.LU R91, [R1+0xf8] ;  /* 0x0000f800015b7983 */ /* 0x002f280000300800 */
[----:B------:R-:W4:Y:S01]  /*23c30*/  LDL.LU R90, [R1+0xfc] ;  /* 0x0000fc00015a7983 */ /* 0x000f220000300800 */
[----:B--2---:R-:W-:-:S02]  /*23c40*/  F2FP.BF16.F32.PACK_AB R88, R21, R20 ;  /* 0x000000141558723e */ /* 0x004fc400000010ff */
[----:B---3--:R-:W-:Y:S02]  /*23c50*/  F2FP.BF16.F32.PACK_AB R87, R19, R18 ;  /* 0x000000121357723e */ /* 0x008fe400000010ff */
[----:B------:R-:W-:Y:S02]  /*23c60*/  F2FP.BF16.F32.PACK_AB R86, R17, R16 ;  /* 0x000000101156723e */ /* 0x000fe400000010ff */
[----:B----4-:R-:W-:Y:S02]  /*23c70*/  F2FP.BF16.F32.PACK_AB R83, R15, R14 ;  /* 0x0000000e0f53723e */ /* 0x010fe400000010ff */
[----:B------:R-:W-:Y:S02]  /*23c80*/  F2FP.BF16.F32.PACK_AB R80, R27, R26 ;  /* 0x0000001a1b50723e */ /* 0x000fe400000010ff */
[----:B------:R-:W-:Y:S02]  /*23c90*/  F2FP.BF16.F32.PACK_AB R81, R13, R12 ;  /* 0x0000000c0d51723e */ /* 0x000fe400000010ff */
[----:B------:R-:W-:-:S02]  /*23ca0*/  F2FP.BF16.F32.PACK_AB R79, R11, R10 ;  /* 0x0000000a0b4f723e */ /* 0x000fc400000010ff */
[----:B------:R-:W-:Y:S02]  /*23cb0*/  F2FP.BF16.F32.PACK_AB R76, R25, R24 ;  /* 0x00000018194c723e */ /* 0x000fe400000010ff */
[----:B------:R-:W-:Y:S02]  /*23cc0*/  F2FP.BF16.F32.PACK_AB R75, R9, R8 ;  /* 0x00000008094b723e */ /* 0x000fe400000010ff */
[----:B------:R-:W-:Y:S02]  /*23cd0*/  F2FP.BF16.F32.PACK_AB R72, R23, R22 ;  /* 0x000000161748723e */ /* 0x000fe400000010ff */
[----:B------:R-:W-:Y:S02]  /*23ce0*/  F2FP.BF16.F32.PACK_AB R70, R7, R6 ;  /* 0x000000060746723e */ /* 0x000fe400000010ff */
[----:B------:R-:W-:Y:S02]  /*23cf0*/  F2FP.BF16.F32.PACK_AB R68, R5, R4 ;  /* 0x000000040544723e */ /* 0x000fe400000010ff */
[----:B------:R-:W1:Y:S01]  /*23d00*/  LDTM.x64 R4, tmem[UR7+0xc0] ;  /* 0x0000c007000479ee */ /* 0x000e620008340000 */
[----:B------:R-:W2:Y:S01]  /*23d10*/  LDCU UR7, c[0x0][0x3b8] ;  /* 0x00007700ff0777ac */ /* 0x000ea20008000800 */
[----:B------:R-:W-:Y:S01]  /*23d20*/  ISETP.GE.AND P0, PT, R93, UR10, PT ;  /* 0x0000000a5d007c0c */ /* 0x000fe2000bf06270 */
[----:B------:R-:W-:Y:S01]  /*23d30*/  NOP ;  /* 0x0000000000007918 */ /* 0x000fe20000000000 */
[----:B------:R-:W3:Y:S01]  /*23d40*/  LDCU UR10, c[0x0][0x398] ;  /* 0x00007300ff0a77ac */ /* 0x000ee20008000800 */
[----:B-1----:R-:W-:Y:S01]  /*23d50*/  F2FP.BF16.F32.PACK_AB R85, R14, R73 ;  /* 0x000000490e55723e */ /* 0x002fe200000010ff */
[----:B------:R1:W-:Y:S04]  /*23d60*/  STL [R1+0xf04], R92 ;  /* 0x000f045c01007387 */ /* 0x0003e80000100800 */
[----:B-1----:R-:W4:Y:S04]  /*23d70*/  LDL.LU R92, [R1+0x9ac] ;  /* 0x0009ac00015c7983 */ /* 0x002f280000300800 */
[----:B------:R0:W3:Y:S01]  /*23d80*/  LDL.LU R73, [R1+0xf0c] ;  /* 0x000f0c0001497983 */ /* 0x0000e20000300800 */
[----:B------:R-:W-:-:S02]  /*23d90*/  F2FP.BF16.F32.PACK_AB R82, R12, R89 ;  /* 0x000000590c52723e */ /* 0x000fc400000010ff */
[----:B------:R-:W1:Y:S01]  /*23da0*/  LDC R89, c[0x0][0x3b4] ;  /* 0x0000ed00ff597b82 */ /* 0x000e620000000800 */
[----:B------:R-:W-:Y:S02]  /*23db0*/  F2FP.BF16.F32.PACK_AB R74, R9, R2 ;  /* 0x00000002094a723e */ /* 0x000fe400000010ff */
[----:B------:R-:W-:Y:S02]  /*23dc0*/  F2FP.BF16.F32.PACK_AB R78, R11, R71 ;  /* 0x000000470b4e723e */ /* 0x000fe400000010ff */
[----:B------:R-:W-:Y:S02]  /*23dd0*/  F2FP.BF16.F32.PACK_AB R77, R10, R3 ;  /* 0x000000030a4d723e */ /* 0x000fe400000010ff */
[----:B------:R-:W-:Y:S02]  /*23de0*/  F2FP.BF16.F32.PACK_AB R84, R13, R69 ;  /* 0x000000450d54723e */ /* 0x000fe400000010ff */
[----:B------:R0:W3:Y:S04]  /*23df0*/  LDL.LU R69, [R1+0xf08] ;  /* 0x000f080001457983 */ /* 0x0000e80000300800 */
[----:B------:R-:W3:Y:S04]  /*23e00*/  LDL R11, [R1+0xa4c] ;  /* 0x000a4c00010b7983 */ /* 0x000ee80000100800 */
[----:B------:R-:W3:Y:S01]  /*23e10*/  LDL.LU R10, [R1+0x4] ;  /* 0x00000400010a7983 */ /* 0x000ee20000300800 */
[C---:B----4-:R-:W-:Y:S01]  /*23e20*/  ISETP.LT.AND P0, PT, R92.reuse, UR33, !P0 ;  /* 0x000000215c007c0c */ /* 0x050fe2000c701270 */
[----:B--2---:R-:W-:Y:S01]  /*23e30*/  IMAD R71, R92, UR7, RZ ;  /* 0x000000075c477c24 */ /* 0x004fe2000f8e02ff */
[----:B------:R-:W2:Y:S01]  /*23e40*/  LDCU UR33, c[0x0][0x398] ;  /* 0x00007300ff2177ac */ /* 0x000ea20008000800 */
[----:B---3--:R-:W-:Y:S01]  /*23e50*/  F2FP.BF16.F32.PACK_AB R73, R0, R8 ;  /* 0x000000080049723e */ /* 0x008fe200000010ff */
[----:B-1----:R-:W-:-:S05]  /*23e60*/  IMAD R0, R93, R89, RZ ;  /* 0x000000595d007224 */ /* 0x002fca00078e02ff */
[----:B------:R-:W-:-:S04]  /*23e70*/  LEA R8, P2, R0, UR8, 0x1 ;  /* 0x0000000800087c11 */ /* 0x000fc8000f8408ff */
[----:B------:R-:W-:-:S03]  /*23e80*/  LEA.HI.X.SX32 R9, R0, UR9, 0x1, P2 ;  /* 0x0000000900097c11 */ /* 0x000fc600090f0eff */
[----:B------:R-:W-:-:S05]  /*23e90*/  IMAD.WIDE R2, R71, 0x2, R8 ;  /* 0x0000000247027825 */ /* 0x000fca00078e0208 */
[----:B------:R1:W-:Y:S04]  /*23ea0*/  @P0 STG.E.U16 desc[UR16][R2.64], R72 ;  /* 0x0000004802000986 */ /* 0x0003e8000c101510 */
[----:B-1----:R-:W3:Y:S04]  /*23eb0*/  LDL.LU R2, [R1+0xc] ;  /* 0x00000c0001027983 */ /* 0x002ee80000300800 */
[----:B------:R-:W4:Y:S01]  /*23ec0*/  LDL.LU R3, [R1+0x10c] ;  /* 0x00010c0001037983 */ /* 0x000f220000300800 */
[----:B------:R-:W-:Y:S01]  /*23ed0*/  IMAD R0, R89, 0x80, R0 ;  /* 0x0000008059007824 */ /* 0x000fe200078e0200 */
[----:B---3--:R-:W-:-:S02]  /*23ee0*/  F2FP.BF16.F32.PACK_AB R69, R7, R2 ;  /* 0x000000020745723e */ /* 0x008fc400000010ff */
[----:B------:R-:W3:Y:S01]  /*23ef0*/  LDL R7, [R1+0xa50] ;  /* 0x000a500001077983 */ /* 0x000ee20000100800 */
[----:B------:R-:W-:Y:S02]  /*23f00*/  ISETP.GE.AND P0, PT, R92, UR11, PT ;  /* 0x0000000b5c007c0c */ /* 0x000fe4000bf06270 */
[C---:B------:R-:W-:Y:S02]  /*23f10*/  LEA R2, P1, R0.reuse, UR8, 0x1 ;  /* 0x0000000800027c11 */ /* 0x040fe4000f8208ff */
[----:B----4-:R-:W-:Y:S02]  /*23f20*/  F2FP.BF16.F32.PACK_AB R14, R3, R6 ;  /* 0x00000006030e723e */ /* 0x010fe400000010ff */
[----:B------:R-:W-:Y:S01]  /*23f30*/  LEA.HI.X.SX32 R3, R0, UR9, 0x1, P1 ;  /* 0x0000000900037c11 */ /* 0x000fe200088f0eff */
[----:B------:R-:W-:Y:S01]  /*23f40*/  IMAD R0, R89, 0x80, R0 ;  /* 0x0000008059007824 */ /* 0x000fe200078e0200 */
[----:B------:R-:W-:-:S03]  /*23f50*/  F2FP.BF16.F32.PACK_AB R13, R5, R10 ;  /* 0x0000000a050d723e */ /* 0x000fc600000010ff */
[----:B------:R-:W-:Y:S02]  /*23f60*/  IMAD R5, R89, 0x80, R0 ;  /* 0x0000008059057824 */ /* 0x000fe400078e0200 */
[----:B------:R-:W4:Y:S01]  /*23f70*/  LDL.LU R89, [R1+0xa48] ;  /* 0x000a480001597983 */ /* 0x000f220000300800 */
[----:B---3--:R-:W-:Y:S01]  /*23f80*/  ISETP.LT.AND P2, PT, R7, UR12, !P0 ;  /* 0x0000000c07007c0c */ /* 0x008fe2000c741270 */
[----:B------:R-:W-:Y:S01]  /*23f90*/  IMAD.WIDE R6, R71, 0x2, R2 ;  /* 0x0000000247067825 */ /* 0x000fe200078e0202 */
[----:B------:R-:W1:Y:S11]  /*23fa0*/  LDCU UR12, c[0x0][0x398] ;  /* 0x00007300ff0c77ac */ /* 0x000e760008000800 */
[----:B------:R3:W-:Y:S01]  /*23fb0*/  @P2 STG.E.U16 desc[UR16][R6.64], R68 ;  /* 0x0000004406002986 */ /* 0x0007e2000c101510 */
[----:B------:R-:W-:Y:S01]  /*23fc0*/  ISETP.LT.AND P2, PT, R11, UR14, !P0 ;  /* 0x0000000e0b007c0c */ /* 0x000fe2000c741270 */
[----:B------:R-:W0:Y:S01]  /*23fd0*/  LDCU UR14, c[0x0][0x398] ;  /* 0x00007300ff0e77ac */ /* 0x000e220008000800 */
[----:B---3--:R-:W-:-:S04]  /*23fe0*/  LEA R6, P1, R0, UR8, 0x1 ;  /* 0x0000000800067c11 */ /* 0x008fc8000f8208ff */
[----:B------:R-:W-:Y:S02]  /*23ff0*/  LEA.HI.X.SX32 R7, R0, UR9, 0x1, P1 ;  /* 0x0000000900077c11 */ /* 0x000fe400088f0eff */
[----:B------:R-:W-:Y:S02]  /*24000*/  PRMT R0, R68, 0x7632, R0 ;  /* 0x0000763244007816 */ /* 0x000fe40000000000 */
[----:B------:R-:W3:Y:S01]  /*24010*/  LDL R68, [R1+0xa50] ;  /* 0x000a500001447983 */ /* 0x000ee20000100800 */
[----:B------:R-:W-:-:S05]  /*24020*/  IMAD.WIDE R10, R71, 0x2, R6 ;  /* 0x00000002470a7825 */ /* 0x000fca00078e0206 */
[----:B------:R0:W-:Y:S04]  /*24030*/  @P2 STG.E.U16 desc[UR16][R10.64], R0 ;  /* 0x000000000a002986 */ /* 0x0001e8000c101510 */
[----:B0-----:R-:W2:Y:S01]  /*24040*/  LDL.LU R11, [R1+0x104] ;  /* 0x00010400010b7983 */ /* 0x001ea20000300800 */
[----:B----4-:R-:W-:Y:S01]  /*24050*/  ISETP.LT.AND P0, PT, R89, UR4, !P0 ;  /* 0x0000000459007c0c */ /* 0x010fe2000c701270 */
[----:B------:R-:W-:Y:S01]  /*24060*/  VIADD R0, R92, 0x1 ;  /* 0x000000015c007836 */ /* 0x000fe20000000000 */
[----:B------:R-:W0:Y:S01]  /*24070*/  LDCU UR4, c[0x0][0x398] ;  /* 0x00007300ff0477ac */ /* 0x000e220008000800 */
[----:B--2---:R-:W-:Y:S02]  /*24080*/  F2FP.BF16.F32.PACK_AB R12, R11, R4 ;  /* 0x000000040b0c723e */ /* 0x004fe400000010ff */
[----:B------:R-:W-:-:S04]  /*24090*/  LEA R4, P1, R5, UR8, 0x1 ;  /* 0x0000000805047c11 */ /* 0x000fc8000f8208ff */
[----:B------:R-:W-:Y:S01]  /*240a0*/  LEA.HI.X.SX32 R5, R5, UR9, 0x1, P1 ;  /* 0x0000000905057c11 */ /* 0x000fe200088f0eff */
[----:B------:R-:W2:Y:S02]  /*240b0*/  LDCU.64 UR8, c[0x0][0x398] ;  /* 0x00007300ff0877ac */ /* 0x000ea40008000a00 */
[----:B------:R-:W-:-:S05]  /*240c0*/  IMAD.WIDE R10, R71, 0x2, R4 ;  /* 0x00000002470a7825 */ /* 0x000fca00078e0204 */
[----:B------:R4:W-:Y:S02]  /*240d0*/  @P0 STG.E.U16 desc[UR16][R10.64], R12 ;  /* 0x0000000c0a000986 */ /* 0x0009e4000c101510 */
[----:B----4-:R-:W-:Y:S02]  /*240e0*/  PRMT R12, R72, 0x7632, R12 ;  /* 0x00007632480c7816 */ /* 0x010fe4000000000c */
[----:B------:R-:W4:Y:S01]  /*240f0*/  LDL.LU R72, [R1+0xa4c] ;  /* 0x000a4c0001487983 */ /* 0x000f220000300800 */
[----:B------:R-:W-:-:S04]  /*24100*/  ISETP.GE.AND P0, PT, R0, UR11, PT ;  /* 0x0000000b00007c0c */ /* 0x000fc8000bf06270 */
[----:B------:R-:W-:Y:S01]  /*24110*/  ISETP.LT.AND P1, PT, R93, UR30, !P0 ;  /* 0x0000001e5d007c0c */ /* 0x000fe2000c721270 */
[----:B------:R-:W-:Y:S01]  /*24120*/  VIADD R0, R71, UR7 ;  /* 0x0000000747007c36 */ /* 0x000fe20008000000 */
[----:B---3--:R-:W-:Y:S01]  /*24130*/  ISETP.LT.AND P2, PT, R68, UR28, !P0 ;  /* 0x0000001c44007c0c */ /* 0x008fe2000c741270 */
[----:B------:R-:W3:Y:S02]  /*24140*/  LDCU UR28, c[0x0][0x398] ;  /* 0x00007300ff1c77ac */ /* 0x000ee40008000800 */
[----:B------:R-:W-:Y:S01]  /*24150*/  IMAD.WIDE R10, R0, 0x2, R8 ;  /* 0x00000002000a7825 */ /* 0x000fe200078e0208 */
[----:B------:R-:W0:Y:S07]  /*24160*/  LDCU UR30, c[0x0][0x398] ;  /* 0x00007300ff1e77ac */ /* 0x000e2e0008000800 */
[----:B------:R0:W-:Y:S02]  /*24170*/  @P1 STG.E.U16 desc[UR16][R10.64], R12 ;  /* 0x0000000c0a001986 */ /* 0x0001e4000c101510 */
[----:B0-----:R-:W-:Y:S01]  /*24180*/  PRMT R12, R12, 0x7632, R12 ;  /* 0x000076320c0c7816 */ /* 0x001fe2000000000c */
[----:B------:R-:W-:-:S05]  /*24190*/  IMAD.WIDE R10, R0, 0x2, R2 ;  /* 0x00000002000a7825 */ /* 0x000fca00078e0202 */
[----:B------:R0:W-:Y:S02]  /*241a0*/  @P2 STG.E.U16 desc[UR16][R10.64], R12 ;  /* 0x0000000c0a002986 */ /* 0x0001e4000c101510 */
[----:B0-----:R-:W-:Y:S01]  /*241b0*/  IMAD.WIDE R10, R0, 0x2, R6 ;  /* 0x00000002000a7825 */ /* 0x001fe200078e0206 */
[----:B------:R-:W-:Y:S02]  /*241c0*/  PRMT R12, R13, 0x7632, R12 ;  /* 0x000076320d0c7816 */ /* 0x000fe4000000000c */
[----:B----4-:R-:W-:Y:S01]  /*241d0*/  ISETP.LT.AND P1, PT, R72, UR26, !P0 ;  /* 0x0000001a48007c0c */ /* 0x010fe2000c721270 */
[----:B------:R-:W0:Y:S01]  /*241e0*/  LDCU UR26, c[0x0][0x398] ;  /* 0x00007300ff1a77ac */ /* 0x000e220008000800 */
[----:B--2---:R-:W-:Y:S01]  /*241f0*/  ISETP.LT.AND P0, PT, R89, UR8, !P0 ;  /* 0x0000000859007c0c */ /* 0x004fe2000c701270 */
[----:B------:R-:W2:Y:S10]  /*24200*/  LDCU UR8, c[0x0][0x398] ;  /* 0x00007300ff0877ac */ /* 0x000eb40008000800 */
[----:B------:R4:W-:Y:S02]  /*24210*/  @P1 STG.E.U16 desc[UR16][R10.64], R13 ;  /* 0x0000000d0a001986 */ /* 0x0009e4000c101510 */
[----:B----4-:R-:W-:-:S05]  /*24220*/  IMAD.WIDE R10, R0, 0x2, R4 ;  /* 0x00000002000a7825 */ /* 0x010fca00078e0204 */
[----:B------:R4:W-:Y:S02]  /*24230*/  @P0 STG.E.U16 desc[UR16][R10.64], R12 ;  /* 0x0000000c0a000986 */ /* 0x0009e4000c101510 */
[----:B----4-:R-:W-:-:S05]  /*24240*/  VIADD R10, R92, 0x2 ;  /* 0x000000025c0a7836 */ /* 0x010fca0000000000 */
[----:B------:R-:W-:-:S04]  /*24250*/  ISETP.GE.AND P0, PT, R10, UR11, PT ;  /* 0x0000000b0a007c0c */ /* 0x000fc8000bf06270 */
[----:B------:R-:W-:Y:S01]  /*24260*/  ISETP.LT.AND P1, PT, R93, UR24, !P0 ;  /* 0x000000185d007c0c */ /* 0x000fe2000c721270 */
[----:B------:R-:W-:Y:S01]  /*24270*/  VIADD R0, R0, UR7 ;  /* 0x0000000700007c36 */ /* 0x000fe20008000000 */
[----:B------:R-:W-:Y:S01]  /*24280*/  PRMT R12, R70, 0x7632, R12 ;  /* 0x00007632460c7816 */ /* 0x000fe2000000000c */
[----:B------:R-:W-:Y:S01]  /*24290*/  VIADD R13, R92, 0xb ;  /* 0x0000000b5c0d7836 */ /* 0x000fe20000000000 */
[----:B------:R-:W4:Y:S01]  /*242a0*/  LDCU UR24, c[0x0][0x398] ;  /* 0x00007300ff1877ac */ /* 0x000f220008000800 */
[----:B------:R-:W-:-:S08]  /*242b0*/  IMAD.WIDE R10, R0, 0x2, R8 ;  /* 0x00000002000a7825 */ /* 0x000fd000078e0208 */
[----:B------:R0:W-:Y:S01]  /*242c0*/  @P1 STG.E.U16 desc[UR16][R10.64], R76 ;  /* 0x0000004c0a001986 */ /* 0x0001e2000c101510 */
[----:B------:R-:W-:Y:S01]  /*242d0*/  ISETP.LT.AND P1, PT, R68, UR22, !P0 ;  /* 0x0000001644007c0c */ /* 0x000fe2000c721270 */
[----:B------:R-:W1:Y:S01]  /*242e0*/  LDCU UR22, c[0x0][0x398] ;  /* 0x00007300ff1677ac */ /* 0x000e620008000800 */
[----:B0-----:R-:W-:-:S11]  /*242f0*/  IMAD.WIDE R10, R0, 0x2, R2 ;  /* 0x00000002000a7825 */ /* 0x001fd600078e0202 */
[----:B------:R0:W-:Y:S01]  /*24300*/  @P1 STG.E.U16 desc[UR16][R10.64], R70 ;  /* 0x000000460a001986 */ /* 0x0001e2000c101510 */
[----:B------:R-:W-:Y:S01]  /*24310*/  ISETP.LT.AND P1, PT, R72, UR20, !P0 ;  /* 0x0000001448007c0c */ /* 0x000fe2000c721270 */
[----:B------:R-:W1:Y:S01]  /*24320*/  LDCU UR20, c[0x0][0x398] ;  /* 0x00007300ff1477ac */ /* 0x000e620008000800 */
[----:B0-----:R-:W-:-:S11]  /*24330*/  IMAD.WIDE R10, R0, 0x2, R6 ;  /* 0x00000002000a7825 */ /* 0x001fd600078e0206 */
[----:B------:R0:W-:Y:S02]  /*24340*/  @P1 STG.E.U16 desc[UR16][R10.64], R12 ;  /* 0x0000000c0a001986 */ /* 0x0001e4000c101510 */
[----:B0-----:R-:W-:Y:S02]  /*24350*/  PRMT R12, R76, 0x7632, R12 ;  /* 0x000076324c0c7816 */ /* 0x001fe4000000000c */
[----:B------:R-:W3:Y:S01]  /*24360*/  LDL.LU R76, [R1+0xa50] ;  /* 0x000a5000014c7983 */ /* 0x000ee20000300800 */
[----:B------:R-:W-:Y:S01]  /*24370*/  ISETP.LT.AND P0, PT, R89, UR18, !P0 ;  /* 0x0000001259007c0c */ /* 0x000fe2000c701270 */
[----:B------:R-:W-:Y:S01]  /*24380*/  IMAD.WIDE R10, R0, 0x2, R4 ;  /* 0x00000002000a7825 */ /* 0x000fe200078e0204 */
[----:B------:R-:W0:Y:S11]  /*24390*/  LDCU UR18, c[0x0][0x39c] ;  /* 0x00007380ff1277ac */ /* 0x000e360008000800 */
[----:B------:R0:W-:Y:S02]  /*243a0*/  @P0 STG.E.U16 desc[UR16][R10.64], R14 ;  /* 0x0000000e0a000986 */ /* 0x0001e4000c101510 */
[----:B0-----:R-:W-:-:S05]  /*243b0*/  VIADD R10, R92, 0x3 ;  /* 0x000000035c0a7836 */ /* 0x001fca0000000000 */
[----:B------:R-:W-:-:S04]  /*243c0*/  ISETP.GE.AND P0, PT, R10, UR11, PT ;  /* 0x0000000b0a007c0c */ /* 0x000fc8000bf06270 */
[----:B------:R-:W-:Y:S01]  /*243d0*/  ISETP.LT.AND P1, PT, R93, UR32, !P0 ;  /* 0x000000205d007c0c */ /* 0x000fe2000c721270 */
[----:B------:R-:W-:Y:S01]  /*243e0*/  VIADD R0, R0, UR7 ;  /* 0x0000000700007c36 */ /* 0x000fe20008000000 */
[----:B------:R-:W-:Y:S01]  /*243f0*/  ISETP.LT.AND P2, PT, R68, UR4, !P0 ;  /* 0x0000000444007c0c */ /* 0x000fe2000c741270 */
[----:B------:R-:W0:Y:S02]  /*24400*/  LDCU UR4, c[0x0][0x398] ;  /* 0x00007300ff0477ac */ /* 0x000e240008000800 */
[----:B------:R-:W-:Y:S01]  /*24410*/  IMAD.WIDE R10, R0, 0x2, R8 ;  /* 0x00000002000a7825 */ /* 0x000fe200078e0208 */
[----:B------:R-:W1:Y:S07]  /*24420*/  LDCU UR32, c[0x0][0x398] ;  /* 0x00007300ff2077ac */ /* 0x000e6e0008000800 */
[----:B------:R1:W-:Y:S01]  /*24430*/  @P1 STG.E.U16 desc[UR16][R10.64], R12 ;  /* 0x0000000c0a001986 */ /* 0x0003e2000c101510 */
[----:B--2---:R-:W-:Y:S01]  /*24440*/  ISETP.LT.AND P1, PT, R72, UR8, !P0 ;  /* 0x0000000848007c0c */ /* 0x004fe2000c721270 */
[----:B------:R-:W3:Y:S01]  /*24450*/  LDCU UR8, c[0x0][0x398] ;  /* 0x00007300ff0877ac */ /* 0x000ee20008000800 */
[----:B0-----:R-:W-:Y:S01]  /*24460*/  ISETP.LT.AND P0, PT, R89, UR4, !P0 ;  /* 0x0000000459007c0c */ /* 0x001fe2000c701270 */
[----:B------:R-:W0:Y:S01]  /*24470*/  LDCU UR4, c[0x0][0x398] ;  /* 0x00007300ff0477ac */ /* 0x000e220008000800 */
[----:B-1----:R-:W-:Y:S01]  /*24480*/  PRMT R12, R14, 0x7632, R12 ;  /* 0x000076320e0c7816 */ /* 0x002fe2000000000c */
[----:B------:R-:W-:-:S05]  /*24490*/  IMAD.WIDE R10, R0, 0x2, R2 ;  /* 0x00000002000a7825 */ /* 0x000fca00078e0202 */
[----:B------:R1:W-:Y:S02]  /*244a0*/  @P2 STG.E.U16 desc[UR16][R10.64], R12 ;  /* 0x0000000c0a002986 */ /* 0x0003e4000c101510 */
[----:B-1----:R-:W-:Y:S01]  /*244b0*/  IMAD.WIDE R10, R0, 0x2, R6 ;  /* 0x00000002000a7825 */ /* 0x002fe200078e0206 */
[----:B------:R-:W-:-:S04]  /*244c0*/  PRMT R12, R69, 0x7632, R12 ;  /* 0x00007632450c7816 */ /* 0x000fc8000000000c */
[----:B------:R1:W-:Y:S02]  /*244d0*/  @P1 STG.E.U16 desc[UR16][R10.64], R69 ;  /* 0x000000450a001986 */ /* 0x0003e4000c101510 */
[----:B-1----:R-:W-:-:S05]  /*244e0*/  IMAD.WIDE R10, R0, 0x2, R4 ;  /* 0x00000002000a7825 */ /* 0x002fca00078e0204 */
[----:B------:R1:W-:Y:S02]  /*244f0*/  @P0 STG.E.U16 desc[UR16][R10.64], R12 ;  /* 0x0000000c0a000986 */ /* 0x0003e4000c101510 */
[----:B-1----:R-:W-:-:S05]  /*24500*/  VIADD R10, R92, 0x4 ;  /* 0x000000045c0a7836 */ /* 0x002fca0000000000 */
[----:B------:R-:W-:-:S04]  /*24510*/  ISETP.GE.AND P0, PT, R10, UR11, PT ;  /* 0x0000000b0a007c0c */ /* 0x000fc8000bf06270 */
[----:B0-----:R-:W-:Y:S01]  /*24520*/  ISETP.LT.AND P1, PT, R93, UR4, !P0 ;  /* 0x000000045d007c0c */ /* 0x001fe2000c721270 */
[----:B------:R-:W-:Y:S01]  /*24530*/  VIADD R0, R0, UR7 ;  /* 0x0000000700007c36 */ /* 0x000fe20008000000 */
[----:B------:R-:W0:Y:S03]  /*24540*/  LDCU UR4, c[0x0][0x398] ;  /* 0x00007300ff0477ac */ /* 0x000e260008000800 */
[----:B------:R-:W-:-:S08]  /*24550*/  IMAD.WIDE R10, R0, 0x2, R8 ;  /* 0x00000002000a7825 */ /* 0x000fd000078e0208 */
[----:B------:R1:W-:Y:S02]  /*24560*/  @P1 STG.E.U16 desc[UR16][R10.64], R80 ;  /* 0x000000500a001986 */ /* 0x0003e4000c101510 */
[----:B-1----:R-:W-:Y:S01]  /*24570*/  IMAD.WIDE R10, R0, 0x2, R2 ;  /* 0x00000002000a7825 */ /* 0x002fe200078e0202 */
[----:B------:R-:W-:Y:S02]  /*24580*/  PRMT R12, R75, 0x7632, R12 ;  /* 0x000076324b0c7816 */ /* 0x000fe4000000000c */
[----:B---3--:R-:W-:Y:S01]  /*24590*/  ISETP.LT.AND P1, PT, R76, UR8, !P0 ;  /* 0x000000084c007c0c */ /* 0x008fe2000c721270 */
[----:B------:R-:W1:-:S12]  /*245a0*/  LDCU UR8, c[0x0][0x398] ;  /* 0x00007300ff0877ac */ /* 0x000e580008000800 */
[----:B------:R2:W-:Y:S01]  /*245b0*/  @P1 STG.E.U16 desc[UR16][R10.64], R75 ;  /* 0x0000004b0a001986 */ /* 0x0005e2000c101510 */
[----:B0-----:R-:W-:Y:S01]  /*245c0*/  ISETP.LT.AND P1, PT, R72, UR4, !P0 ;  /* 0x0000000448007c0c */ /* 0x001fe2000c721270 */
[----:B------:R-:W0:Y:S01]  /*245d0*/  LDCU UR4, c[0x0][0x398] ;  /* 0x00007300ff0477ac */ /* 0x000e220008000800 */
[----:B-1----:R-:W-:Y:S01]  /*245e0*/  ISETP.LT.AND P0, PT, R89, UR8, !P0 ;  /* 0x0000000859007c0c */ /* 0x002fe2000c701270 */
[----:B------:R-:W1:Y:S01]  /*245f0*/  LDCU UR8, c[0x0][0x398] ;  /* 0x00007300ff0877ac */ /* 0x000e620008000800 */
[----:B--2---:R-:W-:Y:S01]  /*24600*/  IMAD.WIDE R10, R0, 0x2, R6 ;  /* 0x00000002000a7825 */ /* 0x004fe200078e0206 */
[----:B------:R-:W-:Y:S01]  /*24610*/  PRMT R14, R86, 0x7632, R14 ;  /* 0x00007632560e7816 */ /* 0x000fe2000000000e */
[----:B------:R-:W2:Y:S07]  /*24620*/  LDL.LU R75, [R1+0xec] ;  /* 0x0000ec00014b7983 */ /* 0x000eae0000300800 */
[----:B------:R3:W-:Y:S02]  /*24630*/  @P1 STG.E.U16 desc[UR16][R10.64], R12 ;  /* 0x0000000c0a001986 */ /* 0x0007e4000c101510 */
[----:B---3--:R-:W-:-:S05]  /*24640*/  IMAD.WIDE R10, R0, 0x2, R4 ;  /* 0x00000002000a7825 */ /* 0x008fca00078e0204 */
[----:B------:R3:W-:Y:S02]  /*24650*/  @P0 STG.E.U16 desc[UR16][R10.64], R73 ;  /* 0x000000490a000986 */ /* 0x0007e4000c101510 */
[----:B---3--:R-:W-:-:S05]  /*24660*/  VIADD R10, R92, 0x5 ;  /* 0x000000055c0a7836 */ /* 0x008fca0000000000 */
[----:B------:R-:W-:-:S04]  /*24670*/  ISETP.GE.AND P0, PT, R10, UR11, PT ;  /* 0x0000000b0a007c0c */ /* 0x000fc8000bf06270 */
[----:B0-----:R-:W-:Y:S01]  /*24680*/  ISETP.LT.AND P1, PT, R93, UR4, !P0 ;  /* 0x000000045d007c0c */ /* 0x001fe2000c721270 */
[----:B------:R-:W0:Y:S01]  /*24690*/  LDCU UR4, c[0x0][0x398] ;  /* 0x00007300ff0477ac */ /* 0x000e220008000800 */
[----:B-1----:R-:W-:Y:S01]  /*246a0*/  ISETP.LT.AND P2, PT, R76, UR8, !P0 ;  /* 0x000000084c007c0c */ /* 0x002fe2000c741270 */
[----:B------:R-:W-:Y:S01]  /*246b0*/  VIADD R0, R0, UR7 ;  /* 0x0000000700007c36 */ /* 0x000fe20008000000 */
[----:B------:R-:W1:Y:S01]  /*246c0*/  LDCU UR8, c[0x0][0x398] ;  /* 0x00007300ff0877ac */ /* 0x000e620008000800 */
[----:B------:R-:W-:Y:S02]  /*246d0*/  PRMT R12, R80, 0x7632, R12 ;  /* 0x00007632500c7816 */ /* 0x000fe4000000000c */
[----:B------:R-:W-:Y:S01]  /*246e0*/  IMAD.WIDE R10, R0, 0x2, R8 ;  /* 0x00000002000a7825 */ /* 0x000fe200078e0208 */
[----:B------:R-:W3:Y:S05]  /*246f0*/  LDL.LU R80, [R1+0xe4] ;  /* 0x0000e40001507983 */ /* 0x000eea0000300800 */
[----:B------:R1:W-:Y:S01]  /*24700*/  @P1 STG.E.U16 desc[UR16][R10.64], R12 ;  /* 0x0000000c0a001986 */ /* 0x0003e2000c101510 */
[----:B0-----:R-:W-:Y:S01]  /*24710*/  ISETP.LT.AND P1, PT, R72, UR4, !P0 ;  /* 0x0000000448007c0c */ /* 0x001fe2000c721270 */
[----:B------:R-:W0:Y:S01]  /*24720*/  LDCU UR4, c[0x0][0x398] ;  /* 0x00007300ff0477ac */ /* 0x000e220008000800 */
[----:B-1----:R-:W-:Y:S01]  /*24730*/  PRMT R12, R73, 0x7632, R12 ;  /* 0x00007632490c7816 */ /* 0x002fe2000000000c */
[C---:B------:R-:W-:Y:S01]  /*24740*/  IMAD.WIDE R10, R0.reuse, 0x2, R2 ;  /* 0x00000002000a7825 */ /* 0x040fe200078e0202 */
[----:B------:R-:W-:Y:S01]  /*24750*/  ISETP.LT.AND P0, PT, R89, UR8, !P0 ;  /* 0x0000000859007c0c */ /* 0x000fe2000c701270 */
[----:B------:R-:W1:Y:S01]  /*24760*/  LDCU UR8, c[0x0][0x398] ;  /* 0x00007300ff0877ac */ /* 0x000e620008000800 */
[----:B------:R-:W2:Y:S04]  /*24770*/  LDL.LU R73, [R1+0x2e4] ;  /* 0x0002e40001497983 */ /* 0x000ea80000300800 */
[----:B------:R0:W-:Y:S02]  /*24780*/  @P2 STG.E.U16 desc[UR16][R10.64], R12 ;  /* 0x0000000c0a002986 */ /* 0x0001e4000c101510 */
[----:B0-----:R-:W-:Y:S01]  /*24790*/  IMAD.WIDE R10, R0, 0x2, R6 ;  /* 0x00000002000a7825 */ /* 0x001fe200078e0206 */
[----:B------:R-:W-:-:S04]  /*247a0*/  PRMT R12, R74, 0x7632, R12 ;  /* 0x000076324a0c7816 */ /* 0x000fc8000000000c */
[----:B------:R0:W-:Y:S02]  /*247b0*/  @P1 STG.E.U16 desc[UR16][R10.64], R74 ;  /* 0x0000004a0a001986 */ /* 0x0001e4000c101510 */
[----:B0-----:R-:W-:Y:S02]  /*247c0*/  IMAD.WIDE R10, R0, 0x2, R4 ;  /* 0x00000002000a7825 */ /* 0x001fe400078e0204 */
[----:B------:R-:W2:Y:S04]  /*247d0*/  LDL.LU R74, [R1+0x1e4] ;  /* 0x0001e400014a7983 */ /* 0x000ea80000300800 */
[----:B------:R0:W-:Y:S02]  /*247e0*/  @P0 STG.E.U16 desc[UR16][R10.64], R12 ;  /* 0x0000000c0a000986 */ /* 0x0001e4000c101510 */
[----:B0-----:R-:W-:-:S05]  /*247f0*/  VIADD R10, R92, 0x6 ;  /* 0x000000065c0a7836 */ /* 0x001fca0000000000 */
[----:B------:R-:W-:-:S04]  /*24800*/  ISETP.GE.AND P0, PT, R10, UR11, PT ;  /* 0x0000000b0a007c0c */ /* 0x000fc8000bf06270 */
[----:B------:R-:W-:Y:S01]  /*24810*/  ISETP.LT.AND P1, PT, R93, UR4, !P0 ;  /* 0x000000045d007c0c */ /* 0x000fe2000c721270 */
[----:B------:R-:W-:Y:S01]  /*24820*/  VIADD R0, R0, UR7 ;  /* 0x0000000700007c36 */ /* 0x000fe20008000000 */
[----:B------:R-:W0:Y:S03]  /*24830*/  LDCU UR4, c[0x0][0x398] ;  /* 0x00007300ff0477ac */ /* 0x000e260008000800 */
[----:B------:R-:W-:-:S08]  /*24840*/  IMAD.WIDE R10, R0, 0x2, R8 ;  /* 0x00000002000a7825 */ /* 0x000fd000078e0208 */
[----:B------:R0:W-:Y:S01]  /*24850*/  @P1 STG.E.U16 desc[UR16][R10.64], R79 ;  /* 0x0000004f0a001986 */ /* 0x0001e2000c101510 */
[----:B-1----:R-:W-:Y:S01]  /*24860*/  ISETP.LT.AND P1, PT, R76, UR8, !P0 ;  /* 0x000000084c007c0c */ /* 0x002fe2000c721270 */
[----:B------:R-:W1:Y:S01]  /*24870*/  LDCU UR8, c[0x0][0x398] ;  /* 0x00007300ff0877ac */ /* 0x000e620008000800 */
[----:B------:R-:W-:Y:S01]  /*24880*/  PRMT R12, R79, 0x7632, R12 ;  /* 0x000076324f0c7816 */ /* 0x000fe2000000000c */
[----:B0-----:R-:W-:Y:S01]  /*24890*/  IMAD.WIDE R10, R0, 0x2, R2 ;  /* 0x00000002000a7825 */ /* 0x001fe200078e0202 */
[----:B------:R-:W2:Y:S09]  /*248a0*/  LDL.LU R79, [R1+0xf0] ;  /* 0x0000f000014f7983 */ /* 0x000eb20000300800 */
[----:B------:R0:W-:Y:S01]  /*248b0*/  @P1 STG.E.U16 desc[UR16][R10.64], R12 ;  /* 0x0000000c0a001986 */ /* 0x0001e2000c101510 */
[----:B------:R-:W-:Y:S01]  /*248c0*/  ISETP.LT.AND P1, PT, R72, UR4, !P0 ;  /* 0x0000000448007c0c */ /* 0x000fe2000c721270 */
[----:B------:R-:W4:Y:S01]  /*248d0*/  LDCU UR4, c[0x0][0x398] ;  /* 0x00007300ff0477ac */ /* 0x000f220008000800 */
[----:B-1----:R-:W-:Y:S01]  /*248e0*/  ISETP.LT.AND P0, PT, R89, UR8, !P0 ;  /* 0x0000000859007c0c */ /* 0x002fe2000c701270 */
[----:B------:R-:W1:Y:S01]  /*248f0*/  LDCU UR8, c[0x0][0x398] ;  /* 0x00007300ff0877ac */ /* 0x000e620008000800 */
[----:B0-----:R-:W-:Y:S01]  /*24900*/  IMAD.WIDE R10, R0, 0x2, R6 ;  /* 0x00000002000a7825 */ /* 0x001fe200078e0206 */
[----:B------:R-:W-:-:S08]  /*24910*/  PRMT R12, R77, 0x7632, R12 ;  /* 0x000076324d0c7816 */ /* 0x000fd0000000000c */
[----:B------:R0:W-:Y:S02]  /*24920*/  @P1 STG.E.U16 desc[UR16][R10.64], R77 ;  /* 0x0000004d0a001986 */ /* 0x0001e4000c101510 */
[----:B0-----:R-:W-:Y:S02]  /*24930*/  IMAD.WIDE R10, R0, 0x2, R4 ;  /* 0x00000002000a7825 */ /* 0x001fe400078e0204 */
[----:B------:R-:W2:Y:S04]  /*24940*/  LDL.LU R77, [R1+0x2e8] ;  /* 0x0002e800014d7983 */ /* 0x000ea80000300800 */
[----:B------:R0:W-:Y:S02]  /*24950*/  @P0 STG.E.U16 desc[UR16][R10.64], R12 ;  /* 0x0000000c0a000986 */ /* 0x0001e4000c101510 */
[----:B0-----:R-:W-:-:S05]  /*24960*/  VIADD R10, R92, 0x7 ;  /* 0x000000075c0a7836 */ /* 0x001fca0000000000 */
[----:B------:R-:W-:-:S04]  /*24970*/  ISETP.GE.AND P0, PT, R10, UR11, PT ;  /* 0x0000000b0a007c0c */ /* 0x000fc8000bf06270 */
[----:B-1----:R-:W-:Y:S01]  /*24980*/  ISETP.LT.AND P2, PT, R76, UR8, !P0 ;  /* 0x000000084c007c0c */ /* 0x002fe2000c741270 */
[----:B------:R-:W0:Y:S01]  /*24990*/  LDCU UR8, c[0x0][0x398] ;  /* 0x00007300ff0877ac */ /* 0x000e220008000800 */
[----:B----4-:R-:W-:Y:S01]  /*249a0*/  ISETP.LT.AND P1, PT, R93, UR4, !P0 ;  /* 0x000000045d007c0c */ /* 0x010fe2000c721270 */
[----:B------:R-:W-:Y:S01]  /*249b0*/  VIADD R0, R0, UR7 ;  /* 0x0000000700007c36 */ /* 0x000fe20008000000 */
[----:B------:R-:W-:Y:S01]  /*249c0*/  PRMT R12, R81, 0x7632, R12 ;  /* 0x00007632510c7816 */ /* 0x000fe2000000000c */
[----:B------:R-:W1:Y:S02]  /*249d0*/  LDCU UR4, c[0x0][0x398] ;  /* 0x00007300ff0477ac */ /* 0x000e640008000800 */
[----:B------:R-:W-:-:S08]  /*249e0*/  IMAD.WIDE R10, R0, 0x2, R8 ;  /* 0x00000002000a7825 */ /* 0x000fd000078e0208 */
[----:B------:R4:W-:Y:S01]  /*249f0*/  @P1 STG.E.U16 desc[UR16][R10.64], R81 ;  /* 0x000000510a001986 */ /* 0x0009e2000c101510 */
[----:B0-----:R-:W-:Y:S01]  /*24a00*/  ISETP.LT.AND P1, PT, R72, UR8, !P0 ;  /* 0x0000000848007c0c */ /* 0x001fe2000c721270 */
[----:B------:R-:W0:Y:S01]  /*24a10*/  LDCU UR8, c[0x0][0x398] ;  /* 0x00007300ff0877ac */ /* 0x000e220008000800 */
[C---:B----4-:R-:W-:Y:S01]  /*24a20*/  IMAD.WIDE R10, R0.reuse, 0x2, R2 ;  /* 0x00000002000a7825 */ /* 0x050fe200078e0202 */
[----:B------:R-:W4:Y:S04]  /*24a30*/  LDL.LU R81, [R1+0x1e8] ;  /* 0x0001e80001517983 */ /* 0x000f280000300800 */
[----:B------:R0:W-:Y:S02]  /*24a40*/  @P2 STG.E.U16 desc[UR16][R10.64], R12 ;  /* 0x0000000c0a002986 */ /* 0x0001e4000c101510 */
[----:B0-----:R-:W-:-:S05]  /*24a50*/  IMAD.WIDE R10, R0, 0x2, R6 ;  /* 0x00000002000a7825 */ /* 0x001fca00078e0206 */
[----:B------:R0:W-:Y:S01]  /*24a60*/  @P1 STG.E.U16 desc[UR16][R10.64], R78 ;  /* 0x0000004e0a001986 */ /* 0x0001e2000c101510 */
[----:B------:R-:W-:Y:S01]  /*24a70*/  ISETP.LT.AND P1, PT, R89, UR28, !P0 ;  /* 0x0000001c59007c0c */ /* 0x000fe2000c721270 */
[----:B------:R-:W1:Y:S01]  /*24a80*/  LDCU UR28, c[0x0][0x398] ;  /* 0x00007300ff1c77ac */ /* 0x000e620008000800 */
[----:B------:R-:W-:Y:S01]  /*24a90*/  PRMT R12, R78, 0x7632, R12 ;  /* 0x000076324e0c7816 */ /* 0x000fe2000000000c */
[----:B0-----:R-:W-:Y:S01]  /*24aa0*/  VIADD R10, R92, 0x8 ;  /* 0x000000085c0a7836 */ /* 0x001fe20000000000 */
[----:B------:R-:W2:Y:S04]  /*24ab0*/  LDL.LU R78, [R1+0xe0] ;  /* 0x0000e000014e7983 */ /* 0x000ea80000300800 */
[----:B------:R-:W-:Y:S01]  /*24ac0*/  ISETP.GE.AND P0, PT, R10, UR11, PT ;  /* 0x0000000b0a007c0c */ /* 0x000fe2000bf06270 */
[----:B------:R-:W-:-:S03]  /*24ad0*/  IMAD.WIDE R10, R0, 0x2, R4 ;  /* 0x00000002000a7825 */ /* 0x000fc600078e0204 */
[----:B------:R-:W-:Y:S01]  /*24ae0*/  ISETP.LT.AND P2, PT, R93, UR35, !P0 ;  /* 0x000000235d007c0c */ /* 0x000fe2000c741270 */
[----:B------:R-:W-:Y:S01]  /*24af0*/  VIADD R0, R0, UR7 ;  /* 0x0000000700007c36 */ /* 0x000fe20008000000 */
[----:B------:R0:W-:Y:S01]  /*24b00*/  @P1 STG.E.U16 desc[UR16][R10.64], R12 ;  /* 0x0000000c0a001986 */ /* 0x0001e2000c101510 */
[----:B------:R-:W-:Y:S01]  /*24b10*/  ISETP.LT.AND P1, PT, R76, UR55, !P0 ;  /* 0x000000374c007c0c */ /* 0x000fe2000c721270 */
[----:B------:R-:W1:Y:S01]  /*24b20*/  LDCU UR35, c[0x0][0x39c] ;  /* 0x00007380ff2377ac */ /* 0x000e620008000800 */
[----:B------:R-:W1:Y:S01]  /*24b30*/  LDCU UR55, c[0x0][0x398] ;  /* 0x00007300ff3777ac */ /* 0x000e620008000800 */
[----:B0-----:R-:W-:Y:S01]  /*24b40*/  IMAD.WIDE R10, R0, 0x2, R8 ;  /* 0x00000002000a7825 */ /* 0x001fe200078e0208 */
[----:B------:R-:W-:-:S06]  /*24b50*/  PRMT R12, R83, 0x7632, R12 ;  /* 0x00007632530c7816 */ /* 0x000fcc000000000c */
[----:B------:R0:W-:Y:S01]  /*24b60*/  @P2 STG.E.U16 desc[UR16][R10.64], R83 ;  /* 0x000000530a002986 */ /* 0x0001e2000c101510 */
[----:B------:R-:W-:Y:S01]  /*24b70*/  ISETP.LT.AND P2, PT, R72, UR30, !P0 ;  /* 0x0000001e48007c0c */ /* 0x000fe2000c741270 */
[----:B------:R-:W1:Y:S01]  /*24b80*/  LDCU UR30, c[0x0][0x398] ;  /* 0x00007300ff1e77ac */ /* 0x000e620008000800 */
[----:B------:R-:W-:Y:S01]  /*24b90*/  ISETP.LT.AND P0, PT, R89, UR12, !P0 ;  /* 0x0000000c59007c0c */ /* 0x000fe2000c701270 */
[----:B------:R-:W1:Y:S01]  /*24ba0*/  LDCU UR12, c[0x0][0x398] ;  /* 0x00007300ff0c77ac */ /* 0x000e620008000800 */
[----:B0-----:R-:W-:Y:S01]  /*24bb0*/  IMAD.WIDE R10, R0, 0x2, R2 ;  /* 0x00000002000a7825 */ /* 0x001fe200078e0202 */
[----:B------:R-:W2:Y:S04]  /*24bc0*/  LDL.LU R83, [R1+0xd4] ;  /* 0x0000d40001537983 */ /* 0x000ea80000300800 */
[----:B------:R0:W-:Y:S02]  /*24bd0*/  @P1 STG.E.U16 desc[UR16][R10.64], R12 ;  /* 0x0000000c0a001986 */ /* 0x0001e4000c101510 */
[----:B0-----:R-:W-:-:S02]  /*24be0*/  VIADD R12, R92, 0x9 ;  /* 0x000000095c0c7836 */ /* 0x001fc40000000000 */
[----:B------:R-:W-:-:S03]  /*24bf0*/  IMAD.WIDE R10, R0, 0x2, R6 ;  /* 0x00000002000a7825 */ /* 0x000fc600078e0206 */
[----:B------:R-:W-:Y:S02]  /*24c00*/  ISETP.GE.AND P4, PT, R12, UR11, PT ;  /* 0x0000000b0c007c0c */ /* 0x000fe4000bf86270 */
[----:B------:R0:W-:Y:S02]  /*24c10*/  @P2 STG.E.U16 desc[UR16][R10.64], R82 ;  /* 0x000000520a002986 */ /* 0x0001e4000c101510 */
[----:B------:R-:W-:Y:S01]  /*24c20*/  ISETP.LT.AND P2, PT, R93, UR42, !P4 ;  /* 0x0000002a5d007c0c */ /* 0x000fe2000e741270 */
[----:B------:R-:W1:Y:S01]  /*24c30*/  LDCU UR42, c[0x0][0x398] ;  /* 0x00007300ff2a77ac */ /* 0x000e620008000800 */
[----:B------:R-:W-:Y:S02]  /*24c40*/  PRMT R12, R82, 0x7632, R12 ;  /* 0x00007632520c7816 */ /* 0x000fe4000000000c */
[----:B------:R-:W-:Y:S01]  /*24c50*/  ISETP.LT.AND P6, PT, R76, UR57, !P4 ;  /* 0x000000394c007c0c */ /* 0x000fe2000e7c1270 */
[----:B------:R-:W1:Y:S01]  /*24c60*/  LDCU UR57, c[0x0][0x39c] ;  /* 0x00007380ff3977ac */ /* 0x000e620008000800 */
[----:B0-----:R-:W-:Y:S01]  /*24c70*/  IMAD.WIDE R10, R0, 0x2, R4 ;  /* 0x00000002000a7825 */ /* 0x001fe200078e0204 */
[----:B------:R-:W-:Y:S01]  /*24c80*/  ISETP.LT.AND P5, PT, R72, UR14, !P4 ;  /* 0x0000000e48007c0c */ /* 0x000fe2000e7a1270 */
[----:B------:R-:W2:Y:S02]  /*24c90*/  LDL.LU R82, [R1+0x2d4] ;  /* 0x0002d40001527983 */ /* 0x000ea40000300800 */
[----:B------:R-:W-:-:S02]  /*24ca0*/  VIADD R0, R0, UR7 ;  /* 0x0000000700007c36 */ /* 0x000fc40008000000 */
[----:B------:R0:W-:Y:S01]  /*24cb0*/  @P0 STG.E.U16 desc[UR16][R10.64], R12 ;  /* 0x0000000c0a000986 */ /* 0x0001e2000c101510 */
[----:B------:R-:W-:Y:S01]  /*24cc0*/  ISETP.GE.AND P1, PT, R13, UR11, PT ;  /* 0x0000000b0d007c0c */ /* 0x000fe2000bf26270 */
[----:B------:R-:W-:Y:S01]  /*24cd0*/  VIADD R13, R92, 0xd ;  /* 0x0000000d5c0d7836 */ /* 0x000fe20000000000 */
[----:B------:R-:W-:Y:S01]  /*24ce0*/  ISETP.LT.AND P4, PT, R89, UR22, !P4 ;  /* 0x0000001659007c0c */ /* 0x000fe2000e781270 */
[C---:B------:R-:W-:Y:S01]  /*24cf0*/  IMAD.WIDE R68, R0.reuse, 0x2, R4 ;  /* 0x0000000200447825 */ /* 0x040fe200078e0204 */
[----:B------:R-:W1:Y:S01]  /*24d00*/  LDCU UR14, c[0x0][0x398] ;  /* 0x00007300ff0e77ac */ /* 0x000e620008000800 */
[----:B------:R-:W1:Y:S02]  /*24d10*/  LDCU UR22, c[0x0][0x398] ;  /* 0x00007300ff1677ac */ /* 0x000e640008000800 */
[----:B0-----:R-:W-:-:S04]  /*24d20*/  IMAD.WIDE R10, R0, 0x2, R8 ;  /* 0x00000002000a7825 */ /* 0x001fc800078e0208 */
[----:B------:R-:W-:Y:S01]  /*24d30*/  VIADD R12, R92, 0xa ;  /* 0x0000000a5c0c7836 */ /* 0x000fe20000000000 */
[----:B------:R0:W-:Y:S04]  /*24d40*/  @P2 STG.E.U16 desc[UR16][R10.64], R86 ;  /* 0x000000560a002986 */ /* 0x0001e8000c101510 */
[----:B------:R-:W-:Y:S01]  /*24d50*/  ISETP.GE.AND P3, PT, R12, UR11, PT ;  /* 0x0000000b0c007c0c */ /* 0x000fe2000bf66270 */
[----:B------:R-:W-:Y:S02]  /*24d60*/  VIADD R12, R92, 0xc ;  /* 0x0000000c5c0c7836 */ /* 0x000fe40000000000 */
[----:B0-----:R-:W-:-:S03]  /*24d70*/  IMAD.WIDE R10, R0, 0x2, R2 ;  /* 0x00000002000a7825 */ /* 0x001fc600078e0202 */
[----:B------:R-:W-:Y:S01]  /*24d80*/  ISETP.GE.AND P0, PT, R12, UR11, PT ;  /* 0x0000000b0c007c0c */ /* 0x000fe2000bf06270 */
[----:B------:R-:W2:Y:S01]  /*24d90*/  LDL.LU R86, [R1+0xdc] ;  /* 0x0000dc0001567983 */ /* 0x000ea20000300800 */
[----:B------:R-:W-:-:S03]  /*24da0*/  ISETP.GE.AND P2, PT, R13, UR11, PT ;  /* 0x0000000b0d007c0c */ /* 0x000fc6000bf46270 */
[----:B------:R0:W-:Y:S01]  /*24db0*/  @P6 STG.E.U16 desc[UR16][R10.64], R14 ;  /* 0x0000000e0a006986 */ /* 0x0001e2000c101510 */
[----:B-1----:R-:W-:Y:S01]  /*24dc0*/  ISETP.LT.AND P6, PT, R93, UR4, !P3 ;  /* 0x000000045d007c0c */ /* 0x002fe2000dfc1270 */
[C---:B------:R-:W-:Y:S01]  /*24dd0*/  IMAD.WIDE R12, R0.reuse, 0x2, R6 ;  /* 0x00000002000c7825 */ /* 0x040fe200078e0206 */
[----:B------:R-:W1:Y:S04]  /*24de0*/  LDCU UR4, c[0x0][0x398] ;  /* 0x00007300ff0477ac */ /* 0x000e680008000800 */
[----:B------:R3:W-:Y:S01]  /*24df0*/  @P5 STG.E.U16 desc[UR16][R12.64], R84 ;  /* 0x000000540c005986 */ /* 0x0007e2000c101510 */
[----:B0-----:R-:W-:Y:S01]  /*24e00*/  VIADD R10, R0, UR7 ;  /* 0x00000007000a7c36 */ /* 0x001fe20008000000 */
[----:B------:R-:W-:-:S05]  /*24e10*/  PRMT R0, R84, 0x7632, R0 ;  /* 0x0000763254007816 */ /* 0x000fca0000000000 */
[----:B------:R0:W-:Y:S01]  /*24e20*/  @P4 STG.E.U16 desc[UR16][R68.64], R0 ;  /* 0x0000000044004986 */ /* 0x0001e2000c101510 */
[----:B---3--:R-:W-:Y:S01]  /*24e30*/  IMAD.WIDE R12, R10, 0x2, R8 ;  /* 0x000000020a0c7825 */ /* 0x008fe200078e0208 */
[----:B------:R-:W-:Y:S02]  /*24e40*/  PRMT R14, R87, 0x7632, R14 ;  /* 0x00007632570e7816 */ /* 0x000fe4000000000e */
[----:B------:R-:W3:Y:S04]  /*24e50*/  LDL.LU R84, [R1+0x1d4] ;  /* 0x0001d40001547983 */ /* 0x000ee80000300800 */
[----:B------:R1:W-:Y:S01]  /*24e60*/  @P6 STG.E.U16 desc[UR16][R12.64], R87 ;  /* 0x000000570c006986 */ /* 0x0003e2000c101510 */
[----:B0-----:R-:W-:-:S05]  /*24e70*/  VIADD R0, R92, 0xe ;  /* 0x0000000e5c007836 */ /* 0x001fca0000000000 */
[----:B------:R-:W-:Y:S01]  /*24e80*/  ISETP.GE.AND P6, PT, R0, UR11, PT ;  /* 0x0000000b00007c0c */ /* 0x000fe2000bfc6270 */
[----:B-1----:R-:W2:Y:S04]  /*24e90*/  LDL.LU R87, [R1+0x2d8] ;  /* 0x0002d80001577983 */ /* 0x002ea80000300800 */
[----:B------:R-:W2:Y:S01]  /*24ea0*/  LDL.LU R0, [R1+0x2c] ;  /* 0x00002c0001007983 */ /* 0x000ea20000300800 */
[----:B------:R-:W-:Y:S02]  /*24eb0*/  ISETP.LT.AND P4, PT, R76, UR53, !P3 ;  /* 0x000000354c007c0c */ /* 0x000fe4000df81270 */
[----:B------:R-:W-:Y:S01]  /*24ec0*/  ISETP.LT.AND P5, PT, R72, UR39, !P3 ;  /* 0x0000002748007c0c */ /* 0x000fe2000dfa1270 */
[C---:B------:R-:W-:Y:S01]  /*24ed0*/  IMAD.WIDE R70, R10.reuse, 0x2, R2 ;  /* 0x000000020a467825 */ /* 0x040fe200078e0202 */
[----:B------:R-:W-:Y:S01]  /*24ee0*/  ISETP.LT.AND P3, PT, R89, UR41, !P3 ;  /* 0x0000002959007c0c */ /* 0x000fe2000df61270 */
[----:B------:R-:W0:Y:S01]  /*24ef0*/  LDCU UR53, c[0x0][0x398] ;  /* 0x00007300ff3577ac */ /* 0x000e220008000800 */
[----:B------:R-:W-:Y:S01]  /*24f00*/  PRMT R11, R85, 0x7632, R11 ;  /* 0x00007632550b7816 */ /* 0x000fe2000000000b */
[C---:B------:R-:W-:Y:S01]  /*24f10*/  IMAD.WIDE R68, R10.reuse, 0x2, R6 ;  /* 0x000000020a447825 */ /* 0x040fe200078e0206 */
[----:B------:R-:W1:Y:S03]  /*24f20*/  LDCU UR41, c[0x0][0x398] ;  /* 0x00007300ff2977ac */ /* 0x000e660008000800 */
[----:B------:R-:W-:-:S02]  /*24f30*/  IMAD.WIDE R12, R10, 0x2, R4 ;  /* 0x000000020a0c7825 */ /* 0x000fc400078e0204 */
[----:B------:R-:W-:Y:S01]  /*24f40*/  @P4 STG.E.U16 desc[UR16][R70.64], R14 ;  /* 0x0000000e46004986 */ /* 0x000fe2000c101510 */
[----:B------:R-:W0:Y:S03]  /*24f50*/  LDCU UR39, c[0x0][0x398] ;  /* 0x00007300ff2777ac */ /* 0x000e260008000800 */
[----:B------:R1:W-:Y:S04]  /*24f60*/  @P5 STG.E.U16 desc[UR16][R68.64], R85 ;  /* 0x0000005544005986 */ /* 0x0003e8000c101510 */
[----:B------:R0:W-:Y:S01]  /*24f70*/  @P3 STG.E.U16 desc[UR16][R12.64], R11 ;  /* 0x0000000b0c003986 */ /* 0x0001e2000c101510 */
[----:B------:R-:W-:Y:S01]  /*24f80*/  ISETP.LT.AND P3, PT, R93, UR51, !P1 ;  /* 0x000000335d007c0c */ /* 0x000fe2000cf61270 */
[----:B------:R-:W-:-:S02]  /*24f90*/  VIADD R10, R10, UR7 ;  /* 0x000000070a0a7c36 */ /* 0x000fc40008000000 */
[----:B-1----:R-:W3:Y:S02]  /*24fa0*/  LDL.LU R85, [R1+0x1d8] ;  /* 0x0001d80001557983 */ /* 0x002ee40000300800 */
[----:B------:R-:W-:Y:S01]  /*24fb0*/  IMAD.WIDE R68, R10, 0x2, R8 ;  /* 0x000000020a447825 */ /* 0x000fe200078e0208 */
[----:B--2---:R-:W-:-:S03]  /*24fc0*/  F2FP.BF16.F32.PACK_AB R70, R15, R0 ;  /* 0x000000000f46723e */ /* 0x004fc600000010ff */
[----:B------:R-:W-:-:S04]  /*24fd0*/  VIADD R0, R92, 0xf ;  /* 0x0000000f5c007836 */ /* 0x000fc80000000000 */
[----:B------:R1:W-:Y:S01]  /*24fe0*/  @P3 STG.E.U16 desc[UR16][R68.64], R88 ;  /* 0x0000005844003986 */ /* 0x0003e2000c101510 */
[----:B0-----:R-:W-:Y:S01]  /*24ff0*/  PRMT R11, R88, 0x7632, R11 ;  /* 0x00007632580b7816 */ /* 0x001fe2000000000b */
[----:B------:R-:W0:Y:S01]  /*25000*/  LDCU UR51, c[0x0][0x398] ;  /* 0x00007300ff3377ac */ /* 0x000e220008000800 */
[----:B------:R-:W-:Y:S01]  /*25010*/  ISETP.GE.AND P3, PT, R0, UR11, PT ;  /* 0x0000000b00007c0c */ /* 0x000fe2000bf66270 */
[----:B-1----:R-:W2:Y:S04]  /*25020*/  LDL.LU R68, [R1+0x230] ;  /* 0x0002300001447983 */ /* 0x002ea80000300800 */
[----:B------:R-:W2:Y:S04]  /*25030*/  LDL.LU R88, [R1+0xd0] ;  /* 0x0000d00001587983 */ /* 0x000ea80000300800 */
[----:B------:R-:W2:Y:S01]  /*25040*/  LDL.LU R0, [R1+0x130] ;  /* 0x0001300001007983 */ /* 0x000ea20000300800 */
[----:B------:R-:W-:Y:S01]  /*25050*/  ISETP.LT.AND P4, PT, R76, UR38, !P1 ;  /* 0x000000264c007c0c */ /* 0x000fe2000cf81270 */
[----:B------:R-:W-:Y:S01]  /*25060*/  IMAD.WIDE R14, R10, 0x2, R2 ;  /* 0x000000020a0e7825 */ /* 0x000fe200078e0202 */
[----:B------:R-:W-:Y:S01]  /*25070*/  ISETP.LT.AND P5, PT, R72, UR54, !P1 ;  /* 0x0000003648007c0c */ /* 0x000fe2000cfa1270 */
[----:B------:R-:W1:Y:S01]  /*25080*/  LDCU UR54, c[0x0][0x39c] ;  /* 0x00007380ff3677ac */ /* 0x000e620008000800 */
[----:B------:R-:W-:Y:S01]  /*25090*/  ISETP.LT.AND P1, PT, R89, UR10, !P1 ;  /* 0x0000000a59007c0c */ /* 0x000fe2000cf21270 */
[----:B------:R-:W-:Y:S01]  /*250a0*/  IMAD.WIDE R12, R10, 0x2, R6 ;  /* 0x000000020a0c7825 */ /* 0x000fe200078e0206 */
[----:B------:R-:W-:Y:S01]  /*250b0*/  PRMT R71, R70, 0x7632, R71 ;  /* 0x0000763246477816 */ /* 0x000fe20000000047 */
[----:B------:R-:W0:Y:S01]  /*250c0*/  LDCU UR38, c[0x0][0x398] ;  /* 0x00007300ff2677ac */ /* 0x000e220008000800 */
[----:B------:R-:W0:Y:S05]  /*250d0*/  LDCU UR10, c[0x0][0x398] ;  /* 0x00007300ff0a77ac */ /* 0x000e2a0008000800 */
[----:B------:R1:W-:Y:S01]  /*250e0*/  @P4 STG.E.U16 desc[UR16][R14.64], R11 ;  /* 0x0000000b0e004986 */ /* 0x0003e2000c101510 */
[----:B------:R-:W-:Y:S01]  /*250f0*/  ISETP.LT.AND P4, PT, R93, UR75, !P0 ;  /* 0x0000004b5d007c0c */ /* 0x000fe2000c781270 */
[----:B------:R-:W0:Y:S02]  /*25100*/  LDCU UR75, c[0x0][0x398] ;  /* 0x00007300ff4b77ac */ /* 0x000e240008000800 */
[----:B------:R-:W-:Y:S01]  /*25110*/  @P5 STG.E.U16 desc[UR16][R12.64], R70 ;  /* 0x000000460c005986 */ /* 0x000fe2000c101510 */
[----:B-1----:R-:W-:-:S05]  /*25120*/  IMAD.WIDE R14, R10, 0x2, R4 ;  /* 0x000000020a0e7825 */ /* 0x002fca00078e0204 */
[----:B------:R1:W-:Y:S04]  /*25130*/  @P1 STG.E.U16 desc[UR16][R14.64], R71 ;  /* 0x000000470e001986 */ /* 0x0003e8000c101510 */
[----:B-1----:R-:W3:Y:S04]  /*25140*/  LDL.LU R14, [R1+0x234] ;  /* 0x00023400010e7983 */ /* 0x002ee80000300800 */
[----:B------:R-:W3:Y:S04]  /*25150*/  LDL.LU R15, [R1+0x30] ;  /* 0x00003000010f7983 */ /* 0x000ee80000300800 */
[----:B------:R-:W4:Y:S01]  /*25160*/  LDL.LU R71, [R1+0xc4] ;  /* 0x0000c40001477983 */ /* 0x000f220000300800 */
[----:B--2---:R-:W-:Y:S01]  /*25170*/  F2FP.BF16.F32.PACK_AB R11, R0, R68 ;  /* 0x00000044000b723e */ /* 0x004fe200000010ff */
[----:B------:R-:W-:-:S03]  /*25180*/  VIADD R0, R10, UR7 ;  /* 0x000000070a007c36 */ /* 0x000fc60008000000 */
[----:B------:R-:W-:Y:S01]  /*25190*/  PRMT R70, R11, 0x7610, R70 ;  /* 0x000076100b467816 */ /* 0x000fe20000000046 */
[----:B------:R-:W-:-:S05]  /*251a0*/  IMAD.WIDE R12, R0, 0x2, R8 ;  /* 0x00000002000c7825 */ /* 0x000fca00078e0208 */
[----:B------:R1:W-:Y:S04]  /*251b0*/  @P4 STG.E.U16 desc[UR16][R12.64], R70 ;  /* 0x000000460c004986 */ /* 0x0003e8000c101510 */
[----:B-1----:R-:W2:Y:S01]  /*251c0*/  LDL.LU R13, [R1+0x134] ;  /* 0x00013400010d7983 */ /* 0x002ea20000300800 */
[----:B------:R-:W-:Y:S01]  /*251d0*/  ISETP.LT.AND P5, PT, R76, UR76, !P0 ;  /* 0x0000004c4c007c0c */ /* 0x000fe2000c7a1270 */
[----:B------:R-:W-:Y:S01]  /*251e0*/  VIADD R68, R92, 0x10 ;  /* 0x000000105c447836 */ /* 0x000fe20000000000 */
[----:B------:R-:W-:Y:S01]  /*251f0*/  PRMT R69, R11, 0x7632, R69 ;  /* 0x000076320b457816 */ /* 0x000fe20000000045 */
[----:B------:R-:W-:Y:S01]  /*25200*/  IMAD.WIDE R10, R0, 0x2, R2 ;  /* 0x00000002000a7825 */ /* 0x000fe200078e0202 */
[----:B------:R-:W-:Y:S01]  /*25210*/  ISETP.LT.AND P4, PT, R72, UR74, !P0 ;  /* 0x0000004a48007c0c */ /* 0x000fe2000c781270 */
[----:B------:R-:W4:Y:S01]  /*25220*/  LDL.LU R70, [R1+0x2c4] ;  /* 0x0002c40001467983 */ /* 0x000f220000300800 */
[----:B------:R-:W-:Y:S01]  /*25230*/  ISETP.GE.AND P1, PT, R68, UR11, PT ;  /* 0x0000000b44007c0c */ /* 0x000fe2000bf26270 */
[----:B------:R-:W1:Y:S01]  /*25240*/  LDCU UR74, c[0x0][0x398] ;  /* 0x00007300ff4a77ac */ /* 0x000e620008000800 */
[----:B------:R-:W0:Y:S05]  /*25250*/  LDCU UR76, c[0x0][0x398] ;  /* 0x00007300ff4c77ac */ /* 0x000e2a0008000800 */
[----:B------:R0:W-:Y:S01]  /*25260*/  @P5 STG.E.U16 desc[UR16][R10.64], R69 ;  /* 0x000000450a005986 */ /* 0x0001e2000c101510 */
[----:B------:R-:W1:Y:S01]  /*25270*/  LDCU UR11, c[0x0][0x398] ;  /* 0x00007300ff0b77ac */ /* 0x000e620008000800 */
[----:B---3--:R-:W-:-:S02]  /*25280*/  F2FP.BF16.F32.PACK_AB R16, R16, R15 ;  /* 0x0000000f1010723e */ /* 0x008fc400000010ff */
[----:B0-----:R-:W3:Y:S02]  /*25290*/  LDL.LU R69, [R1+0xcc] ;  /* 0x0000cc0001457983 */ /* 0x001ee40000300800 */
[----:B------:R-:W-:Y:S02]  /*252a0*/  PRMT R68, R16, 0x7632, R68 ;  /* 0x0000763210447816 */ /* 0x000fe40000000044 */
[----:B--2---:R-:W-:Y:S01]  /*252b0*/  F2FP.BF16.F32.PACK_AB R11, R13, R14 ;  /* 0x0000000e0d0b723e */ /* 0x004fe200000010ff */
[----:B------:R-:W-:-:S05]  /*252c0*/  IMAD.WIDE R12, R0, 0x2, R6 ;  /* 0x00000002000c7825 */ /* 0x000fca00078e0206 */
[----:B------:R0:W-:Y:S04]  /*252d0*/  @P4 STG.E.U16 desc[UR16][R12.64], R16 ;  /* 0x000000100c004986 */ /* 0x0001e8000c101510 */
[----:B0-----:R-:W2:Y:S01]  /*252e0*/  LDL.LU R16, [R1+0x34] ;  /* 0x0000340001107983 */ /* 0x001ea20000300800 */
[----:B------:R-:W-:Y:S01]  /*252f0*/  ISETP.LT.AND P5, PT, R89, UR70, !P0 ;  /* 0x0000004659007c0c */ /* 0x000fe2000c7a1270 */
[C---:B------:R-:W-:Y:S01]  /*25300*/  VIADD R10, R0.reuse, UR7 ;  /* 0x00000007000a7c36 */ /* 0x040fe20008000000 */
[----:B------:R-:W-:Y:S01]  /*25310*/  ISETP.LT.AND P0, PT, R93, UR67, !P2 ;  /* 0x000000435d007c0c */ /* 0x000fe2000d701270 */
[----:B------:R-:W-:Y:S01]  /*25320*/  IMAD.WIDE R14, R0, 0x2, R4 ;  /* 0x00000002000e7825 */ /* 0x000fe200078e0204 */
[----:B------:R-:W-:Y:S01]  /*25330*/  ISETP.LT.AND P4, PT, R76, UR73, !P2 ;  /* 0x000000494c007c0c */ /* 0x000fe2000d781270 */
[----:B------:R-:W0:Y:S02]  /*25340*/  LDCU UR70, c[0x0][0x39c] ;  /* 0x00007380ff4677ac */ /* 0x000e240008000800 */
[----:B------:R-:W-:Y:S01]  /*25350*/  IMAD.WIDE R12, R10, 0x2, R8 ;  /* 0x000000020a0c7825 */ /* 0x000fe200078e0208 */
[----:B------:R-:W0:Y:S03]  /*25360*/  LDCU UR67, c[0x0][0x398] ;  /* 0x00007300ff4377ac */ /* 0x000e260008000800 */
[----:B------:R-:W-:-:S02]  /*25370*/  VIADD R0, R92, 0x11 ;  /* 0x000000115c007836 */ /* 0x000fc40000000000 */
[----:B------:R1:W-:Y:S01]  /*25380*/  @P5 STG.E.U16 desc[UR16][R14.64], R68 ;  /* 0x000000440e005986 */ /* 0x0003e2000c101510 */
[----:B------:R-:W-:Y:S01]  /*25390*/  ISETP.LT.AND P5, PT, R72, UR71, !P2 ;  /* 0x0000004748007c0c */ /* 0x000fe2000d7a1270 */
[----:B------:R-:W0:Y:S02]  /*253a0*/  LDCU UR73, c[0x0][0x398] ;  /* 0x00007300ff4977ac */ /* 0x000e240008000800 */
[----:B------:R0:W-:Y:S01]  /*253b0*/  @P0 STG.E.U16 desc[UR16][R12.64], R11 ;  /* 0x0000000b0c000986 */ /* 0x0001e2000c101510 */
[----:B------:R-:W-:Y:S01]  /*253c0*/  ISETP.GE.AND P0, PT, R0, UR69, PT ;  /* 0x0000004500007c0c */ /* 0x000fe2000bf06270 */
[----:B------:R-:W0:Y:S01]  /*253d0*/  LDCU UR69, c[0x0][0x39c] ;  /* 0x00007380ff4577ac */ /* 0x000e220008000800 */
[----:B------:R-:W0:Y:S01]  /*253e0*/  LDCU UR71, c[0x0][0x398] ;  /* 0x00007300ff4777ac */ /* 0x000e220008000800 */
[----:B-1----:R-:W-:Y:S01]  /*253f0*/  PRMT R68, R11, 0x7632, R68 ;  /* 0x000076320b447816 */ /* 0x002fe20000000044 */
[----:B------:R-:W-:Y:S01]  /*25400*/  IMAD.WIDE R14, R10, 0x2, R6 ;  /* 0x000000020a0e7825 */ /* 0x000fe200078e0206 */
[----:B--2---:R-:W-:-:S03]  /*25410*/  F2FP.BF16.F32.PACK_AB R0, R17, R16 ;  /* 0x000000101100723e */ /* 0x004fc600000010ff */
[----:B------:R-:W-:Y:S01]  /*25420*/  IMAD.WIDE R16, R10, 0x2, R2 ;  /* 0x000000020a107825 */ /* 0x000fe200078e0202 */
[----:B0-----:R-:W-:-:S04]  /*25430*/  PRMT R11, R0, 0x7610, R11 ;  /* 0x00007610000b7816 */ /* 0x001fc8000000000b */
[----:B------:R0:W-:Y:S04]  /*25440*/  @P4 STG.E.U16 desc[UR16][R16.64], R68 ;  /* 0x0000004410004986 */ /* 0x0001e8000c101510 */
[----:B------:R1:W-:Y:S04]  /*25450*/  @P5 STG.E.U16 desc[UR16][R14.64], R11 ;  /* 0x0000000b0e005986 */ /* 0x0003e8000c101510 */
[----:B0-----:R-:W2:Y:S04]  /*25460*/  LDL.LU R16, [R1+0x238] ;  /* 0x0002380001107983 */ /* 0x001ea80000300800 */
[----:B------:R-:W2:Y:S04]  /*25470*/  LDL.LU R17, [R1+0x38] ;  /* 0x0000380001117983 */ /* 0x000ea80000300800 */
[----:B------:R-:W3:Y:S04]  /*25480*/  LDL.LU R68, [R1+0x1c4] ;  /* 0x0001c40001447983 */ /* 0x000ee80000300800 */
[----:B-1----:R-:W3:Y:S01]  /*25490*/  LDL.LU R15, [R1+0x138] ;  /* 0x00013800010f7983 */ /* 0x002ee20000300800 */
[----:B------:R-:W-:Y:S01]  /*254a0*/  ISETP.LT.AND P2, PT, R89, UR63, !P2 ;  /* 0x0000003f59007c0c */ /* 0x000fe2000d741270 */
[----:B------:R-:W-:Y:S01]  /*254b0*/  IMAD.WIDE R12, R10, 0x2, R4 ;  /* 0x000000020a0c7825 */ /* 0x000fe200078e0204 */
[----:B------:R-:W-:Y:S01]  /*254c0*/  PRMT R0, R0, 0x7632, R0 ;  /* 0x0000763200007816 */ /* 0x000fe20000000000 */
[----:B------:R-:W0:Y:S01]  /*254d0*/  LDCU UR63, c[0x0][0x398] ;  /* 0x00007300ff3f77ac */ /* 0x000e220008000800 */
[----:B------:R-:W-:-:S02]  /*254e0*/  ISETP.LT.AND P4, PT, R93, UR66, !P6 ;  /* 0x000000425d007c0c */ /* 0x000fc4000f781270 */
[----:B------:R-:W-:Y:S01]  /*254f0*/  ISETP.LT.AND P5, PT, R76, UR68, !P6 ;  /* 0x000000444c007c0c */ /* 0x000fe2000f7a1270 */
[----:B------:R-:W-:Y:S01]  /*25500*/  VIADD R10, R10, UR7 ;  /* 0x000000070a0a7c36 */ /* 0x000fe20008000000 */
[----:B------:R-:W1:Y:S01]  /*25510*/  LDCU UR66, c[0x0][0x398] ;  /* 0x00007300ff4277ac */ /* 0x000e620008000800 */
[----:B------:R-:W0:Y:S04]  /*25520*/  LDCU UR68, c[0x0][0x398] ;  /* 0x00007300ff4477ac */ /* 0x000e280008000800 */
[----:B------:R3:W-:Y:S01]  /*25530*/  @P2 STG.E.U16 desc[UR16][R12.64], R0 ;  /* 0x000000000c002986 */ /* 0x0007e2000c101510 */
[----:B--2---:R-:W-:Y:S02]  /*25540*/  F2FP.BF16.F32.PACK_AB R18, R18, R17 ;  /* 0x000000111212723e */ /* 0x004fe400000010ff */
[----:B---3--:R-:W-:Y:S01]  /*25550*/  F2FP.BF16.F32.PACK_AB R0, R15, R16 ;  /* 0x000000100f00723e */ /* 0x008fe200000010ff */
[----:B------:R-:W-:-:S03]  /*25560*/  IMAD.WIDE R16, R10, 0x2, R8 ;  /* 0x000000020a107825 */ /* 0x000fc600078e0208 */
[----:B------:R-:W-:Y:S01]  /*25570*/  PRMT R11, R0, 0x7610, R11 ;  /* 0x00007610000b7816 */ /* 0x000fe2000000000b */
[----:B------:R-:W-:Y:S01]  /*25580*/  IMAD.WIDE R14, R10, 0x2, R2 ;  /* 0x000000020a0e7825 */ /* 0x000fe200078e0202 */
[----:B------:R-:W-:-:S03]  /*25590*/  PRMT R0, R0, 0x7632, R0 ;  /* 0x0000763200007816 */ /* 0x000fc60000000000 */
[----:B------:R2:W-:Y:S04]  /*255a0*/  @P4 STG.E.U16 desc[UR16][R16.64], R11 ;  /* 0x0000000b10004986 */ /* 0x0005e8000c101510 */
[----:B------:R3:W-:Y:S04]  /*255b0*/  @P5 STG.E.U16 desc[UR16][R14.64], R0 ;  /* 0x000000000e005986 */ /* 0x0007e8000c101510 */
[----:B--2---:R-:W2:Y:S04]  /*255c0*/  LDL.LU R11, [R1+0x23c] ;  /* 0x00023c00010b7983 */ /* 0x004ea80000300800 */
[----:B------:R-:W2:Y:S04]  /*255d0*/  LDL.LU R17, [R1+0x240] ;  /* 0x0002400001117983 */ /* 0x000ea80000300800 */
[----:B---3--:R-:W2:Y:S01]  /*255e0*/  LDL.LU R15, [R1+0x13c] ;  /* 0x00013c00010f7983 */ /* 0x008ea20000300800 */
[----:B------:R-:W-:Y:S01]  /*255f0*/  ISETP.LT.AND P2, PT, R72, UR64, !P6 ;  /* 0x0000004048007c0c */ /* 0x000fe2000f741270 */
[----:B------:R-:W-:Y:S01]  /*25600*/  IMAD.WIDE R12, R10, 0x2, R6 ;  /* 0x000000020a0c7825 */ /* 0x000fe200078e0206 */
[----:B------:R-:W-:Y:S01]  /*25610*/  PRMT R16, R18, 0x7632, R16 ;  /* 0x0000763212107816 */ /* 0x000fe20000000010 */
[----:B------:R-:W3:Y:S10]  /*25620*/  LDCU UR64, c[0x0][0x398] ;  /* 0x00007300ff4077ac */ /* 0x000ef40008000800 */
[----:B------:R0:W-:Y:S04]  /*25630*/  @P2 STG.E.U16 desc[UR16][R12.64], R18 ;  /* 0x000000120c002986 */ /* 0x0001e8000c101510 */
[----:B0-----:R-:W3:Y:S01]  /*25640*/  LDL.LU R18, [R1+0x140] ;  /* 0x0001400001127983 */ /* 0x001ee20000300800 */
[----:B--2---:R-:W-:Y:S01]  /*25650*/  F2FP.BF16.F32.PACK_AB R14, R15, R11 ;  /* 0x0000000b0f0e723e */ /* 0x004fe200000010ff */
[----:B------:R-:W-:-:S05]  /*25660*/  VIADD R15, R92, 0x12 ;  /* 0x000000125c0f7836 */ /* 0x000fca0000000000 */
[----:B------:R-:W-:Y:S02]  /*25670*/  ISETP.GE.AND P2, PT, R15, UR18, PT ;  /* 0x000000120f007c0c */ /* 0x000fe4000bf46270 */
[----:B------:R-:W-:Y:S01]  /*25680*/  ISETP.LT.AND P6, PT, R89, UR77, !P6 ;  /* 0x0000004d59007c0c */ /* 0x000fe2000f7c1270 */
[----:B------:R-:W2:Y:S01]  /*25690*/  LDL.LU R15, [R1+0x3c] ;  /* 0x00003c00010f7983 */ /* 0x000ea20000300800 */
[----:B------:R-:W-:Y:S01]  /*256a0*/  ISETP.LT.AND P4, PT, R93, UR72, !P3 ;  /* 0x000000485d007c0c */ /* 0x000fe2000df81270 */
[----:B------:R-:W-:Y:S01]  /*256b0*/  VIADD R0, R10, UR7 ;  /* 0x000000070a007c36 */ /* 0x000fe20008000000 */
[----:B------:R-:W-:Y:S01]  /*256c0*/  ISETP.LT.AND P5, PT, R76, UR65, !P3 ;  /* 0x000000414c007c0c */ /* 0x000fe2000dfa1270 */
[----:B------:R-:W-:Y:S01]  /*256d0*/  IMAD.WIDE R12, R10, 0x2, R4 ;  /* 0x000000020a0c7825 */ /* 0x000fe200078e0204 */
[----:B------:R-:W0:Y:S03]  /*256e0*/  LDCU UR77, c[0x0][0x39c] ;  /* 0x00007380ff4d77ac */ /* 0x000e260008000800 */
[----:B------:R-:W-:Y:S01]  /*256f0*/  IMAD.WIDE R10, R0, 0x2, R8 ;  /* 0x00000002000a7825 */ /* 0x000fe200078e0208 */
[----:B------:R-:W0:Y:S03]  /*25700*/  LDCU UR72, c[0x0][0x398] ;  /* 0x00007300ff4877ac */ /* 0x000e260008000800 */
[----:B------:R1:W-:Y:S01]  /*25710*/  @P6 STG.E.U16 desc[UR16][R12.64], R16 ;  /* 0x000000100c006986 */ /* 0x0003e2000c101510 */
[----:B------:R-:W-:Y:S01]  /*25720*/  ISETP.LT.AND P6, PT, R72, UR48, !P3 ;  /* 0x0000003048007c0c */ /* 0x000fe2000dfc1270 */
[----:B------:R-:W0:Y:S02]  /*25730*/  LDCU UR48, c[0x0][0x39c] ;  /* 0x00007380ff3077ac */ /* 0x000e240008000800 */
[----:B------:R3:W-:Y:S01]  /*25740*/  @P4 STG.E.U16 desc[UR16][R10.64], R14 ;  /* 0x0000000e0a004986 */ /* 0x0007e2000c101510 */
[----:B------:R-:W-:Y:S01]  /*25750*/  ISETP.LT.AND P3, PT, R89, UR46, !P3 ;  /* 0x0000002e59007c0c */ /* 0x000fe2000df61270 */
[----:B------:R-:W0:Y:S01]  /*25760*/  LDCU UR65, c[0x0][0x398] ;  /* 0x00007300ff4177ac */ /* 0x000e220008000800 */
[----:B------:R-:W0:Y:S01]  /*25770*/  LDCU UR18, c[0x0][0x398] ;  /* 0x00007300ff1277ac */ /* 0x000e220008000800 */
[----:B-1----:R-:W-:Y:S01]  /*25780*/  IMAD.WIDE R12, R0, 0x2, R2 ;  /* 0x00000002000c7825 */ /* 0x002fe200078e0202 */
[----:B------:R-:W1:Y:S01]  /*25790*/  LDCU UR46, c[0x0][0x398] ;  /* 0x00007300ff2e77ac */ /* 0x000e620008000800 */
[----:B---3--:R-:W-:-:S02]  /*257a0*/  PRMT R14, R14, 0x7632, R14 ;  /* 0x000076320e0e7816 */ /* 0x008fc4000000000e */
[----:B------:R-:W-:-:S03]  /*257b0*/  IMAD.WIDE R10, R0, 0x2, R6 ;  /* 0x00000002000a7825 */ /* 0x000fc600078e0206 */
[----:B------:R-:W-:Y:S01]  /*257c0*/  @P5 STG.E.U16 desc[UR16][R12.64], R14 ;  /* 0x0000000e0c005986 */ /* 0x000fe2000c101510 */
[----:B------:R-:W-:Y:S01]  /*257d0*/  ISETP.LT.AND P5, PT, R93, UR61, !P1 ;  /* 0x0000003d5d007c0c */ /* 0x000fe2000cfa1270 */
[----:B------:R-:W3:Y:S01]  /*257e0*/  LDCU UR61, c[0x0][0x398] ;  /* 0x00007300ff3d77ac */ /* 0x000ee20008000800 */
[----:B--2---:R-:W-:Y:S01]  /*257f0*/  F2FP.BF16.F32.PACK_AB R19, R19, R15 ;  /* 0x0000000f1313723e */ /* 0x004fe200000010ff */
[----:B------:R-:W-:-:S04]  /*25800*/  VIADD R15, R92, 0x13 ;  /* 0x000000135c0f7836 */ /* 0x000fc80000000000 */
[----:B------:R2:W-:Y:S01]  /*25810*/  @P6 STG.E.U16 desc[UR16][R10.64], R19 ;  /* 0x000000130a006986 */ /* 0x0005e2000c101510 */
[----:B------:R-:W-:Y:S01]  /*25820*/  ISETP.GE.AND P4, PT, R15, UR37, PT ;  /* 0x000000250f007c0c */ /* 0x000fe2000bf86270 */
[----:B------:R-:W0:Y:S01]  /*25830*/  LDCU UR37, c[0x0][0x398] ;  /* 0x00007300ff2577ac */ /* 0x000e220008000800 */
[----:B--2---:R-:W-:Y:S01]  /*25840*/  VIADD R10, R0, UR7 ;  /* 0x00000007000a7c36 */ /* 0x004fe20008000000 */
[----:B------:R-:W-:Y:S01]  /*25850*/  F2FP.BF16.F32.PACK_AB R11, R18, R17 ;  /* 0x00000011120b723e */ /* 0x000fe200000010ff */
[----:B------:R-:W-:Y:S01]  /*25860*/  IMAD.WIDE R16, R0, 0x2, R4 ;  /* 0x0000000200107825 */ /* 0x000fe200078e0204 */
[----:B------:R-:W-:-:S03]  /*25870*/  PRMT R19, R19, 0x7632, R19 ;  /* 0x0000763213137816 */ /* 0x000fc60000000013 */
[----:B------:R-:W-:Y:S02]  /*25880*/  VIADD R18, R92, 0x14 ;  /* 0x000000145c127836 */ /* 0x000fe40000000000 */
[----:B------:R-:W-:Y:S01]  /*25890*/  IMAD.WIDE R14, R10, 0x2, R8 ;  /* 0x000000020a0e7825 */ /* 0x000fe200078e0208 */
[----:B------:R-:W-:Y:S01]  /*258a0*/  @P3 STG.E.U16 desc[UR16][R16.64], R19 ;  /* 0x0000001310003986 */ /* 0x000fe2000c101510 */
[----:B------:R-:W-:Y:S02]  /*258b0*/  PRMT R0, R11, 0x7632, R0 ;  /* 0x000076320b007816 */ /* 0x000fe40000000000 */
[----:B------:R-:W-:Y:S01]  /*258c0*/  ISETP.GE.AND P3, PT, R18, UR45, PT ;  /* 0x0000002d12007c0c */ /* 0x000fe2000bf66270 */
[----:B------:R2:W-:Y:S04]  /*258d0*/  @P5 STG.E.U16 desc[UR16][R14.64], R11 ;  /* 0x0000000b0e005986 */ /* 0x0005e8000c101510 */
[----:B------:R-:W3:Y:S01]  /*258e0*/  LDL.LU R18, [R1+0x248] ;  /* 0x0002480001127983 */ /* 0x000ee20000300800 */
[----:B------:R-:W-:Y:S01]  /*258f0*/  ISETP.LT.AND P6, PT, R76, UR34, !P1 ;  /* 0x000000224c007c0c */ /* 0x000fe2000cfc1270 */
[----:B------:R-:W-:Y:S01]  /*25900*/  IMAD.WIDE R12, R10, 0x2, R2 ;  /* 0x000000020a0c7825 */ /* 0x000fe200078e0202 */
[----:B------:R-:W-:Y:S01]  /*25910*/  ISETP.LT.AND P5, PT, R72, UR52, !P1 ;  /* 0x0000003448007c0c */ /* 0x000fe2000cfa1270 */
[----:B------:R-:W0:Y:S01]  /*25920*/  LDCU UR52, c[0x0][0x39c] ;  /* 0x00007380ff3477ac */ /* 0x000e220008000800 */
[----:B--2---:R-:W2:Y:S01]  /*25930*/  LDL.LU R11, [R1+0x40] ;  /* 0x00004000010b7983 */ /* 0x004ea20000300800 */
[----:B------:R-:W0:Y:S03]  /*25940*/  LDCU UR34, c[0x0][0x398] ;  /* 0x00007300ff2277ac */ /* 0x000e260008000800 */
[----:B------:R-:W3:Y:S01]  /*25950*/  LDL.LU R14, [R1+0x144] ;  /* 0x00014400010e7983 */ /* 0x000ee20000300800 */
[----:B------:R-:W0:Y:S03]  /*25960*/  LDCU UR45, c[0x0][0x398] ;  /* 0x00007300ff2d77ac */ /* 0x000e260008000800 */
[----:B------:R-:W3:Y:S04]  /*25970*/  LDL.LU R15, [R1+0x244] ;  /* 0x00024400010f7983 */ /* 0x000ee80000300800 */
[----:B------:R0:W-:Y:S01]  /*25980*/  @P6 STG.E.U16 desc[UR16][R12.64], R0 ;  /* 0x000000000c006986 */ /* 0x0001e2000c101510 */
[----:B------:R-:W-:Y:S01]  /*25990*/  ISETP.LT.AND P6, PT, R89, UR20, !P1 ;  /* 0x0000001459007c0c */ /* 0x000fe2000cfc1270 */
[----:B------:R-:W1:Y:S01]  /*259a0*/  LDCU UR20, c[0x0][0x398] ;  /* 0x00007300ff1477ac */ /* 0x000e620008000800 */
[----:B0-----:R-:W-:Y:S01]  /*259b0*/  IMAD.WIDE R12, R10, 0x2, R4 ;  /* 0x000000020a0c7825 */ /* 0x001fe200078e0204 */
[----:B--2---:R-:W-:-:S02]  /*259c0*/  F2FP.BF16.F32.PACK_AB R20, R20, R11 ;  /* 0x0000000b1414723e */ /* 0x004fc400000010ff */
[----:B---3--:R-:W-:Y:S01]  /*259d0*/  F2FP.BF16.F32.PACK_AB R16, R14, R15 ;  /* 0x0000000f0e10723e */ /* 0x008fe200000010ff */
[----:B------:R-:W-:-:S05]  /*259e0*/  IMAD.WIDE R14, R10, 0x2, R6 ;  /* 0x000000020a0e7825 */ /* 0x000fca00078e0206 */
[----:B------:R0:W-:Y:S01]  /*259f0*/  @P5 STG.E.U16 desc[UR16][R14.64], R20 ;  /* 0x000000140e005986 */ /* 0x0001e2000c101510 */
[----:B------:R-:W-:-:S03]  /*25a00*/  PRMT R17, R20, 0x7632, R17 ;  /* 0x0000763214117816 */ /* 0x000fc60000000011 */
[----:B0-----:R-:W2:Y:S04]  /*25a10*/  LDL.LU R14, [R1+0x44] ;  /* 0x00004400010e7983 */ /* 0x001ea80000300800 */
[----:B------:R0:W-:Y:S04]  /*25a20*/  @P6 STG.E.U16 desc[UR16][R12.64], R17 ;  /* 0x000000110c006986 */ /* 0x0001e8000c101510 */
[----:B0-----:R-:W3:Y:S01]  /*25a30*/  LDL.LU R17, [R1+0x148] ;  /* 0x0001480001117983 */ /* 0x001ee20000300800 */
[----:B------:R-:W-:Y:S01]  /*25a40*/  ISETP.LT.AND P1, PT, R93, UR49, !P0 ;  /* 0x000000315d007c0c */ /* 0x000fe2000c721270 */
[----:B------:R-:W-:Y:S01]  /*25a50*/  VIADD R0, R10, UR7 ;  /* 0x000000070a007c36 */ /* 0x000fe20008000000 */
[----:B------:R-:W-:Y:S01]  /*25a60*/  ISETP.LT.AND P6, PT, R76, UR26, !P0 ;  /* 0x0000001a4c007c0c */ /* 0x000fe2000c7c1270 */
[----:B------:R-:W0:Y:S01]  /*25a70*/  LDCU UR49, c[0x0][0x398] ;  /* 0x00007300ff3177ac */ /* 0x000e220008000800 */
[----:B------:R-:W-:Y:S01]  /*25a80*/  ISETP.LT.AND P5, PT, R72, UR44, !P0 ;  /* 0x0000002c48007c0c */ /* 0x000fe2000c7a1270 */
[----:B------:R-:W-:Y:S01]  /*25a90*/  IMAD.WIDE R10, R0, 0x2, R8 ;  /* 0x00000002000a7825 */ /* 0x000fe200078e0208 */
[----:B------:R-:W-:Y:S01]  /*25aa0*/  PRMT R15, R16, 0x7632, R15 ;  /* 0x00007632100f7816 */ /* 0x000fe2000000000f */
[----:B------:R-:W0:Y:S02]  /*25ab0*/  LDCU UR44, c[0x0][0x39c] ;  /* 0x00007380ff2c77ac */ /* 0x000e240008000800 */
[C---:B------:R-:W-:Y:S01]  /*25ac0*/  IMAD.WIDE R12, R0.reuse, 0x2, R2 ;  /* 0x00000002000c7825 */ /* 0x040fe200078e0202 */
[----:B------:R-:W0:Y:S03]  /*25ad0*/  LDCU UR26, c[0x0][0x398] ;  /* 0x00007300ff1a77ac */ /* 0x000e260008000800 */
[----:B------:R1:W-:Y:S01]  /*25ae0*/  @P1 STG.E.U16 desc[UR16][R10.64], R16 ;  /* 0x000000100a001986 */ /* 0x0003e2000c101510 */
[----:B------:R-:W-:Y:S01]  /*25af0*/  ISETP.LT.AND P0, PT, R89, UR43, !P0 ;  /* 0x0000002b59007c0c */ /* 0x000fe2000c701270 */
[----:B------:R-:W0:Y:S02]  /*25b00*/  LDCU UR43, c[0x0][0x39c] ;  /* 0x00007380ff2b77ac */ /* 0x000e240008000800 */
[----:B------:R-:W-:Y:S01]  /*25b10*/  @P6 STG.E.U16 desc[UR16][R12.64], R15 ;  /* 0x0000000f0c006986 */ /* 0x000fe2000c101510 */
[----:B-1----:R-:W-:Y:S01]  /*25b20*/  IMAD.WIDE R10, R0, 0x2, R6 ;  /* 0x00000002000a7825 */ /* 0x002fe200078e0206 */
[----:B--2---:R-:W-:-:S03]  /*25b30*/  F2FP.BF16.F32.PACK_AB R21, R21, R14 ;  /* 0x0000000e1515723e */ /* 0x004fc600000010ff */
[----:B------:R-:W-:Y:S02]  /*25b40*/  VIADD R14, R92, 0x15 ;  /* 0x000000155c0e7836 */ /* 0x000fe40000000000 */
[----:B------:R1:W-:Y:S01]  /*25b50*/  @P5 STG.E.U16 desc[UR16][R10.64], R21 ;  /* 0x000000150a005986 */ /* 0x0003e2000c101510 */
[----:B------:R-:W-:Y:S01]  /*25b60*/  ISETP.LT.AND P5, PT, R93, UR24, !P2 ;  /* 0x000000185d007c0c */ /* 0x000fe2000d7a1270 */
[----:B------:R-:W2:Y:S01]  /*25b70*/  LDCU UR24, c[0x0][0x398] ;  /* 0x00007300ff1877ac */ /* 0x000ea20008000800 */
[----:B------:R-:W-:Y:S02]  /*25b80*/  ISETP.GE.AND P1, PT, R14, UR35, PT ;  /* 0x000000230e007c0c */ /* 0x000fe4000bf26270 */
[----:B------:R-:W-:Y:S01]  /*25b90*/  PRMT R19, R21, 0x7632, R19 ;  /* 0x0000763215137816 */ /* 0x000fe20000000013 */
[----:B------:R-:W0:Y:S01]  /*25ba0*/  LDCU UR35, c[0x0][0x398] ;  /* 0x00007300ff2377ac */ /* 0x000e220008000800 */
[C---:B-1----:R-:W-:Y:S01]  /*25bb0*/  VIADD R10, R0.reuse, UR7 ;  /* 0x00000007000a7c36 */ /* 0x042fe20008000000 */
[----:B---3--:R-:W-:Y:S01]  /*25bc0*/  F2FP.BF16.F32.PACK_AB R11, R17, R18 ;  /* 0x00000012110b723e */ /* 0x008fe200000010ff */
[----:B------:R-:W-:Y:S01]  /*25bd0*/  IMAD.WIDE R16, R0, 0x2, R4 ;  /* 0x0000000200107825 */ /* 0x000fe200078e0204 */
[----:B------:R-:W3:Y:S03]  /*25be0*/  LDL.LU R21, [R1+0xb4] ;  /* 0x0000b40001157983 */ /* 0x000ee60000300800 */
[----:B------:R-:W-:Y:S01]  /*25bf0*/  IMAD.WIDE R14, R10, 0x2, R8 ;  /* 0x000000020a0e7825 */ /* 0x000fe200078e0208 */
[----:B------:R-:W-:Y:S01]  /*25c00*/  @P0 STG.E.U16 desc[UR16][R16.64], R19 ;  /* 0x0000001310000986 */ /* 0x000fe2000c101510 */
[----:B------:R-:W-:-:S03]  /*25c10*/  PRMT R0, R11, 0x7632, R0 ;  /* 0x000076320b007816 */ /* 0x000fc60000000000 */
[----:B------:R1:W-:Y:S04]  /*25c20*/  @P5 STG.E.U16 desc[UR16][R14.64], R11 ;  /* 0x0000000b0e005986 */ /* 0x0003e8000c101510 */
[----:B-1----:R-:W2:Y:S04]  /*25c30*/  LDL.LU R11, [R1+0x14c] ;  /* 0x00014c00010b7983 */ /* 0x002ea80000300800 */
[----:B------:R-:W2:Y:S04]  /*25c40*/  LDL.LU R14, [R1+0x24c] ;  /* 0x00024c00010e7983 */ /* 0x000ea80000300800 */
[----:B------:R-:W3:Y:S01]  /*25c50*/  LDL.LU R15, [R1+0x48] ;  /* 0x00004800010f7983 */ /* 0x000ee20000300800 */
[----:B------:R-:W-:Y:S01]  /*25c60*/  ISETP.LT.AND P6, PT, R76, UR32, !P2 ;  /* 0x000000204c007c0c */ /* 0x000fe2000d7c1270 */
[----:B------:R-:W-:Y:S01]  /*25c70*/  IMAD.WIDE R12, R10, 0x2, R2 ;  /* 0x000000020a0c7825 */ /* 0x000fe200078e0202 */
[----:B------:R-:W-:Y:S01]  /*25c80*/  ISETP.LT.AND P5, PT, R72, UR33, !P2 ;  /* 0x0000002148007c0c */ /* 0x000fe2000d7a1270 */
[----:B------:R-:W1:Y:S02]  /*25c90*/  LDCU UR32, c[0x0][0x398] ;  /* 0x00007300ff2077ac */ /* 0x000e640008000800 */
[----:B------:R-:W-:Y:S01]  /*25ca0*/  VIADD R18, R92, 0x16 ;  /* 0x000000165c127836 */ /* 0x000fe20000000000 */
[----:B------:R-:W0:Y:S07]  /*25cb0*/  LDCU UR33, c[0x0][0x398] ;  /* 0x00007300ff2177ac */ /* 0x000e2e0008000800 */
[----:B------:R-:W-:Y:S01]  /*25cc0*/  @P6 STG.E.U16 desc[UR16][R12.64], R0 ;  /* 0x000000000c006986 */ /* 0x000fe2000c101510 */
[----:B--2---:R-:W-:-:S02]  /*25cd0*/  F2FP.BF16.F32.PACK_AB R16, R11, R14 ;  /* 0x0000000e0b10723e */ /* 0x004fc400000010ff */
[----:B---3--:R-:W-:Y:S01]  /*25ce0*/  F2FP.BF16.F32.PACK_AB R22, R22, R15 ;  /* 0x0000000f1616723e */ /* 0x008fe200000010ff */
[----:B------:R-:W-:-:S05]  /*25cf0*/  IMAD.WIDE R14, R10, 0x2, R6 ;  /* 0x000000020a0e7825 */ /* 0x000fca00078e0206 */
[----:B------:R2:W-:Y:S04]  /*25d00*/  @P5 STG.E.U16 desc[UR16][R14.64], R22 ;  /* 0x000000160e005986 */ /* 0x0005e8000c101510 */
[----:B--2---:R-:W2:Y:S01]  /*25d10*/  LDL.LU R15, [R1+0x4c] ;  /* 0x00004c00010f7983 */ /* 0x004ea20000300800 */
[----:B------:R-:W-:Y:S01]  /*25d20*/  ISETP.LT.AND P6, PT, R89, UR47, !P2 ;  /* 0x0000002f59007c0c */ /* 0x000fe2000d7c1270 */
[----:B------:R-:W-:Y:S01]  /*25d30*/  IMAD.WIDE R12, R10, 0x2, R4 ;  /* 0x000000020a0c7825 */ /* 0x000fe200078e0204 */
[----:B------:R-:W-:Y:S01]  /*25d40*/  ISETP.LT.AND P2, PT, R93, UR50, !P4 ;  /* 0x000000325d007c0c */ /* 0x000fe2000e741270 */
[----:B------:R-:W3:Y:S01]  /*25d50*/  LDCU UR50, c[0x0][0x398] ;  /* 0x00007300ff3277ac */ /* 0x000ee20008000800 */
[----:B------:R-:W-:Y:S01]  /*25d60*/  PRMT R17, R22, 0x7632, R17 ;  /* 0x0000763216117816 */ /* 0x000fe20000000011 */
[----:B------:R-:W-:Y:S01]  /*25d70*/  VIADD R0, R10, UR7 ;  /* 0x000000070a007c36 */ /* 0x000fe20008000000 */
[----:B------:R-:W-:Y:S01]  /*25d80*/  ISETP.LT.AND P5, PT, R76, UR8, !P4 ;  /* 0x000000084c007c0c */ /* 0x000fe2000e7a1270 */
[----:B------:R-:W0:Y:S02]  /*25d90*/  LDCU UR47, c[0x0][0x398] ;  /* 0x00007300ff2f77ac */ /* 0x000e240008000800 */
[----:B------:R-:W-:Y:S01]  /*25da0*/  IMAD.WIDE R10, R0, 0x2, R8 ;  /* 0x00000002000a7825 */ /* 0x000fe200078e0208 */
[----:B------:R-:W-:Y:S01]  /*25db0*/  ISETP.GE.AND P0, PT, R18, UR62, PT ;  /* 0x0000003e12007c0c */ /* 0x000fe2000bf06270 */
[----:B------:R-:W0:Y:S02]  /*25dc0*/  LDCU UR8, c[0x0][0x398] ;  /* 0x00007300ff0877ac */ /* 0x000e240008000800 */
[----:B------:R1:W-:Y:S01]  /*25dd0*/  @P6 STG.E.U16 desc[UR16][R12.64], R17 ;  /* 0x000000110c006986 */ /* 0x0003e2000c101510 */
[----:B------:R-:W-:Y:S01]  /*25de0*/  ISETP.LT.AND P6, PT, R72, UR36, !P4 ;  /* 0x0000002448007c0c */ /* 0x000fe2000e7c1270 */
[----:B------:R-:W0:Y:S02]  /*25df0*/  LDCU UR36, c[0x0][0x398] ;  /* 0x00007300ff2477ac */ /* 0x000e240008000800 */
[----:B------:R0:W-:Y:S01]  /*25e00*/  @P2 STG.E.U16 desc[UR16][R10.64], R16 ;  /* 0x000000100a002986 */ /* 0x0001e2000c101510 */
[----:B------:R-:W0:Y:S01]  /*25e10*/  LDCU UR62, c[0x0][0x398] ;  /* 0x00007300ff3e77ac */ /* 0x000e220008000800 */
[----:B-1----:R-:W-:Y:S01]  /*25e20*/  VIADD R12, R92, 0x17 ;  /* 0x000000175c0c7836 */ /* 0x002fe20000000000 */
[----:B------:R-:W-:-:S04]  /*25e30*/  PRMT R17, R16, 0x7632, R17 ;  /* 0x0000763210117816 */ /* 0x000fc80000000011 */
[----:B------:R-:W-:Y:S01]  /*25e40*/  ISETP.GE.AND P2, PT, R12, UR57, PT ;  /* 0x000000390c007c0c */ /* 0x000fe2000bf46270 */
[----:B------:R-:W-:Y:S01]  /*25e50*/  IMAD.WIDE R12, R0, 0x2, R6 ;  /* 0x00000002000c7825 */ /* 0x000fe200078e0206 */
[----:B--2---:R-:W-:-:S03]  /*25e60*/  F2FP.BF16.F32.PACK_AB R23, R23, R15 ;  /* 0x0000000f1717723e */ /* 0x004fc600000010ff */
[C---:B------:R-:W-:Y:S01]  /*25e70*/  IMAD.WIDE R14, R0.reuse, 0x2, R2 ;  /* 0x00000002000e7825 */ /* 0x040fe200078e0202 */
[----:B------:R-:W-:Y:S01]  /*25e80*/  ISETP.LT.AND P4, PT, R89, UR59, !P4 ;  /* 0x0000003b59007c0c */ /* 0x000fe2000e781270 */
[----:B------:R-:W1:Y:S03]  /*25e90*/  LDCU UR59, c[0x0][0x39c] ;  /* 0x00007380ff3b77ac */ /* 0x000e660008000800 */
[----:B------:R2:W-:Y:S01]  /*25ea0*/  @P5 STG.E.U16 desc[UR16][R14.64], R17 ;  /* 0x000000110e005986 */ /* 0x0005e2000c101510 */
[----:B0-----:R-:W-:Y:S01]  /*25eb0*/  IMAD.WIDE R10, R0, 0x2, R4 ;  /* 0x00000002000a7825 */ /* 0x001fe200078e0204 */
[----:B------:R-:W0:Y:S02]  /*25ec0*/  LDCU UR57, c[0x0][0x398] ;  /* 0x00007300ff3977ac */ /* 0x000e240008000800 */
[----:B------:R0:W-:Y:S04]  /*25ed0*/  @P6 STG.E.U16 desc[UR16][R12.64], R23 ;  /* 0x000000170c006986 */ /* 0x0001e8000c101510 */
[----:B--2---:R-:W2:Y:S04]  /*25ee0*/  LDL.LU R14, [R1+0x250] ;  /* 0x00025000010e7983 */ /* 0x004ea80000300800 */
[----:B------:R-:W2:Y:S04]  /*25ef0*/  LDL.LU R15, [R1+0x50] ;  /* 0x00005000010f7983 */ /* 0x000ea80000300800 */
[----:B0-----:R-:W3:Y:S01]  /*25f00*/  LDL.LU R13, [R1+0x150] ;  /* 0x00015000010d7983 */ /* 0x001ee20000300800 */
[----:B------:R-:W-:-:S02]  /*25f10*/  PRMT R16, R23, 0x7632, R16 ;  /* 0x0000763217107816 */ /* 0x000fc40000000010 */
[----:B------:R-:W-:Y:S01]  /*25f20*/  ISETP.LT.AND P5, PT, R93, UR40, !P3 ;  /* 0x000000285d007c0c */ /* 0x000fe2000dfa1270 */
[----:B------:R-:W-:Y:S01]  /*25f30*/  VIADD R0, R0, UR7 ;  /* 0x0000000700007c36 */ /* 0x000fe20008000000 */
[----:B------:R-:W4:Y:S01]  /*25f40*/  LDL.LU R23, [R1+0x2c8] ;  /* 0x0002c80001177983 */ /* 0x000f220000300800 */
[----:B------:R-:W-:Y:S01]  /*25f50*/  ISETP.LT.AND P6, PT, R76, UR28, !P3 ;  /* 0x0000001c4c007c0c */ /* 0x000fe2000dfc1270 */
[----:B------:R-:W0:Y:S02]  /*25f60*/  LDCU UR40, c[0x0][0x398] ;  /* 0x00007300ff2877ac */ /* 0x000e240008000800 */
[----:B------:R3:W-:Y:S01]  /*25f70*/  @P4 STG.E.U16 desc[UR16][R10.64], R16 ;  /* 0x000000100a004986 */ /* 0x0007e2000c101510 */
[----:B------:R-:W0:Y:S01]  /*25f80*/  LDCU UR28, c[0x0][0x398] ;  /* 0x00007300ff1c77ac */ /* 0x000e220008000800 */
[----:B--2---:R-:W-:Y:S02]  /*25f90*/  F2FP.BF16.F32.PACK_AB R24, R24, R15 ;  /* 0x0000000f1818723e */ /* 0x004fe400000010ff */
[----:B---3--:R-:W-:Y:S01]  /*25fa0*/  F2FP.BF16.F32.PACK_AB R10, R13, R14 ;  /* 0x0000000e0d0a723e */ /* 0x008fe200000010ff */
[----:B------:R-:W-:-:S03]  /*25fb0*/  IMAD.WIDE R14, R0, 0x2, R8 ;  /* 0x00000002000e7825 */ /* 0x000fc600078e0208 */
[----:B------:R-:W-:-:S05]  /*25fc0*/  PRMT R17, R10, 0x7610, R17 ;  /* 0x000076100a117816 */ /* 0x000fca0000000011 */
[----:B------:R2:W-:Y:S04]  /*25fd0*/  @P5 STG.E.U16 desc[UR16][R14.64], R17 ;  /* 0x000000110e005986 */ /* 0x0005e8000c101510 */
[----:B--2---:R-:W2:Y:S04]  /*25fe0*/  LDL.LU R14, [R1+0x154] ;  /* 0x00015400010e7983 */ /* 0x004ea80000300800 */
[----:B------:R-:W2:Y:S01]  /*25ff0*/  LDL.LU R15, [R1+0x254] ;  /* 0x00025400010f7983 */ /* 0x000ea20000300800 */
[----:B------:R-:W-:Y:S01]  /*26000*/  ISETP.LT.AND P4, PT, R72, UR56, !P3 ;  /* 0x0000003848007c0c */ /* 0x000fe2000df81270 */
[----:B------:R-:W-:Y:S01]  /*26010*/  IMAD.WIDE R12, R0, 0x2, R2 ;  /* 0x00000002000c7825 */ /* 0x000fe200078e0202 */
[----:B------:R-:W-:Y:S01]  /*26020*/  PRMT R16, R10, 0x7632, R16 ;  /* 0x000076320a107816 */ /* 0x000fe20000000010 */
[----:B------:R-:W3:Y:S02]  /*26030*/  LDCU UR56, c[0x0][0x398] ;  /* 0x00007300ff3877ac */ /* 0x000ee40008000800 */
[----:B------:R-:W-:-:S02]  /*26040*/  IMAD.WIDE R10, R0, 0x2, R6 ;  /* 0x00000002000a7825 */ /* 0x000fc400078e0206 */
[----:B------:R-:W-:Y:S01]  /*26050*/  @P6 STG.E.U16 desc[UR16][R12.64], R16 ;  /* 0x000000100c006986 */ /* 0x000fe2000c101510 */
[----:B------:R-:W-:-:S05]  /*26060*/  PRMT R17, R24, 0x7632, R17 ;  /* 0x0000763218117816 */ /* 0x000fca0000000011 */
[----:B------:R0:W-:Y:S02]  /*26070*/  @P4 STG.E.U16 desc[UR16][R10.64], R24 ;  /* 0x000000180a004986 */ /* 0x0001e4000c101510 */
[----:B0-----:R-:W-:Y:S02]  /*26080*/  VIADD R10, R0, UR7 ;  /* 0x00000007000a7c36 */ /* 0x001fe40008000000 */
[----:B------:R-:W3:Y:S01]  /*26090*/  LDL.LU R24, [R1+0x1c8] ;  /* 0x0001c80001187983 */ /* 0x000ee20000300800 */
[----:B--2---:R-:W-:Y:S01]  /*260a0*/  F2FP.BF16.F32.PACK_AB R11, R14, R15 ;  /* 0x0000000f0e0b723e */ /* 0x004fe200000010ff */
[----:B------:R-:W-:Y:S02]  /*260b0*/  IMAD.WIDE R14, R0, 0x2, R4 ;  /* 0x00000002000e7825 */ /* 0x000fe400078e0204 */
[----:B------:R-:W2:Y:S01]  /*260c0*/  LDL.LU R0, [R1+0x54] ;  /* 0x0000540001007983 */ /* 0x000ea20000300800 */
[----:B------:R-:W-:Y:S02]  /*260d0*/  ISETP.LT.AND P3, PT, R89, UR55, !P3 ;  /* 0x0000003759007c0c */ /* 0x000fe4000df61270 */
[----:B------:R-:W-:Y:S01]  /*260e0*/  ISETP.LT.AND P5, PT, R93, UR60, !P1 ;  /* 0x0000003c5d007c0c */ /* 0x000fe2000cfa1270 */
[----:B------:R-:W-:-:S04]  /*260f0*/  IMAD.WIDE R12, R10, 0x2, R8 ;  /* 0x000000020a0c7825 */ /* 0x000fc800078e0208 */
[----:B------:R-:W-:Y:S01]  /*26100*/  VIADD R16, R92, 0x18 ;  /* 0x000000185c107836 */ /* 0x000fe20000000000 */
[----:B------:R-:W-:Y:S01]  /*26110*/  ISETP.LT.AND P6, PT, R76, UR30, !P1 ;  /* 0x0000001e4c007c0c */ /* 0x000fe2000cfc1270 */
[----:B------:R-:W0:Y:S04]  /*26120*/  LDCU UR55, c[0x0][0x39c] ;  /* 0x00007380ff3777ac */ /* 0x000e280008000800 */
[----:B------:R-:W-:Y:S01]  /*26130*/  @P3 STG.E.U16 desc[UR16][R14.64], R17 ;  /* 0x000000110e003986 */ /* 0x000fe2000c101510 */
[----:B------:R-:W-:Y:S01]  /*26140*/  ISETP.GE.AND P4, PT, R16, UR54, PT ;  /* 0x0000003610007c0c */ /* 0x000fe2000bf86270 */
[----:B------:R-:W0:Y:S01]  /*26150*/  LDCU UR54, c[0x0][0x39c] ;  /* 0x00007380ff3677ac */ /* 0x000e220008000800 */
[----:B------:R-:W-:Y:S01]  /*26160*/  ISETP.LT.AND P3, PT, R72, UR12, !P1 ;  /* 0x0000000c48007c0c */ /* 0x000fe2000cf61270 */
[----:B------:R0:W-:Y:S01]  /*26170*/  @P5 STG.E.U16 desc[UR16][R12.64], R11 ;  /* 0x0000000b0c005986 */ /* 0x0001e2000c101510 */
[----:B------:R-:W-:Y:S01]  /*26180*/  ISETP.LT.AND P5, PT, R89, UR42, !P1 ;  /* 0x0000002a59007c0c */ /* 0x000fe2000cfa1270 */
[----:B------:R-:W0:Y:S02]  /*26190*/  LDCU UR60, c[0x0][0x398] ;  /* 0x00007300ff3c77ac */ /* 0x000e240008000800 */
[----:B------:R-:W3:Y:S01]  /*261a0*/  LDL.LU R16, [R1+0x258] ;  /* 0x0002580001107983 */ /* 0x000ee20000300800 */
[----:B------:R-:W0:Y:S01]  /*261b0*/  LDCU UR30, c[0x0][0x398] ;  /* 0x00007300ff1e77ac */ /* 0x000e220008000800 */
[----:B--2---:R-:W-:Y:S01]  /*261c0*/  F2FP.BF16.F32.PACK_AB R25, R25, R0 ;  /* 0x000000001919723e */ /* 0x004fe200000010ff */
[----:B------:R-:W-:Y:S01]  /*261d0*/  VIADD R0, R92, 0x19 ;  /* 0x000000195c007836 */ /* 0x000fe20000000000 */
[----:B0-----:R-:W-:Y:S01]  /*261e0*/  PRMT R11, R11, 0x7632, R11 ;  /* 0x000076320b0b7816 */ /* 0x001fe2000000000b */
[----:B------:R-:W-:Y:S01]  /*261f0*/  IMAD.WIDE R14, R10, 0x2, R2 ;  /* 0x000000020a0e7825 */ /* 0x000fe200078e0202 */
[----:B------:R-:W0:Y:S02]  /*26200*/  LDCU UR12, c[0x0][0x398] ;  /* 0x00007300ff0c77ac */ /* 0x000e240008000800 */
[----:B------:R-:W-:-:S02]  /*26210*/  ISETP.GE.AND P1, PT, R0, UR70, PT ;  /* 0x0000004600007c0c */ /* 0x000fc4000bf26270 */
[----:B------:R-:W3:Y:S01]  /*26220*/  LDL.LU R0, [R1+0x158] ;  /* 0x0001580001007983 */ /* 0x000ee20000300800 */
[C---:B------:R-:W-:Y:S01]  /*26230*/  IMAD.WIDE R12, R10.reuse, 0x2, R6 ;  /* 0x000000020a0c7825 */ /* 0x040fe200078e0206 */
[----:B------:R-:W-:Y:S01]  /*26240*/  PRMT R19, R25, 0x7632, R19 ;  /* 0x0000763219137816 */ /* 0x000fe20000000013 */
[----:B------:R-:W2:Y:S01]  /*26250*/  LDCU UR70, c[0x0][0x39c] ;  /* 0x00007380ff4677ac */ /* 0x000ea20008000800 */
[----:B------:R0:W-:Y:S01]  /*26260*/  @P6 STG.E.U16 desc[UR16][R14.64], R11 ;  /* 0x0000000b0e006986 */ /* 0x0001e2000c101510 */
[----:B------:R-:W1:Y:S03]  /*26270*/  LDCU UR42, c[0x0][0x398] ;  /* 0x00007300ff2a77ac */ /* 0x000e660008000800 */
[----:B------:R4:W-:Y:S01]  /*26280*/  @P3 STG.E.U16 desc[UR16][R12.64], R25 ;  /* 0x000000190c003986 */ /* 0x0009e2000c101510 */
[----:B0-----:R-:W-:-:S03]  /*26290*/  IMAD.WIDE R14, R10, 0x2, R4 ;  /* 0x000000020a0e7825 */ /* 0x001fc600078e0204 */
[----:B----4-:R-:W4:Y:S04]  /*262a0*/  LDL.LU R25, [R1+0xc0] ;  /* 0x0000c00001197983 */ /* 0x010f280000300800 */
[----:B------:R0:W-:Y:S04]  /*262b0*/  @P5 STG.E.U16 desc[UR16][R14.64], R19 ;  /* 0x000000130e005986 */ /* 0x0001e8000c101510 */
[----:B0-----:R-:W2:Y:S04]  /*262c0*/  LDL.LU R14, [R1+0x15c] ;  /* 0x00015c00010e7983 */ /* 0x001ea80000300800 */
[----:B------:R-:W2:Y:S01]  /*262d0*/  LDL.LU R15, [R1+0x25c] ;  /* 0x00025c00010f7983 */ /* 0x000ea20000300800 */
[----:B---3--:R-:W-:Y:S01]  /*262e0*/  F2FP.BF16.F32.PACK_AB R11, R0, R16 ;  /* 0x00000010000b723e */ /* 0x008fe200000010ff */
[----:B------:R-:W-:-:S05]  /*262f0*/  VIADD R16, R92, 0x1a ;  /* 0x0000001a5c107836 */ /* 0x000fca0000000000 */
[----:B------:R-:W-:Y:S02]  /*26300*/  ISETP.GE.AND P5, PT, R16, UR69, PT ;  /* 0x0000004510007c0c */ /* 0x000fe4000bfa6270 */
[----:B------:R-:W-:Y:S01]  /*26310*/  ISETP.LT.AND P6, PT, R93, UR58, !P0 ;  /* 0x0000003a5d007c0c */ /* 0x000fe2000c7c1270 */
[----:B------:R-:W3:Y:S01]  /*26320*/  LDL.LU R16, [R1+0x58] ;  /* 0x0000580001107983 */ /* 0x000ee20000300800 */
[----:B------:R-:W-:Y:S01]  /*26330*/  ISETP.LT.AND P3, PT, R76, UR14, !P0 ;  /* 0x0000000e4c007c0c */ /* 0x000fe2000c761270 */
[----:B------:R-:W-:Y:S01]  /*26340*/  VIADD R0, R10, UR7 ;  /* 0x000000070a007c36 */ /* 0x000fe20008000000 */
[C---:B------:R-:W-:Y:S01]  /*26350*/  PRMT R18, R11.reuse, 0x7610, R18 ;  /* 0x000076100b127816 */ /* 0x040fe20000000012 */
[----:B------:R-:W0:Y:S01]  /*26360*/  LDCU UR58, c[0x0][0x398] ;  /* 0x00007300ff3a77ac */ /* 0x000e220008000800 */
[----:B------:R-:W-:Y:S01]  /*26370*/  PRMT R17, R11, 0x7632, R17 ;  /* 0x000076320b117816 */ /* 0x000fe20000000011 */
[C---:B------:R-:W-:Y:S01]  /*26380*/  IMAD.WIDE R12, R0.reuse, 0x2, R8 ;  /* 0x00000002000c7825 */ /* 0x040fe200078e0208 */
[----:B------:R-:W0:Y:S03]  /*26390*/  LDCU UR14, c[0x0][0x398] ;  /* 0x00007300ff0e77ac */ /* 0x000e260008000800 */
[----:B------:R-:W-:-:S02]  /*263a0*/  IMAD.WIDE R10, R0, 0x2, R2 ;  /* 0x00000002000a7825 */ /* 0x000fc400078e0202 */
[----:B------:R-:W-:Y:S01]  /*263b0*/  @P6 STG.E.U16 desc[UR16][R12.64], R18 ;  /* 0x000000120c006986 */ /* 0x000fe2000c101510 */
[----:B------:R-:W0:Y:S03]  /*263c0*/  LDCU UR69, c[0x0][0x398] ;  /* 0x00007300ff4577ac */ /* 0x000e260008000800 */
[----:B------:R1:W-:Y:S02]  /*263d0*/  @P3 STG.E.U16 desc[UR16][R10.64], R17 ;  /* 0x000000110a003986 */ /* 0x0003e4000c101510 */
[----:B-1----:R-:W-:Y:S01]  /*263e0*/  VIADD R10, R0, UR7 ;  /* 0x00000007000a7c36 */ /* 0x002fe20008000000 */
[----:B--2---:R-:W-:Y:S01]  /*263f0*/  F2FP.BF16.F32.PACK_AB R11, R14, R15 ;  /* 0x0000000f0e0b723e */ /* 0x004fe200000010ff */
[----:B------:R-:W-:Y:S01]  /*26400*/  IMAD.WIDE R14, R0, 0x2, R4 ;  /* 0x00000002000e7825 */ /* 0x000fe200078e0204 */
[----:B---3--:R-:W-:-:S03]  /*26410*/  F2FP.BF16.F32.PACK_AB R26, R26, R16 ;  /* 0x000000101a1a723e */ /* 0x008fc600000010ff */
[----:B------:R-:W-:Y:S02]  /*26420*/  IMAD.WIDE R16, R0, 0x2, R6 ;  /* 0x0000000200107825 */ /* 0x000fe400078e0206 */
[----:B------:R-:W2:Y:S01]  /*26430*/  LDL.LU R0, [R1+0x5c] ;  /* 0x00005c0001007983 */ /* 0x000ea20000300800 */
[----:B------:R-:W-:Y:S02]  /*26440*/  ISETP.LT.AND P3, PT, R72, UR22, !P0 ;  /* 0x0000001648007c0c */ /* 0x000fe4000c761270 */
[----:B------:R-:W-:Y:S01]  /*26450*/  ISETP.LT.AND P6, PT, R89, UR4, !P0 ;  /* 0x0000000459007c0c */ /* 0x000fe2000c7c1270 */
[----:B------:R-:W-:Y:S01]  /*26460*/  IMAD.WIDE R12, R10, 0x2, R8 ;  /* 0x000000020a0c7825 */ /* 0x000fe200078e0208 */
[----:B------:R-:W-:Y:S01]  /*26470*/  ISETP.LT.AND P0, PT, R93, UR53, !P2 ;  /* 0x000000355d007c0c */ /* 0x000fe2000d701270 */
[----:B------:R-:W1:Y:S01]  /*26480*/  LDCU UR22, c[0x0][0x39c] ;  /* 0x00007380ff1677ac */ /* 0x000e620008000800 */
[----:B------:R-:W-:Y:S01]  /*26490*/  PRMT R18, R26, 0x7632, R18 ;  /* 0x000076321a127816 */ /* 0x000fe20000000012 */
[----:B------:R-:W3:Y:S06]  /*264a0*/  LDCU UR4, c[0x0][0x398] ;  /* 0x00007300ff0477ac */ /* 0x000eec0008000800 */
[----:B------:R0:W-:Y:S01]  /*264b0*/  @P3 STG.E.U16 desc[UR16][R16.64], R26 ;  /* 0x0000001a10003986 */ /* 0x0001e2000c101510 */
[----:B------:R-:W1:Y:S03]  /*264c0*/  LDCU UR53, c[0x0][0x398] ;  /* 0x00007300ff3577ac */ /* 0x000e660008000800 */
[----:B------:R1:W-:Y:S04]  /*264d0*/  @P6 STG.E.U16 desc[UR16][R14.64], R18 ;  /* 0x000000120e006986 */ /* 0x0003e8000c101510 */
[----:B------:R1:W-:Y:S04]  /*264e0*/  @P0 STG.E.U16 desc[UR16][R12.64], R11 ;  /* 0x0000000b0c000986 */ /* 0x0003e8000c101510 */
[----:B0-----:R-:W3:Y:S04]  /*264f0*/  LDL.LU R16, [R1+0x260] ;  /* 0x0002600001107983 */ /* 0x001ee80000300800 */
[----:B------:R-:W3:Y:S01]  /*26500*/  LDL.LU R26, [R1+0x2b4] ;  /* 0x0002b400011a7983 */ /* 0x000ee20000300800 */
[----:B--2---:R-:W-:Y:S01]  /*26510*/  F2FP.BF16.F32.PACK_AB R27, R27, R0 ;  /* 0x000000001b1b723e */ /* 0x004fe200000010ff */
[----:B------:R-:W-:-:S05]  /*26520*/  VIADD R0, R92, 0x1b ;  /* 0x0000001b5c007836 */ /* 0x000fca0000000000 */
[----:B------:R-:W-:Y:S02]  /*26530*/  ISETP.GE.AND P0, PT, R0, UR77, PT ;  /* 0x0000004d00007c0c */ /* 0x000fe4000bf06270 */
[----:B------:R-:W-:Y:S01]  /*26540*/  ISETP.LT.AND P6, PT, R76, UR41, !P2 ;  /* 0x000000294c007c0c */ /* 0x000fe2000d7c1270 */
[----:B------:R-:W3:Y:S01]  /*26550*/  LDL.LU R0, [R1+0x160] ;  /* 0x0001600001007983 */ /* 0x000ee20000300800 */
[----:B------:R-:W-:Y:S01]  /*26560*/  ISETP.LT.AND P3, PT, R72, UR39, !P2 ;  /* 0x0000002748007c0c */ /* 0x000fe2000d761270 */
[C---:B-1----:R-:W-:Y:S01]  /*26570*/  IMAD.WIDE R14, R10.reuse, 0x2, R2 ;  /* 0x000000020a0e7825 */ /* 0x042fe200078e0202 */
[----:B------:R-:W-:Y:S01]  /*26580*/  PRMT R11, R11, 0x7632, R11 ;  /* 0x000076320b0b7816 */ /* 0x000fe2000000000b */
[----:B------:R-:W0:Y:S02]  /*26590*/  LDCU UR41, c[0x0][0x398] ;  /* 0x00007300ff2977ac */ /* 0x000e240008000800 */
[C---:B------:R-:W-:Y:S01]  /*265a0*/  IMAD.WIDE R12, R10.reuse, 0x2, R6 ;  /* 0x000000020a0c7825 */ /* 0x040fe200078e0206 */
[----:B------:R-:W-:Y:S01]  /*265b0*/  ISETP.LT.AND P2, PT, R89, UR51, !P2 ;  /* 0x0000003359007c0c */ /* 0x000fe2000d741270 */
[----:B------:R-:W1:Y:S04]  /*265c0*/  LDCU UR39, c[0x0][0x398] ;  /* 0x00007300ff2777ac */ /* 0x000e680008000800 */
[----:B------:R2:W-:Y:S01]  /*265d0*/  @P6 STG.E.U16 desc[UR16][R14.64], R11 ;  /* 0x0000000b0e006986 */ /* 0x0005e2000c101510 */
[----:B------:R-:W-:Y:S01]  /*265e0*/  PRMT R19, R27, 0x7632, R19 ;  /* 0x000076321b137816 */ /* 0x000fe20000000013 */
[----:B------:R-:W0:Y:S02]  /*265f0*/  LDCU UR51, c[0x0][0x398] ;  /* 0x00007300ff3377ac */ /* 0x000e240008000800 */
[----:B------:R1:W-:Y:S01]  /*26600*/  @P3 STG.E.U16 desc[UR16][R12.64], R27 ;  /* 0x0000001b0c003986 */ /* 0x0003e2000c101510 */
[----:B------:R-:W-:Y:S01]  /*26610*/  ISETP.LT.AND P3, PT, R93, UR38, !P4 ;  /* 0x000000265d007c0c */ /* 0x000fe2000e761270 */
[----:B------:R-:W0:Y:S01]  /*26620*/  LDCU UR38, c[0x0][0x398] ;  /* 0x00007300ff2677ac */ /* 0x000e220008000800 */
[----:B------:R-:W0:Y:S01]  /*26630*/  LDCU UR77, c[0x0][0x398] ;  /* 0x00007300ff4d77ac */ /* 0x000e220008000800 */
[----:B--2---:R-:W-:Y:S01]  /*26640*/  IMAD.WIDE R14, R10, 0x2, R4 ;  /* 0x000000020a0e7825 */ /* 0x004fe200078e0204 */
[----:B-1----:R-:W2:Y:S04]  /*26650*/  LDL.LU R27, [R1+0x1b4] ;  /* 0x0001b400011b7983 */ /* 0x002ea80000300800 */
[----:B------:R1:W-:Y:S01]  /*26660*/  @P2 STG.E.U16 desc[UR16][R14.64], R19 ;  /* 0x000000130e002986 */ /* 0x0003e2000c101510 */
[----:B------:R-:W-:Y:S01]  /*26670*/  ISETP.LT.AND P6, PT, R76, UR10, !P4 ;  /* 0x0000000a4c007c0c */ /* 0x000fe2000e7c1270 */
[----:B------:R-:W0:Y:S02]  /*26680*/  LDCU UR10, c[0x0][0x398] ;  /* 0x00007300ff0a77ac */ /* 0x000e240008000800 */
[----:B-1----:R-:W2:Y:S04]  /*26690*/  LDL.LU R14, [R1+0x264] ;  /* 0x00026400010e7983 */ /* 0x002ea80000300800 */
[----:B------:R-:W2:Y:S01]  /*266a0*/  LDL.LU R15, [R1+0x60] ;  /* 0x00006000010f7983 */ /* 0x000ea20000300800 */
[----:B---3--:R-:W-:Y:S01]  /*266b0*/  F2FP.BF16.F32.PACK_AB R11, R0, R16 ;  /* 0x00000010000b723e */ /* 0x008fe200000010ff */
[----:B------:R-:W-:-:S03]  /*266c0*/  VIADD R0, R10, UR7 ;  /* 0x000000070a007c36 */ /* 0x000fc60008000000 */
[----:B------:R-:W-:Y:S01]  /*266d0*/  PRMT R18, R11, 0x7610, R18 ;  /* 0x000076100b127816 */ /* 0x000fe20000000012 */
[----:B------:R-:W-:-:S05]  /*266e0*/  IMAD.WIDE R12, R0, 0x2, R8 ;  /* 0x00000002000c7825 */ /* 0x000fca00078e0208 */
[----:B------:R1:W-:Y:S01]  /*266f0*/  @P3 STG.E.U16 desc[UR16][R12.64], R18 ;  /* 0x000000120c003986 */ /* 0x0003e2000c101510 */
[----:B------:R-:W-:-:S03]  /*26700*/  PRMT R17, R11, 0x7632, R17 ;  /* 0x000076320b117816 */ /* 0x000fc60000000011 */
[----:B-1----:R-:W3:Y:S01]  /*26710*/  LDL.LU R13, [R1+0x164] ;  /* 0x00016400010d7983 */ /* 0x002ee20000300800 */
[----:B------:R-:W-:-:S05]  /*26720*/  IMAD.WIDE R10, R0, 0x2, R2 ;  /* 0x00000002000a7825 */ /* 0x000fca00078e0202 */
[----:B------:R1:W-:Y:S04]  /*26730*/  @P6 STG.E.U16 desc[UR16][R10.64], R17 ;  /* 0x000000110a006986 */ /* 0x0003e8000c101510 */
[----:B-1----:R-:W4:Y:S01]  /*26740*/  LDL.LU R17, [R1+0x64] ;  /* 0x0000640001117983 */ /* 0x002f220000300800 */
[----:B------:R-:W-:Y:S01]  /*26750*/  ISETP.LT.AND P3, PT, R72, UR75, !P4 ;  /* 0x0000004b48007c0c */ /* 0x000fe2000e761270 */
[----:B------:R-:W-:Y:S01]  /*26760*/  VIADD R16, R92, 0x1c ;  /* 0x0000001c5c107836 */ /* 0x000fe20000000000 */
[----:B------:R-:W-:Y:S01]  /*26770*/  ISETP.LT.AND P6, PT, R89, UR74, !P4 ;  /* 0x0000004a59007c0c */ /* 0x000fe2000e7c1270 */
[----:B------:R-:W-:Y:S01]  /*26780*/  VIADD R10, R0, UR7 ;  /* 0x00000007000a7c36 */ /* 0x000fe20008000000 */
[----:B------:R-:W-:Y:S01]  /*26790*/  ISETP.LT.AND P4, PT, R93, UR76, !P1 ;  /* 0x0000004c5d007c0c */ /* 0x000fe2000cf81270 */
[----:B------:R-:W1:Y:S01]  /*267a0*/  LDCU UR74, c[0x0][0x39c] ;  /* 0x00007380ff4a77ac */ /* 0x000e620008000800 */
[----:B--2---:R-:W-:-:S02]  /*267b0*/  F2FP.BF16.F32.PACK_AB R28, R28, R15 ;  /* 0x0000000f1c1c723e */ /* 0x004fc400000010ff */
[----:B------:R-:W-:Y:S01]  /*267c0*/  ISETP.GE.AND P2, PT, R16, UR48, PT ;  /* 0x0000003010007c0c */ /* 0x000fe2000bf46270 */
[----:B------:R-:W2:Y:S01]  /*267d0*/  LDCU UR48, c[0x0][0x398] ;  /* 0x00007300ff3077ac */ /* 0x000ea20008000800 */
[----:B------:R-:W-:Y:S01]  /*267e0*/  PRMT R16, R28, 0x7632, R16 ;  /* 0x000076321c107816 */ /* 0x000fe20000000010 */
[----:B------:R-:W0:Y:S01]  /*267f0*/  LDCU UR76, c[0x0][0x398] ;  /* 0x00007300ff4c77ac */ /* 0x000e220008000800 */
[----:B------:R-:W0:Y:S01]  /*26800*/  LDCU UR75, c[0x0][0x398] ;  /* 0x00007300ff4b77ac */ /* 0x000e220008000800 */
[----:B---3--:R-:W-:Y:S01]  /*26810*/  F2FP.BF16.F32.PACK_AB R11, R13, R14 ;  /* 0x0000000e0d0b723e */ /* 0x008fe200000010ff */
[----:B------:R-:W-:-:S04]  /*26820*/  IMAD.WIDE R12, R0, 0x2, R6 ;  /* 0x00000002000c7825 */ /* 0x000fc800078e0206 */
[----:B------:R-:W-:Y:S01]  /*26830*/  IMAD.WIDE R14, R0, 0x2, R4 ;  /* 0x00000002000e7825 */ /* 0x000fe200078e0204 */
[----:B------:R3:W-:Y:S04]  /*26840*/  @P3 STG.E.U16 desc[UR16][R12.64], R28 ;  /* 0x0000001c0c003986 */ /* 0x0007e8000c101510 */
[----:B------:R0:W-:Y:S01]  /*26850*/  @P6 STG.E.U16 desc[UR16][R14.64], R16 ;  /* 0x000000100e006986 */ /* 0x0001e2000c101510 */
[----:B------:R-:W-:Y:S02]  /*26860*/  ISETP.LT.AND P6, PT, R76, UR67, !P1 ;  /* 0x000000434c007c0c */ /* 0x000fe4000cfc1270 */
[----:B----4-:R-:W-:Y:S01]  /*26870*/  F2FP.BF16.F32.PACK_AB R29, R29, R17 ;  /* 0x000000111d1d723e */ /* 0x010fe200000010ff */
[----:B---3--:R-:W-:Y:S01]  /*26880*/  IMAD.WIDE R12, R10, 0x2, R8 ;  /* 0x000000020a0c7825 */ /* 0x008fe200078e0208 */
[----:B------:R-:W3:Y:S01]  /*26890*/  LDL.LU R28, [R1+0xbc] ;  /* 0x0000bc00011c7983 */ /* 0x000ee20000300800 */
[----:B------:R-:W4:Y:S03]  /*268a0*/  LDCU UR67, c[0x0][0x398] ;  /* 0x00007300ff4377ac */ /* 0x000f260008000800 */
[----:B------:R1:W-:Y:S01]  /*268b0*/  @P4 STG.E.U16 desc[UR16][R12.64], R11 ;  /* 0x0000000b0c004986 */ /* 0x0003e2000c101510 */
[----:B------:R-:W-:Y:S01]  /*268c0*/  ISETP.LT.AND P4, PT, R72, UR73, !P1 ;  /* 0x0000004948007c0c */ /* 0x000fe2000cf81270 */
[----:B0-----:R-:W-:-:S04]  /*268d0*/  IMAD.WIDE R16, R10, 0x2, R2 ;  /* 0x000000020a107825 */ /* 0x001fc800078e0202 */
[----:B------:R-:W-:Y:S01]  /*268e0*/  IMAD.WIDE R14, R10, 0x2, R6 ;  /* 0x000000020a0e7825 */ /* 0x000fe200078e0206 */
[----:B-1----:R-:W-:-:S03]  /*268f0*/  PRMT R11, R11, 0x7632, R11 ;  /* 0x000076320b0b7816 */ /* 0x002fc6000000000b */
[----:B------:R-:W-:Y:S01]  /*26900*/  VIADD R0, R92, 0x1d ;  /* 0x0000001d5c007836 */ /* 0x000fe20000000000 */
[----:B------:R-:W0:Y:S01]  /*26910*/  LDCU UR73, c[0x0][0x398] ;  /* 0x00007300ff4977ac */ /* 0x000e220008000800 */
[----:B------:R1:W-:Y:S04]  /*26920*/  @P6 STG.E.U16 desc[UR16][R16.64], R11 ;  /* 0x0000000b10006986 */ /* 0x0003e8000c101510 */
[----:B------:R0:W-:Y:S04]  /*26930*/  @P4 STG.E.U16 desc[UR16][R14.64], R29 ;  /* 0x0000001d0e004986 */ /* 0x0001e8000c101510 */
[----:B-1----:R-:W2:Y:S04]  /*26940*/  LDL.LU R16, [R1+0x268] ;  /* 0x0002680001107983 */ /* 0x002ea80000300800 */
[----:B------:R-:W2:Y:S04]  /*26950*/  LDL.LU R17, [R1+0x68] ;  /* 0x0000680001117983 */ /* 0x000ea80000300800 */
[----:B0-----:R-:W3:Y:S01]  /*26960*/  LDL.LU R15, [R1+0x168] ;  /* 0x00016800010f7983 */ /* 0x001ee20000300800 */
[----:B------:R-:W-:Y:S01]  /*26970*/  ISETP.LT.AND P1, PT, R89, UR71, !P1 ;  /* 0x0000004759007c0c */ /* 0x000fe2000cf21270 */
[----:B------:R-:W-:Y:S01]  /*26980*/  IMAD.WIDE R12, R10, 0x2, R4 ;  /* 0x000000020a0c7825 */ /* 0x000fe200078e0204 */
[----:B------:R-:W-:Y:S01]  /*26990*/  ISETP.GE.AND P3, PT, R0, UR52, PT ;  /* 0x0000003400007c0c */ /* 0x000fe2000bf66270 */
[----:B------:R-:W0:Y:S01]  /*269a0*/  LDCU UR71, c[0x0][0x39c] ;  /* 0x00007380ff4777ac */ /* 0x000e220008000800 */
[----:B------:R-:W-:-:S02]  /*269b0*/  PRMT R0, R29, 0x7632, R0 ;  /* 0x000076321d007816 */ /* 0x000fc40000000000 */
[----:B------:R-:W-:Y:S02]  /*269c0*/  ISETP.LT.AND P4, PT, R93, UR63, !P5 ;  /* 0x0000003f5d007c0c */ /* 0x000fe4000ef81270 */
[----:B------:R-:W-:Y:S01]  /*269d0*/  ISETP.LT.AND P6, PT, R76, UR66, !P5 ;  /* 0x000000424c007c0c */ /* 0x000fe2000efc1270 */
[----:B------:R-:W-:Y:S01]  /*269e0*/  VIADD R10, R10, UR7 ;  /* 0x000000070a0a7c36 */ /* 0x000fe20008000000 */
[----:B------:R-:W4:Y:S01]  /*269f0*/  LDL.LU R29, [R1+0x2b8] ;  /* 0x0002b800011d7983 */ /* 0x000f220000300800 */
[----:B------:R-:W1:Y:S03]  /*26a00*/  LDCU UR52, c[0x0][0x398] ;  /* 0x00007300ff3477ac */ /* 0x000e660008000800 */
[----:B------:R3:W-:Y:S01]  /*26a10*/  @P1 STG.E.U16 desc[UR16][R12.64], R0 ;  /* 0x000000000c001986 */ /* 0x0007e2000c101510 */
[----:B------:R-:W0:Y:S01]  /*26a20*/  LDCU UR63, c[0x0][0x398] ;  /* 0x00007300ff3f77ac */ /* 0x000e220008000800 */
[----:B------:R-:W0:Y:S01]  /*26a30*/  LDCU UR66, c[0x0][0x398] ;  /* 0x00007300ff4277ac */ /* 0x000e220008000800 */
[----:B--2---:R-:W-:-:S02]  /*26a40*/  F2FP.BF16.F32.PACK_AB R30, R30, R17 ;  /* 0x000000111e1e723e */ /* 0x004fc400000010ff */
        /* <DEDUP_REMOVED lines=24> */
[----:B------:R-:W-:Y:S01]  /*26bd0*/  PRMT R18, R14, 0x7632, R18 ;  /* 0x000076320e127816 */ /* 0x000fe20000000012 */
[----:B------:R-:W0:Y:S02]  /*26be0*/  LDCU UR64, c[0x0][0x39c] ;  /* 0x00007380ff4077ac */ /* 0x000e240008000800 */
[----:B------:R-:W-:Y:S01]  /*26bf0*/  IMAD.WIDE R10, R0, 0x2, R8 ;  /* 0x00000002000a7825 */ /* 0x000fe200078e0208 */
[----:B------:R-:W0:Y:S03]  /*26c00*/  LDCU UR11, c[0x0][0x398] ;  /* 0x00007300ff0b77ac */ /* 0x000e260008000800 */
[----:B------:R1:W-:Y:S01]  /*26c10*/  @P5 STG.E.U16 desc[UR16][R12.64], R16 ;  /* 0x000000100c005986 */ /* 0x0003e2000c101510 */
[----:B------:R-:W0:Y:S03]  /*26c20*/  LDCU UR72, c[0x0][0x398] ;  /* 0x00007300ff4877ac */ /* 0x000e260008000800 */
[----:B------:R0:W-:Y:S01]  /*26c30*/  @P4 STG.E.U16 desc[UR16][R10.64], R14 ;  /* 0x0000000e0a004986 */ /* 0x0001e2000c101510 */
[----:B------:R-:W-:Y:S01]  /*26c40*/  ISETP.LT.AND P5, PT, R72, UR65, !P0 ;  /* 0x0000004148007c0c */ /* 0x000fe2000c7a1270 */
[----:B------:R-:W0:Y:S01]  /*26c50*/  LDCU UR44, c[0x0][0x398] ;  /* 0x00007300ff2c77ac */ /* 0x000e220008000800 */
[----:B------:R-:W-:Y:S01]  /*26c60*/  ISETP.LT.AND P4, PT, R89, UR18, !P0 ;  /* 0x0000001259007c0c */ /* 0x000fe2000c781270 */
[----:B------:R-:W0:Y:S01]  /*26c70*/  LDCU UR18, c[0x0][0x39c] ;  /* 0x00007380ff1277ac */ /* 0x000e220008000800 */
[----:B-1----:R-:W-:-:S05]  /*26c80*/  VIADD R16, R92, 0x1f ;  /* 0x0000001f5c107836 */ /* 0x002fca0000000000 */
[----:B------:R-:W-:Y:S02]  /*26c90*/  ISETP.GE.AND P0, PT, R16, UR43, PT ;  /* 0x0000002b10007c0c */ /* 0x000fe4000bf06270 */
[----:B--2---:R-:W-:Y:S01]  /*26ca0*/  F2FP.BF16.F32.PACK_AB R31, R31, R15 ;  /* 0x0000000f1f1f723e */ /* 0x004fe200000010ff */
[C---:B0-----:R-:W-:Y:S01]  /*26cb0*/  IMAD.WIDE R14, R0.reuse, 0x2, R2 ;  /* 0x00000002000e7825 */ /* 0x041fe200078e0202 */
[----:B------:R-:W2:Y:S01]  /*26cc0*/  LDL.LU R16, [R1+0x70] ;  /* 0x0000700001107983 */ /* 0x000ea20000300800 */
[----:B------:R-:W0:Y:S03]  /*26cd0*/  LDCU UR43, c[0x0][0x398] ;  /* 0x00007300ff2b77ac */ /* 0x000e260008000800 */
[----:B------:R1:W-:Y:S04]  /*26ce0*/  @P6 STG.E.U16 desc[UR16][R14.64], R18 ;  /* 0x000000120e006986 */ /* 0x0003e8000c101510 */
[----:B-1----:R-:W3:Y:S04]  /*26cf0*/  LDL.LU R14, [R1+0x170] ;  /* 0x00017000010e7983 */ /* 0x002ee80000300800 */
[----:B------:R-:W3:Y:S01]  /*26d00*/  LDL.LU R15, [R1+0x270] ;  /* 0x00027000010f7983 */ /* 0x000ee20000300800 */
[----:B------:R-:W-:Y:S01]  /*26d10*/  IMAD.WIDE R12, R0, 0x2, R6 ;  /* 0x00000002000c7825 */ /* 0x000fe200078e0206 */
[----:B------:R-:W-:-:S03]  /*26d20*/  PRMT R17, R31, 0x7632, R17 ;  /* 0x000076321f117816 */ /* 0x000fc60000000011 */
[----:B------:R-:W-:Y:S01]  /*26d30*/  IMAD.WIDE R10, R0, 0x2, R4 ;  /* 0x00000002000a7825 */ /* 0x000fe200078e0204 */
[----:B------:R1:W-:Y:S01]  /*26d40*/  @P5 STG.E.U16 desc[UR16][R12.64], R31 ;  /* 0x0000001f0c005986 */ /* 0x0003e2000c101510 */
[----:B------:R-:W-:Y:S01]  /*26d50*/  ISETP.LT.AND P6, PT, R93, UR46, !P2 ;  /* 0x0000002e5d007c0c */ /* 0x000fe2000d7c1270 */
[----:B------:R-:W0:Y:S01]  /*26d60*/  LDCU UR46, c[0x0][0x398] ;  /* 0x00007300ff2e77ac */ /* 0x000e220008000800 */
[----:B------:R-:W-:Y:S01]  /*26d70*/  ISETP.LT.AND P5, PT, R76, UR37, !P2 ;  /* 0x000000254c007c0c */ /* 0x000fe2000d7a1270 */
[----:B------:R0:W-:Y:S01]  /*26d80*/  @P4 STG.E.U16 desc[UR16][R10.64], R17 ;  /* 0x000000110a004986 */ /* 0x0001e2000c101510 */
[----:B------:R-:W-:Y:S01]  /*26d90*/  VIADD R0, R0, UR7 ;  /* 0x0000000700007c36 */ /* 0x000fe20008000000 */
[----:B------:R-:W0:Y:S02]  /*26da0*/  LDCU UR37, c[0x0][0x398] ;  /* 0x00007300ff2577ac */ /* 0x000e240008000800 */
[----:B-1----:R-:W4:Y:S01]  /*26db0*/  LDL.LU R31, [R1+0xb0] ;  /* 0x0000b000011f7983 */ /* 0x002f220000300800 */
[----:B--2---:R-:W-:Y:S01]  /*26dc0*/  F2FP.BF16.F32.PACK_AB R32, R32, R16 ;  /* 0x000000102020723e */ /* 0x004fe200000010ff */
[----:B0-----:R-:W-:Y:S01]  /*26dd0*/  IMAD.WIDE R16, R0, 0x2, R8 ;  /* 0x0000000200107825 */ /* 0x001fe200078e0208 */
[----:B---3--:R-:W-:-:S03]  /*26de0*/  F2FP.BF16.F32.PACK_AB R10, R14, R15 ;  /* 0x0000000f0e0a723e */ /* 0x008fc600000010ff */
[----:B------:R-:W-:Y:S01]  /*26df0*/  IMAD.WIDE R14, R0, 0x2, R2 ;  /* 0x00000002000e7825 */ /* 0x000fe200078e0202 */
[C---:B------:R-:W-:Y:S02]  /*26e00*/  PRMT R20, R10.reuse, 0x7610, R20 ;  /* 0x000076100a147816 */ /* 0x040fe40000000014 */
[----:B------:R-:W-:-:S03]  /*26e10*/  PRMT R19, R10, 0x7632, R19 ;  /* 0x000076320a137816 */ /* 0x000fc60000000013 */
[----:B------:R0:W-:Y:S04]  /*26e20*/  @P6 STG.E.U16 desc[UR16][R16.64], R20 ;  /* 0x0000001410006986 */ /* 0x0001e8000c101510 */
[----:B------:R1:W-:Y:S04]  /*26e30*/  @P5 STG.E.U16 desc[UR16][R14.64], R19 ;  /* 0x000000130e005986 */ /* 0x0003e8000c101510 */
[----:B0-----:R-:W2:Y:S04]  /*26e40*/  LDL.LU R16, [R1+0x74] ;  /* 0x0000740001107983 */ /* 0x001ea80000300800 */
[----:B-1----:R-:W3:Y:S04]  /*26e50*/  LDL.LU R14, [R1+0x174] ;  /* 0x00017400010e7983 */ /* 0x002ee80000300800 */
[----:B------:R-:W3:Y:S01]  /*26e60*/  LDL.LU R15, [R1+0x274] ;  /* 0x00027400010f7983 */ /* 0x000ee20000300800 */
[----:B------:R-:W-:Y:S01]  /*26e70*/  ISETP.LT.AND P4, PT, R72, UR34, !P2 ;  /* 0x0000002248007c0c */ /* 0x000fe2000d781270 */
[----:B------:R-:W-:Y:S01]  /*26e80*/  IMAD.WIDE R12, R0, 0x2, R6 ;  /* 0x00000002000c7825 */ /* 0x000fe200078e0206 */
[----:B------:R-:W-:Y:S01]  /*26e90*/  ISETP.LT.AND P2, PT, R89, UR45, !P2 ;  /* 0x0000002d59007c0c */ /* 0x000fe2000d741270 */
[----:B------:R-:W0:Y:S01]  /*26ea0*/  LDCU UR45, c[0x0][0x39c] ;  /* 0x00007380ff2d77ac */ /* 0x000e220008000800 */
[----:B------:R-:W-:Y:S01]  /*26eb0*/  PRMT R18, R32, 0x7632, R18 ;  /* 0x0000763220127816 */ /* 0x000fe20000000012 */
[----:B------:R-:W-:Y:S01]  /*26ec0*/  IMAD.WIDE R10, R0, 0x2, R4 ;  /* 0x00000002000a7825 */ /* 0x000fe200078e0204 */
[----:B------:R-:W-:Y:S01]  /*26ed0*/  ISETP.LT.AND P5, PT, R76, UR49, !P3 ;  /* 0x000000314c007c0c */ /* 0x000fe2000dfa1270 */
[----:B------:R-:W1:Y:S06]  /*26ee0*/  LDCU UR34, c[0x0][0x398] ;  /* 0x00007300ff2277ac */ /* 0x000e6c0008000800 */
[----:B------:R0:W-:Y:S01]  /*26ef0*/  @P4 STG.E.U16 desc[UR16][R12.64], R32 ;  /* 0x000000200c004986 */ /* 0x0001e2000c101510 */
[----:B------:R-:W-:Y:S01]  /*26f00*/  ISETP.LT.AND P4, PT, R93, UR20, !P3 ;  /* 0x000000145d007c0c */ /* 0x000fe2000df81270 */
[----:B------:R-:W-:Y:S01]  /*26f10*/  VIADD R0, R0, UR7 ;  /* 0x0000000700007c36 */ /* 0x000fe20008000000 */
[----:B------:R-:W-:Y:S01]  /*26f20*/  ISETP.LT.AND P6, PT, R72, UR26, !P3 ;  /* 0x0000001a48007c0c */ /* 0x000fe2000dfc1270 */
[----:B------:R3:W-:Y:S01]  /*26f30*/  @P2 STG.E.U16 desc[UR16][R10.64], R18 ;  /* 0x000000120a002986 */ /* 0x0007e2000c101510 */
[----:B------:R-:W1:Y:S01]  /*26f40*/  LDCU UR20, c[0x0][0x398] ;  /* 0x00007300ff1477ac */ /* 0x000e620008000800 */
[----:B------:R-:W1:Y:S02]  /*26f50*/  LDCU UR26, c[0x0][0x398] ;  /* 0x00007300ff1a77ac */ /* 0x000e640008000800 */
[----:B0-----:R-:W4:Y:S01]  /*26f60*/  LDL.LU R32, [R1+0xa4] ;  /* 0x0000a40001207983 */ /* 0x001f220000300800 */
[----:B------:R-:W0:Y:S01]  /*26f70*/  LDCU UR49, c[0x0][0x398] ;  /* 0x00007300ff3177ac */ /* 0x000e220008000800 */
[----:B--2---:R-:W-:Y:S01]  /*26f80*/  F2FP.BF16.F32.PACK_AB R33, R33, R16 ;  /* 0x000000102121723e */ /* 0x004fe200000010ff */
[----:B------:R-:W-:Y:S01]  /*26f90*/  VIADD R16, R92, 0x20 ;  /* 0x000000205c107836 */ /* 0x000fe20000000000 */
[----:B---3--:R-:W-:Y:S01]  /*26fa0*/  F2FP.BF16.F32.PACK_AB R10, R14, R15 ;  /* 0x0000000f0e0a723e */ /* 0x008fe200000010ff */
[----:B------:R-:W-:-:S03]  /*26fb0*/  IMAD.WIDE R14, R0, 0x2, R8 ;  /* 0x00000002000e7825 */ /* 0x000fc600078e0208 */
[----:B------:R-:W-:Y:S02]  /*26fc0*/  PRMT R18, R10, 0x7610, R18 ;  /* 0x000076100a127816 */ /* 0x000fe40000000012 */
[----:B------:R-:W-:Y:S02]  /*26fd0*/  ISETP.GE.AND P2, PT, R16, UR59, PT ;  /* 0x0000003b10007c0c */ /* 0x000fe4000bf46270 */
[----:B------:R-:W2:Y:S04]  /*26fe0*/  LDL.LU R16, [R1+0x278] ;  /* 0x0002780001107983 */ /* 0x000ea80000300800 */
[----:B------:R3:W-:Y:S04]  /*26ff0*/  @P4 STG.E.U16 desc[UR16][R14.64], R18 ;  /* 0x000000120e004986 */ /* 0x0007e8000c101510 */
[----:B---3--:R-:W2:Y:S01]  /*27000*/  LDL.LU R15, [R1+0x178] ;  /* 0x00017800010f7983 */ /* 0x008ea20000300800 */
[----:B------:R-:W-:Y:S01]  /*27010*/  PRMT R17, R10, 0x7632, R17 ;  /* 0x000076320a117816 */ /* 0x000fe20000000011 */
[----:B------:R-:W-:Y:S01]  /*27020*/  IMAD.WIDE R12, R0, 0x2, R2 ;  /* 0x00000002000c7825 */ /* 0x000fe200078e0202 */
[----:B------:R-:W-:-:S03]  /*27030*/  ISETP.LT.AND P4, PT, R89, UR61, !P3 ;  /* 0x0000003d59007c0c */ /* 0x000fc6000df81270 */
[----:B------:R-:W-:Y:S01]  /*27040*/  IMAD.WIDE R10, R0, 0x2, R6 ;  /* 0x00000002000a7825 */ /* 0x000fe200078e0206 */
[----:B------:R-:W-:Y:S01]  /*27050*/  @P5 STG.E.U16 desc[UR16][R12.64], R17 ;  /* 0x000000110c005986 */ /* 0x000fe2000c101510 */
[----:B------:R-:W-:-:S03]  /*27060*/  PRMT R19, R33, 0x7632, R19 ;  /* 0x0000763221137816 */ /* 0x000fc60000000013 */
[----:B------:R3:W-:Y:S04]  /*27070*/  @P6 STG.E.U16 desc[UR16][R10.64], R33 ;  /* 0x000000210a006986 */ /* 0x0007e8000c101510 */
[----:B---3--:R-:W3:Y:S01]  /*27080*/  LDL.LU R33, [R1+0x2a4] ;  /* 0x0002a40001217983 */ /* 0x008ee20000300800 */
[----:B--2---:R-:W-:Y:S01]  /*27090*/  F2FP.BF16.F32.PACK_AB R11, R15, R16 ;  /* 0x000000100f0b723e */ /* 0x004fe200000010ff */
[----:B------:R-:W-:-:S05]  /*270a0*/  IMAD.WIDE R16, R0, 0x2, R4 ;  /* 0x0000000200107825 */ /* 0x000fca00078e0204 */
[----:B------:R2:W-:Y:S04]  /*270b0*/  @P4 STG.E.U16 desc[UR16][R16.64], R19 ;  /* 0x0000001310004986 */ /* 0x0005e8000c101510 */
[----:B--2---:R-:W2:Y:S01]  /*270c0*/  LDL.LU R17, [R1+0x78] ;  /* 0x0000780001117983 */ /* 0x004ea20000300800 */
[----:B------:R-:W-:Y:S01]  /*270d0*/  ISETP.LT.AND P5, PT, R93, UR35, !P1 ;  /* 0x000000235d007c0c */ /* 0x000fe2000cfa1270 */
[----:B------:R-:W-:Y:S01]  /*270e0*/  VIADD R10, R0, UR7 ;  /* 0x00000007000a7c36 */ /* 0x000fe20008000000 */
[----:B------:R-:W-:Y:S01]  /*270f0*/  ISETP.LT.AND P6, PT, R76, UR24, !P1 ;  /* 0x000000184c007c0c */ /* 0x000fe2000cfc1270 */
[----:B------:R-:W-:Y:S01]  /*27100*/  VIADD R18, R92, 0x21 ;  /* 0x000000215c127836 */ /* 0x000fe20000000000 */
[----:B------:R-:W-:Y:S01]  /*27110*/  ISETP.LT.AND P4, PT, R89, UR33, !P1 ;  /* 0x0000002159007c0c */ /* 0x000fe2000cf81270 */
[C---:B------:R-:W-:Y:S01]  /*27120*/  IMAD.WIDE R14, R10.reuse, 0x2, R8 ;  /* 0x000000020a0e7825 */ /* 0x040fe200078e0208 */
[----:B------:R-:W-:Y:S01]  /*27130*/  PRMT R0, R11, 0x7632, R0 ;  /* 0x000076320b007816 */ /* 0x000fe20000000000 */
[----:B------:R-:W0:Y:S02]  /*27140*/  LDCU UR35, c[0x0][0x398] ;  /* 0x00007300ff2377ac */ /* 0x000e240008000800 */
[----:B------:R-:W-:Y:S01]  /*27150*/  IMAD.WIDE R12, R10, 0x2, R2 ;  /* 0x000000020a0c7825 */ /* 0x000fe200078e0202 */
[----:B--2---:R-:W-:-:S03]  /*27160*/  F2FP.BF16.F32.PACK_AB R34, R34, R17 ;  /* 0x000000112222723e */ /* 0x004fc600000010ff */
[----:B------:R2:W-:Y:S01]  /*27170*/  @P5 STG.E.U16 desc[UR16][R14.64], R11 ;  /* 0x0000000b0e005986 */ /* 0x0005e2000c101510 */
[----:B------:R-:W-:Y:S01]  /*27180*/  ISETP.GE.AND P3, PT, R18, UR55, PT ;  /* 0x0000003712007c0c */ /* 0x000fe2000bf66270 */
[----:B------:R-:W-:Y:S01]  /*27190*/  VIADD R17, R92, 0x22 ;  /* 0x000000225c117836 */ /* 0x000fe20000000000 */
[----:B----4-:R-:W-:Y:S01]  /*271a0*/  F2FP.BF16.F32.PACK_AB R45, R45, R32 ;  /* 0x000000202d2d723e */ /* 0x010fe200000010ff */
[----:B------:R-:W4:Y:S01]  /*271b0*/  LDCU UR24, c[0x0][0x398] ;  /* 0x00007300ff1877ac */ /* 0x000f220008000800 */
[----:B------:R-:W0:Y:S01]  /*271c0*/  LDCU UR33, c[0x0][0x398] ;  /* 0x00007300ff2177ac */ /* 0x000e220008000800 */
[----:B--2---:R-:W2:Y:S01]  /*271d0*/  LDL.LU R14, [R1+0x17c] ;  /* 0x00017c00010e7983 */ /* 0x004ea20000300800 */
[----:B------:R-:W-:Y:S01]  /*271e0*/  ISETP.LT.AND P5, PT, R72, UR32, !P1 ;  /* 0x0000002048007c0c */ /* 0x000fe2000cfa1270 */
[----:B------:R-:W0:Y:S02]  /*271f0*/  LDCU UR55, c[0x0][0x39c] ;  /* 0x00007380ff3777ac */ /* 0x000e240008000800 */
[----:B------:R-:W2:Y:S01]  /*27200*/  LDL.LU R15, [R1+0x27c] ;  /* 0x00027c00010f7983 */ /* 0x000ea20000300800 */
[----:B------:R-:W-:Y:S01]  /*27210*/  ISETP.GE.AND P1, PT, R17, UR54, PT ;  /* 0x0000003611007c0c */ /* 0x000fe2000bf26270 */
[----:B------:R-:W0:Y:S02]  /*27220*/  LDCU UR32, c[0x0][0x398] ;  /* 0x00007300ff2077ac */ /* 0x000e240008000800 */
[----:B------:R-:W3:Y:S01]  /*27230*/  LDL.LU R17, [R1+0x7c] ;  /* 0x00007c0001117983 */ /* 0x000ee20000300800 */
[----:B------:R-:W0:Y:S03]  /*27240*/  LDCU UR54, c[0x0][0x39c] ;  /* 0x00007380ff3677ac */ /* 0x000e260008000800 */
[----:B------:R1:W-:Y:S01]  /*27250*/  @P6 STG.E.U16 desc[UR16][R12.64], R0 ;  /* 0x000000000c006986 */ /* 0x0003e2000c101510 */
[----:B------:R-:W-:Y:S01]  /*27260*/  ISETP.LT.AND P6, PT, R93, UR50, !P0 ;  /* 0x000000325d007c0c */ /* 0x000fe2000c7c1270 */
[----:B------:R-:W0:Y:S01]  /*27270*/  LDCU UR50, c[0x0][0x398] ;  /* 0x00007300ff3277ac */ /* 0x000e220008000800 */
[----:B-1----:R-:W-:-:S04]  /*27280*/  IMAD.WIDE R12, R10, 0x2, R4 ;  /* 0x000000020a0c7825 */ /* 0x002fc800078e0204 */
[----:B------:R-:W-:Y:S01]  /*27290*/  VIADD R0, R10, UR7 ;  /* 0x000000070a007c36 */ /* 0x000fe20008000000 */
[----:B--2---:R-:W-:Y:S01]  /*272a0*/  F2FP.BF16.F32.PACK_AB R16, R14, R15 ;  /* 0x0000000f0e10723e */ /* 0x004fe200000010ff */
[----:B------:R-:W-:-:S03]  /*272b0*/  IMAD.WIDE R14, R10, 0x2, R6 ;  /* 0x000000020a0e7825 */ /* 0x000fc600078e0206 */
[----:B------:R-:W-:Y:S02]  /*272c0*/  PRMT R18, R16, 0x7610, R18 ;  /* 0x0000761010127816 */ /* 0x000fe40000000012 */
[----:B------:R-:W-:Y:S01]  /*272d0*/  PRMT R16, R34, 0x7632, R16 ;  /* 0x0000763222107816 */ /* 0x000fe20000000010 */
[----:B------:R1:W-:Y:S01]  /*272e0*/  @P5 STG.E.U16 desc[UR16][R14.64], R34 ;  /* 0x000000220e005986 */ /* 0x0003e2000c101510 */
[----:B------:R-:W-:-:S03]  /*272f0*/  IMAD.WIDE R10, R0, 0x2, R8 ;  /* 0x00000002000a7825 */ /* 0x000fc600078e0208 */
[----:B------:R2:W-:Y:S01]  /*27300*/  @P4 STG.E.U16 desc[UR16][R12.64], R16 ;  /* 0x000000100c004986 */ /* 0x0005e2000c101510 */
[----:B------:R-:W-:Y:S01]  /*27310*/  ISETP.LT.AND P4, PT, R76, UR47, !P0 ;  /* 0x0000002f4c007c0c */ /* 0x000fe2000c781270 */
[----:B------:R-:W0:Y:S01]  /*27320*/  LDCU UR47, c[0x0][0x39c] ;  /* 0x00007380ff2f77ac */ /* 0x000e220008000800 */
[----:B---3--:R-:W-:Y:S01]  /*27330*/  F2FP.BF16.F32.PACK_AB R35, R35, R17 ;  /* 0x000000112323723e */ /* 0x008fe200000010ff */
[----:B------:R3:W-:Y:S01]  /*27340*/  @P6 STG.E.U16 desc[UR16][R10.64], R18 ;  /* 0x000000120a006986 */ /* 0x0007e2000c101510 */
[----:B------:R-:W-:Y:S02]  /*27350*/  VIADD R17, R92, 0x23 ;  /* 0x000000235c117836 */ /* 0x000fe40000000000 */
[----:B-1----:R-:W-:Y:S01]  /*27360*/  IMAD.WIDE R14, R0, 0x2, R2 ;  /* 0x00000002000e7825 */ /* 0x002fe200078e0202 */
[----:B------:R-:W-:Y:S01]  /*27370*/  ISETP.LT.AND P5, PT, R72, UR8, !P0 ;  /* 0x0000000848007c0c */ /* 0x000fe2000c7a1270 */
[----:B------:R-:W4:Y:S01]  /*27380*/  LDL.LU R34, [R1+0xac] ;  /* 0x0000ac0001227983 */ /* 0x000f220000300800 */
[----:B------:R-:W-:Y:S01]  /*27390*/  ISETP.LT.AND P6, PT, R89, UR36, !P0 ;  /* 0x0000002459007c0c */ /* 0x000fe2000c7c1270 */
[----:B--2---:R-:W-:Y:S01]  /*273a0*/  IMAD.WIDE R12, R0, 0x2, R6 ;  /* 0x00000002000c7825 */ /* 0x004fe200078e0206 */
[----:B---3--:R-:W-:-:S03]  /*273b0*/  PRMT R18, R16, 0x7632, R18 ;  /* 0x0000763210127816 */ /* 0x008fc60000000012 */
[----:B------:R-:W-:Y:S01]  /*273c0*/  IMAD.WIDE R10, R0, 0x2, R4 ;  /* 0x00000002000a7825 */ /* 0x000fe200078e0204 */
[----:B------:R-:W-:Y:S01]  /*273d0*/  ISETP.GE.AND P0, PT, R17, UR22, PT ;  /* 0x0000001611007c0c */ /* 0x000fe2000bf06270 */
[----:B------:R-:W1:Y:S01]  /*273e0*/  LDCU UR22, c[0x0][0x39c] ;  /* 0x00007380ff1677ac */ /* 0x000e620008000800 */
[----:B------:R-:W2:Y:S01]  /*273f0*/  LDL.LU R17, [R1+0x80] ;  /* 0x0000800001117983 */ /* 0x000ea20000300800 */
[----:B------:R-:W3:Y:S03]  /*27400*/  LDCU UR8, c[0x0][0x398] ;  /* 0x00007300ff0877ac */ /* 0x000ee60008000800 */
[----:B------:R0:W-:Y:S01]  /*27410*/  @P4 STG.E.U16 desc[UR16][R14.64], R18 ;  /* 0x000000120e004986 */ /* 0x0001e2000c101510 */
[----:B------:R-:W1:Y:S03]  /*27420*/  LDCU UR36, c[0x0][0x398] ;  /* 0x00007300ff2477ac */ /* 0x000e660008000800 */
[----:B0-----:R-:W3:Y:S04]  /*27430*/  LDL.LU R14, [R1+0x180] ;  /* 0x00018000010e7983 */ /* 0x001ee80000300800 */
[----:B------:R-:W3:Y:S01]  /*27440*/  LDL.LU R15, [R1+0x280] ;  /* 0x00028000010f7983 */ /* 0x000ee20000300800 */
[----:B------:R-:W-:-:S03]  /*27450*/  PRMT R16, R35, 0x7632, R16 ;  /* 0x0000763223107816 */ /* 0x000fc60000000010 */
[----:B------:R0:W-:Y:S01]  /*27460*/  @P5 STG.E.U16 desc[UR16][R12.64], R35 ;  /* 0x000000230c005986 */ /* 0x0001e2000c101510 */
[----:B------:R-:W-:Y:S01]  /*27470*/  ISETP.LT.AND P5, PT, R76, UR40, !P2 ;  /* 0x000000284c007c0c */ /* 0x000fe2000d7a1270 */
[----:B------:R-:W-:Y:S01]  /*27480*/  VIADD R0, R0, UR7 ;  /* 0x0000000700007c36 */ /* 0x000fe20008000000 */
[----:B--2---:R-:W-:Y:S01]  /*27490*/  F2FP.BF16.F32.PACK_AB R36, R36, R17 ;  /* 0x000000112424723e */ /* 0x004fe200000010ff */
[----:B------:R2:W-:Y:S01]  /*274a0*/  @P6 STG.E.U16 desc[UR16][R10.64], R16 ;  /* 0x000000100a006986 */ /* 0x0005e2000c101510 */
[----:B------:R-:W-:Y:S01]  /*274b0*/  ISETP.LT.AND P6, PT, R93, UR57, !P2 ;  /* 0x000000395d007c0c */ /* 0x000fe2000d7c1270 */
[----:B------:R-:W1:Y:S02]  /*274c0*/  LDCU UR40, c[0x0][0x398] ;  /* 0x00007300ff2877ac */ /* 0x000e640008000800 */
[----:B0-----:R-:W4:Y:S01]  /*274d0*/  LDL.LU R35, [R1+0x1a4] ;  /* 0x0001a40001237983 */ /* 0x001f220000300800 */
[----:B--2---:R-:W-:Y:S01]  /*274e0*/  IMAD.WIDE R16, R0, 0x2, R8 ;  /* 0x0000000200107825 */ /* 0x004fe200078e0208 */
[----:B---3--:R-:W-:-:S03]  /*274f0*/  F2FP.BF16.F32.PACK_AB R10, R14, R15 ;  /* 0x0000000f0e0a723e */ /* 0x008fc600000010ff */
[----:B------:R-:W-:Y:S01]  /*27500*/  IMAD.WIDE R14, R0, 0x2, R2 ;  /* 0x00000002000e7825 */ /* 0x000fe200078e0202 */
[C---:B------:R-:W-:Y:S02]  /*27510*/  PRMT R20, R10.reuse, 0x7610, R20 ;  /* 0x000076100a147816 */ /* 0x040fe40000000014 */
[----:B------:R-:W-:-:S03]  /*27520*/  PRMT R19, R10, 0x7632, R19 ;  /* 0x000076320a137816 */ /* 0x000fc60000000013 */
[----:B------:R0:W-:Y:S04]  /*27530*/  @P6 STG.E.U16 desc[UR16][R16.64], R20 ;  /* 0x0000001410006986 */ /* 0x0001e8000c101510 */
[----:B------:R2:W-:Y:S04]  /*27540*/  @P5 STG.E.U16 desc[UR16][R14.64], R19 ;  /* 0x000000130e005986 */ /* 0x0005e8000c101510 */
[----:B0-----:R-:W3:Y:S04]  /*27550*/  LDL.LU R16, [R1+0x84] ;  /* 0x0000840001107983 */ /* 0x001ee80000300800 */
[----:B--2---:R-:W2:Y:S04]  /*27560*/  LDL.LU R14, [R1+0x184] ;  /* 0x00018400010e7983 */ /* 0x004ea80000300800 */
[----:B------:R-:W2:Y:S01]  /*27570*/  LDL.LU R15, [R1+0x284] ;  /* 0x00028400010f7983 */ /* 0x000ea20000300800 */
[----:B------:R-:W-:Y:S01]  /*27580*/  ISETP.LT.AND P4, PT, R72, UR28, !P2 ;  /* 0x0000001c48007c0c */ /* 0x000fe2000d781270 */
[----:B------:R-:W-:Y:S01]  /*27590*/  IMAD.WIDE R12, R0, 0x2, R6 ;  /* 0x00000002000c7825 */ /* 0x000fe200078e0206 */
[----:B------:R-:W-:Y:S01]  /*275a0*/  ISETP.LT.AND P2, PT, R89, UR56, !P2 ;  /* 0x0000003859007c0c */ /* 0x000fe2000d741270 */
[----:B------:R-:W0:Y:S01]  /*275b0*/  LDCU UR28, c[0x0][0x398] ;  /* 0x00007300ff1c77ac */ /* 0x000e220008000800 */
[----:B------:R-:W-:Y:S01]  /*275c0*/  PRMT R18, R36, 0x7632, R18 ;  /* 0x0000763224127816 */ /* 0x000fe20000000012 */
[----:B------:R-:W-:-:S08]  /*275d0*/  IMAD.WIDE R10, R0, 0x2, R4 ;  /* 0x00000002000a7825 */ /* 0x000fd000078e0204 */
[----:B------:R0:W-:Y:S01]  /*275e0*/  @P4 STG.E.U16 desc[UR16][R12.64], R36 ;  /* 0x000000240c004986 */ /* 0x0001e2000c101510 */
[----:B------:R-:W-:Y:S01]  /*275f0*/  ISETP.LT.AND P4, PT, R93, UR60, !P3 ;  /* 0x0000003c5d007c0c */ /* 0x000fe2000df81270 */
[----:B------:R-:W-:Y:S02]  /*27600*/  VIADD R0, R0, UR7 ;  /* 0x0000000700007c36 */ /* 0x000fe40008000000 */
[----:B------:R2:W-:Y:S04]  /*27610*/  @P2 STG.E.U16 desc[UR16][R10.64], R18 ;  /* 0x000000120a002986 */ /* 0x0005e8000c101510 */
[----:B0-----:R-:W4:Y:S01]  /*27620*/  LDL.LU R36, [R1+0x2a8] ;  /* 0x0002a80001247983 */ /* 0x001f220000300800 */
[----:B---3--:R-:W-:Y:S01]  /*27630*/  F2FP.BF16.F32.PACK_AB R37, R37, R16 ;  /* 0x000000102525723e */ /* 0x008fe200000010ff */
[----:B------:R-:W-:Y:S01]  /*27640*/  VIADD R16, R92, 0x24 ;  /* 0x000000245c107836 */ /* 0x000fe20000000000 */
[----:B--2---:R-:W-:Y:S01]  /*27650*/  F2FP.BF16.F32.PACK_AB R10, R14, R15 ;  /* 0x0000000f0e0a723e */ /* 0x004fe200000010ff */
[----:B------:R-:W-:-:S03]  /*27660*/  IMAD.WIDE R14, R0, 0x2, R8 ;  /* 0x00000002000e7825 */ /* 0x000fc600078e0208 */
[----:B------:R-:W-:Y:S02]  /*27670*/  PRMT R18, R10, 0x7610, R18 ;  /* 0x000076100a127816 */ /* 0x000fe40000000012 */
[----:B------:R-:W-:Y:S02]  /*27680*/  ISETP.GE.AND P2, PT, R16, UR70, PT ;  /* 0x0000004610007c0c */ /* 0x000fe4000bf46270 */
[----:B------:R-:W2:Y:S04]  /*27690*/  LDL.LU R16, [R1+0x288] ;  /* 0x0002880001107983 */ /* 0x000ea80000300800 */
[----:B------:R0:W-:Y:S04]  /*276a0*/  @P4 STG.E.U16 desc[UR16][R14.64], R18 ;  /* 0x000000120e004986 */ /* 0x0001e8000c101510 */
[----:B0-----:R-:W2:Y:S01]  /*276b0*/  LDL.LU R15, [R1+0x188] ;  /* 0x00018800010f7983 */ /* 0x001ea20000300800 */
[----:B------:R-:W-:-:S02]  /*276c0*/  ISETP.LT.AND P5, PT, R76, UR30, !P3 ;  /* 0x0000001e4c007c0c */ /* 0x000fc4000dfa1270 */
[----:B------:R-:W-:Y:S01]  /*276d0*/  ISETP.LT.AND P6, PT, R72, UR62, !P3 ;  /* 0x0000003e48007c0c */ /* 0x000fe2000dfc1270 */
[----:B------:R-:W-:Y:S01]  /*276e0*/  IMAD.WIDE R12, R0, 0x2, R2 ;  /* 0x00000002000c7825 */ /* 0x000fe200078e0202 */
[----:B------:R-:W-:Y:S01]  /*276f0*/  PRMT R17, R10, 0x7632, R17 ;  /* 0x000076320a117816 */ /* 0x000fe20000000011 */
[----:B------:R-:W0:Y:S01]  /*27700*/  LDCU UR30, c[0x0][0x398] ;  /* 0x00007300ff1e77ac */ /* 0x000e220008000800 */
[----:B------:R-:W-:Y:S01]  /*27710*/  ISETP.LT.AND P4, PT, R89, UR12, !P3 ;  /* 0x0000000c59007c0c */ /* 0x000fe2000df81270 */
[C---:B------:R-:W-:Y:S01]  /*27720*/  IMAD.WIDE R10, R0.reuse, 0x2, R6 ;  /* 0x00000002000a7825 */ /* 0x040fe200078e0206 */
[----:B------:R-:W-:Y:S01]  /*27730*/  PRMT R19, R37, 0x7632, R19 ;  /* 0x0000763225137816 */ /* 0x000fe20000000013 */
[----:B------:R-:W3:Y:S04]  /*27740*/  LDCU UR12, c[0x0][0x398] ;  /* 0x00007300ff0c77ac */ /* 0x000ee80008000800 */
[----:B------:R-:W-:Y:S04]  /*27750*/  @P5 STG.E.U16 desc[UR16][R12.64], R17 ;  /* 0x000000110c005986 */ /* 0x000fe8000c101510 */
[----:B------:R0:W-:Y:S04]  /*27760*/  @P6 STG.E.U16 desc[UR16][R10.64], R37 ;  /* 0x000000250a006986 */ /* 0x0001e8000c101510 */
[----:B0-----:R-:W3:Y:S01]  /*27770*/  LDL.LU R37, [R1+0x1a8] ;  /* 0x0001a80001257983 */ /* 0x001ee20000300800 */
[----:B--2---:R-:W-:Y:S01]  /*27780*/  F2FP.BF16.F32.PACK_AB R11, R15, R16 ;  /* 0x000000100f0b723e */ /* 0x004fe200000010ff */
[----:B------:R-:W-:-:S05]  /*27790*/  IMAD.WIDE R16, R0, 0x2, R4 ;  /* 0x0000000200107825 */ /* 0x000fca00078e0204 */
[----:B------:R0:W-:Y:S04]  /*277a0*/  @P4 STG.E.U16 desc[UR16][R16.64], R19 ;  /* 0x0000001310004986 */ /* 0x0001e8000c101510 */
[----:B0-----:R-:W2:Y:S01]  /*277b0*/  LDL.LU R17, [R1+0x88] ;  /* 0x0000880001117983 */ /* 0x001ea20000300800 */
[----:B------:R-:W-:Y:S01]  /*277c0*/  ISETP.LT.AND P5, PT, R93, UR42, !P1 ;  /* 0x0000002a5d007c0c */ /* 0x000fe2000cfa1270 */
[----:B------:R-:W-:Y:S01]  /*277d0*/  VIADD R10, R0, UR7 ;  /* 0x00000007000a7c36 */ /* 0x000fe20008000000 */
[----:B------:R-:W-:Y:S01]  /*277e0*/  ISETP.LT.AND P6, PT, R76, UR58, !P1 ;  /* 0x0000003a4c007c0c */ /* 0x000fe2000cfc1270 */
[----:B------:R-:W-:Y:S01]  /*277f0*/  VIADD R18, R92, 0x25 ;  /* 0x000000255c127836 */ /* 0x000fe20000000000 */
[----:B------:R-:W-:Y:S01]  /*27800*/  ISETP.LT.AND P4, PT, R89, UR69, !P1 ;  /* 0x0000004559007c0c */ /* 0x000fe2000cf81270 */
[----:B------:R-:W-:Y:S01]  /*27810*/  IMAD.WIDE R14, R10, 0x2, R8 ;  /* 0x000000020a0e7825 */ /* 0x000fe200078e0208 */
[----:B------:R-:W0:Y:S07]  /*27820*/  LDCU UR42, c[0x0][0x398] ;  /* 0x00007300ff2a77ac */ /* 0x000e2e0008000800 */
[----:B------:R0:W-:Y:S04]  /*27830*/  @P5 STG.E.U16 desc[UR16][R14.64], R11 ;  /* 0x0000000b0e005986 */ /* 0x0001e8000c101510 */
[----:B0-----:R-:W3:Y:S04]  /*27840*/  LDL.LU R14, [R1+0x18c] ;  /* 0x00018c00010e7983 */ /* 0x001ee80000300800 */
[----:B------:R-:W3:Y:S01]  /*27850*/  LDL.LU R15, [R1+0x28c] ;  /* 0x00028c00010f7983 */ /* 0x000ee20000300800 */
[----:B------:R-:W-:-:S02]  /*27860*/  ISETP.LT.AND P5, PT, R72, UR14, !P1 ;  /* 0x0000000e48007c0c */ /* 0x000fc4000cfa1270 */
[----:B--2---:R-:W-:Y:S01]  /*27870*/  F2FP.BF16.F32.PACK_AB R38, R38, R17 ;  /* 0x000000112626723e */ /* 0x004fe200000010ff */
[----:B------:R-:W-:Y:S01]  /*27880*/  VIADD R17, R92, 0x26 ;  /* 0x000000265c117836 */ /* 0x000fe20000000000 */
[----:B------:R-:W-:Y:S01]  /*27890*/  PRMT R0, R11, 0x7632, R0 ;  /* 0x000076320b007816 */ /* 0x000fe20000000000 */
[----:B------:R-:W-:Y:S01]  /*278a0*/  IMAD.WIDE R12, R10, 0x2, R2 ;  /* 0x000000020a0c7825 */ /* 0x000fe200078e0202 */
[----:B------:R-:W-:Y:S01]  /*278b0*/  ISETP.GE.AND P3, PT, R18, UR74, PT ;  /* 0x0000004a12007c0c */ /* 0x000fe2000bf66270 */
[----:B------:R-:W0:Y:S01]  /*278c0*/  LDCU UR14, c[0x0][0x39c] ;  /* 0x00007380ff0e77ac */ /* 0x000e220008000800 */
[----:B------:R-:W-:Y:S02]  /*278d0*/  ISETP.GE.AND P1, PT, R17, UR71, PT ;  /* 0x0000004711007c0c */ /* 0x000fe4000bf26270 */
[----:B------:R-:W2:Y:S04]  /*278e0*/  LDL.LU R17, [R1+0x8c] ;  /* 0x00008c0001117983 */ /* 0x000ea80000300800 */
[----:B------:R0:W-:Y:S01]  /*278f0*/  @P6 STG.E.U16 desc[UR16][R12.64], R0 ;  /* 0x000000000c006986 */ /* 0x0001e2000c101510 */
[----:B------:R-:W-:Y:S01]  /*27900*/  ISETP.LT.AND P6, PT, R93, UR4, !P0 ;  /* 0x000000045d007c0c */ /* 0x000fe2000c7c1270 */
[----:B------:R-:W1:Y:S01]  /*27910*/  LDCU UR4, c[0x0][0x398] ;  /* 0x00007300ff0477ac */ /* 0x000e620008000800 */
[----:B0-----:R-:W-:Y:S01]  /*27920*/  IMAD.WIDE R12, R10, 0x2, R4 ;  /* 0x000000020a0c7825 */ /* 0x001fe200078e0204 */
[----:B---3--:R-:W-:-:S03]  /*27930*/  F2FP.BF16.F32.PACK_AB R16, R14, R15 ;  /* 0x0000000f0e10723e */ /* 0x008fc600000010ff */
[----:B------:R-:W-:Y:S01]  /*27940*/  IMAD.WIDE R14, R10, 0x2, R6 ;  /* 0x000000020a0e7825 */ /* 0x000fe200078e0206 */
[----:B------:R-:W-:Y:S02]  /*27950*/  PRMT R18, R16, 0x7610, R18 ;  /* 0x0000761010127816 */ /* 0x000fe40000000012 */
[----:B------:R-:W-:Y:S01]  /*27960*/  PRMT R16, R38, 0x7632, R16 ;  /* 0x0000763226107816 */ /* 0x000fe20000000010 */
[----:B------:R-:W-:Y:S01]  /*27970*/  VIADD R0, R10, UR7 ;  /* 0x000000070a007c36 */ /* 0x000fe20008000000 */
[----:B------:R0:W-:Y:S04]  /*27980*/  @P5 STG.E.U16 desc[UR16][R14.64], R38 ;  /* 0x000000260e005986 */ /* 0x0001e8000c101510 */
[----:B------:R-:W-:Y:S01]  /*27990*/  @P4 STG.E.U16 desc[UR16][R12.64], R16 ;  /* 0x000000100c004986 */ /* 0x000fe2000c101510 */
[----:B------:R-:W-:Y:S01]  /*279a0*/  ISETP.LT.AND P4, PT, R76, UR53, !P0 ;  /* 0x000000354c007c0c */ /* 0x000fe2000c781270 */
[----:B------:R-:W-:Y:S01]  /*279b0*/  IMAD.WIDE R10, R0, 0x2, R8 ;  /* 0x00000002000a7825 */ /* 0x000fe200078e0208 */
[----:B------:R-:W-:Y:S01]  /*279c0*/  ISETP.LT.AND P5, PT, R72, UR41, !P0 ;  /* 0x0000002948007c0c */ /* 0x000fe2000c7a1270 */
[----:B------:R-:W3:Y:S03]  /*279d0*/  LDCU UR41, c[0x0][0x398] ;  /* 0x00007300ff2977ac */ /* 0x000ee60008000800 */
[----:B------:R1:W-:Y:S01]  /*279e0*/  @P6 STG.E.U16 desc[UR16][R10.64], R18 ;  /* 0x000000120a006986 */ /* 0x0003e2000c101510 */
[----:B0-----:R-:W-:Y:S01]  /*279f0*/  IMAD.WIDE R14, R0, 0x2, R2 ;  /* 0x00000002000e7825 */ /* 0x001fe200078e0202 */
[----:B------:R-:W-:Y:S01]  /*27a00*/  ISETP.LT.AND P6, PT, R89, UR39, !P0 ;  /* 0x0000002759007c0c */ /* 0x000fe2000c7c1270 */
[----:B------:R-:W0:Y:S01]  /*27a10*/  LDCU UR39, c[0x0][0x398] ;  /* 0x00007300ff2777ac */ /* 0x000e220008000800 */
[----:B------:R-:W3:Y:S01]  /*27a20*/  LDL.LU R38, [R1+0xa0] ;  /* 0x0000a00001267983 */ /* 0x000ee20000300800 */
[----:B--2---:R-:W-:Y:S01]  /*27a30*/  F2FP.BF16.F32.PACK_AB R39, R39, R17 ;  /* 0x000000112727723e */ /* 0x004fe200000010ff */
[----:B------:R-:W-:Y:S01]  /*27a40*/  VIADD R17, R92, 0x27 ;  /* 0x000000275c117836 */ /* 0x000fe20000000000 */
[----:B-1----:R-:W-:Y:S01]  /*27a50*/  PRMT R18, R16, 0x7632, R18 ;  /* 0x0000763210127816 */ /* 0x002fe20000000012 */
[C---:B------:R-:W-:Y:S01]  /*27a60*/  IMAD.WIDE R12, R0.reuse, 0x2, R6 ;  /* 0x00000002000c7825 */ /* 0x040fe200078e0206 */
[----:B----4-:R-:W-:Y:S01]  /*27a70*/  F2FP.BF16.F32.PACK_AB R47, R47, R34 ;  /* 0x000000222f2f723e */ /* 0x010fe200000010ff */
[----:B------:R-:W1:Y:S01]  /*27a80*/  LDCU UR53, c[0x0][0x398] ;  /* 0x00007300ff3577ac */ /* 0x000e620008000800 */
[----:B------:R-:W-:Y:S01]  /*27a90*/  ISETP.GE.AND P0, PT, R17, UR64, PT ;  /* 0x0000004011007c0c */ /* 0x000fe2000bf06270 */
[----:B------:R2:W-:Y:S04]  /*27aa0*/  @P4 STG.E.U16 desc[UR16][R14.64], R18 ;  /* 0x000000120e004986 */ /* 0x0005e8000c101510 */
[----:B------:R-:W4:Y:S04]  /*27ab0*/  LDL.LU R17, [R1+0x90] ;  /* 0x0000900001117983 */ /* 0x000f280000300800 */
[----:B--2---:R-:W2:Y:S04]  /*27ac0*/  LDL.LU R14, [R1+0x190] ;  /* 0x00019000010e7983 */ /* 0x004ea80000300800 */
[----:B------:R-:W2:Y:S01]  /*27ad0*/  LDL.LU R15, [R1+0x290] ;  /* 0x00029000010f7983 */ /* 0x000ea20000300800 */
[----:B------:R-:W-:Y:S01]  /*27ae0*/  PRMT R16, R39, 0x7632, R16 ;  /* 0x0000763227107816 */ /* 0x000fe20000000010 */
[----:B------:R-:W-:-:S02]  /*27af0*/  IMAD.WIDE R10, R0, 0x2, R4 ;  /* 0x00000002000a7825 */ /* 0x000fc400078e0204 */
[----:B------:R0:W-:Y:S01]  /*27b00*/  @P5 STG.E.U16 desc[UR16][R12.64], R39 ;  /* 0x000000270c005986 */ /* 0x0001e2000c101510 */
[----:B------:R-:W-:Y:S01]  /*27b10*/  ISETP.LT.AND P5, PT, R76, UR38, !P2 ;  /* 0x000000264c007c0c */ /* 0x000fe2000d7a1270 */
[----:B------:R-:W-:Y:S01]  /*27b20*/  VIADD R0, R0, UR7 ;  /* 0x0000000700007c36 */ /* 0x000fe20008000000 */
[----:B------:R-:W-:Y:S01]  /*27b30*/  ISETP.LT.AND P4, PT, R72, UR10, !P2 ;  /* 0x0000000a48007c0c */ /* 0x000fe2000d781270 */
[----:B------:R1:W-:Y:S01]  /*27b40*/  @P6 STG.E.U16 desc[UR16][R10.64], R16 ;  /* 0x000000100a006986 */ /* 0x0003e2000c101510 */
[----:B------:R-:W-:Y:S01]  /*27b50*/  ISETP.LT.AND P6, PT, R93, UR51, !P2 ;  /* 0x000000335d007c0c */ /* 0x000fe2000d7c1270 */
[----:B------:R-:W1:Y:S01]  /*27b60*/  LDCU UR38, c[0x0][0x39c] ;  /* 0x00007380ff2677ac */ /* 0x000e620008000800 */
[----:B------:R-:W-:Y:S02]  /*27b70*/  F2FP.BF16.F32.PACK_AB R48, R48, R31 ;  /* 0x0000001f3030723e */ /* 0x000fe400000010ff */
[----:B------:R-:W-:Y:S01]  /*27b80*/  F2FP.BF16.F32.PACK_AB R49, R49, R21 ;  /* 0x000000153131723e */ /* 0x000fe200000010ff */
[----:B------:R-:W1:Y:S01]  /*27b90*/  LDCU UR10, c[0x0][0x398] ;  /* 0x00007300ff0a77ac */ /* 0x000e620008000800 */
[----:B0-----:R-:W3:Y:S01]  /*27ba0*/  LDL.LU R39, [R1+0x94] ;  /* 0x0000940001277983 */ /* 0x001ee20000300800 */
[----:B----4-:R-:W-:Y:S01]  /*27bb0*/  F2FP.BF16.F32.PACK_AB R40, R40, R17 ;  /* 0x000000112828723e */ /* 0x010fe200000010ff */
[----:B-1----:R-:W-:Y:S01]  /*27bc0*/  IMAD.WIDE R16, R0, 0x2, R8 ;  /* 0x0000000200107825 */ /* 0x002fe200078e0208 */
[----:B--2---:R-:W-:-:S03]  /*27bd0*/  F2FP.BF16.F32.PACK_AB R10, R14, R15 ;  /* 0x0000000f0e0a723e */ /* 0x004fc600000010ff */
[----:B------:R-:W-:Y:S01]  /*27be0*/  IMAD.WIDE R14, R0, 0x2, R2 ;  /* 0x00000002000e7825 */ /* 0x000fe200078e0202 */
[----:B---3--:R-:W-:Y:S01]  /*27bf0*/  F2FP.BF16.F32.PACK_AB R44, R44, R38 ;  /* 0x000000262c2c723e */ /* 0x008fe200000010ff */
[----:B------:R-:W0:Y:S01]  /*27c00*/  LDCU UR51, c[0x0][0x398] ;  /* 0x00007300ff3377ac */ /* 0x000e220008000800 */
[C---:B------:R-:W-:Y:S02]  /*27c10*/  PRMT R20, R10.reuse, 0x7610, R20 ;  /* 0x000076100a147816 */ /* 0x040fe40000000014 */
[----:B------:R-:W-:-:S03]  /*27c20*/  PRMT R19, R10, 0x7632, R19 ;  /* 0x000076320a137816 */ /* 0x000fc60000000013 */
[----:B------:R1:W-:Y:S04]  /*27c30*/  @P6 STG.E.U16 desc[UR16][R16.64], R20 ;  /* 0x0000001410006986 */ /* 0x0003e8000c101510 */
[----:B------:R2:W-:Y:S04]  /*27c40*/  @P5 STG.E.U16 desc[UR16][R14.64], R19 ;  /* 0x000000130e005986 */ /* 0x0005e8000c101510 */
[----:B-1----:R-:W3:Y:S04]  /*27c50*/  LDL.LU R16, [R1+0x294] ;  /* 0x0002940001107983 */ /* 0x002ee80000300800 */
[----:B--2---:R-:W3:Y:S01]  /*27c60*/  LDL.LU R15, [R1+0x194] ;  /* 0x00019400010f7983 */ /* 0x004ee20000300800 */
[----:B------:R-:W-:Y:S01]  /*27c70*/  ISETP.LT.AND P2, PT, R89, UR48, !P2 ;  /* 0x0000003059007c0c */ /* 0x000fe2000d741270 */
[----:B------:R-:W-:Y:S01]  /*27c80*/  IMAD.WIDE R12, R0, 0x2, R6 ;  /* 0x00000002000c7825 */ /* 0x000fe200078e0206 */
[----:B------:R-:W-:Y:S01]  /*27c90*/  PRMT R18, R40, 0x7632, R18 ;  /* 0x0000763228127816 */ /* 0x000fe20000000012 */
[----:B------:R-:W1:Y:S02]  /*27ca0*/  LDCU UR48, c[0x0][0x398] ;  /* 0x00007300ff3077ac */ /* 0x000e640008000800 */
[----:B------:R-:W-:Y:S01]  /*27cb0*/  IMAD.WIDE R10, R0, 0x2, R4 ;  /* 0x00000002000a7825 */ /* 0x000fe200078e0204 */
[----:B------:R2:W-:Y:S01]  /*27cc0*/  @P4 STG.E.U16 desc[UR16][R12.64], R40 ;  /* 0x000000280c004986 */ /* 0x0005e2000c101510 */
[----:B------:R-:W-:-:S02]  /*27cd0*/  ISETP.LT.AND P4, PT, R93, UR76, !P3 ;  /* 0x0000004c5d007c0c */ /* 0x000fc4000df81270 */
[----:B------:R-:W-:-:S04]  /*27ce0*/  VIADD R0, R0, UR7 ;  /* 0x0000000700007c36 */ /* 0x000fc80008000000 */
[----:B------:R3:W-:Y:S01]  /*27cf0*/  @P2 STG.E.U16 desc[UR16][R10.64], R18 ;  /* 0x000000120a002986 */ /* 0x0007e2000c101510 */
[----:B------:R-:W-:-:S03]  /*27d00*/  F2FP.BF16.F32.PACK_AB R41, R41, R39 ;  /* 0x000000272929723e */ /* 0x000fc600000010ff */
[----:B--2---:R-:W2:Y:S04]  /*27d10*/  LDL.LU R40, [R1+0x19c] ;  /* 0x00019c0001287983 */ /* 0x004ea80000300800 */
[----:B------:R-:W2:Y:S01]  /*27d20*/  LDL.LU R39, [R1+0x29c] ;  /* 0x00029c0001277983 */ /* 0x000ea20000300800 */
[----:B---3--:R-:W-:Y:S01]  /*27d30*/  F2FP.BF16.F32.PACK_AB R10, R15, R16 ;  /* 0x000000100f0a723e */ /* 0x008fe200000010ff */
[----:B------:R-:W-:Y:S02]  /*27d40*/  VIADD R16, R92, 0x28 ;  /* 0x000000285c107836 */ /* 0x000fe40000000000 */
[----:B------:R-:W-:Y:S01]  /*27d50*/  IMAD.WIDE R14, R0, 0x2, R8 ;  /* 0x00000002000e7825 */ /* 0x000fe200078e0208 */
[----:B------:R-:W-:Y:S02]  /*27d60*/  PRMT R18, R10, 0x7610, R18 ;  /* 0x000076100a127816 */ /* 0x000fe40000000012 */
[----:B------:R-:W-:-:S02]  /*27d70*/  ISETP.GE.AND P2, PT, R16, UR18, PT ;  /* 0x0000001210007c0c */ /* 0x000fc4000bf46270 */
[----:B------:R-:W-:Y:S01]  /*27d80*/  ISETP.LT.AND P5, PT, R76, UR75, !P3 ;  /* 0x0000004b4c007c0c */ /* 0x000fe2000dfa1270 */
[----:B------:R-:W3:Y:S01]  /*27d90*/  LDL.LU R16, [R1+0x298] ;  /* 0x0002980001107983 */ /* 0x000ee20000300800 */
[----:B------:R-:W-:Y:S01]  /*27da0*/  ISETP.LT.AND P6, PT, R72, UR67, !P3 ;  /* 0x0000004348007c0c */ /* 0x000fe2000dfc1270 */
[----:B------:R-:W-:Y:S01]  /*27db0*/  IMAD.WIDE R12, R0, 0x2, R2 ;  /* 0x00000002000c7825 */ /* 0x000fe200078e0202 */
[----:B------:R-:W-:Y:S01]  /*27dc0*/  PRMT R17, R10, 0x7632, R17 ;  /* 0x000076320a117816 */ /* 0x000fe20000000011 */
[----:B------:R4:W-:Y:S01]  /*27dd0*/  @P4 STG.E.U16 desc[UR16][R14.64], R18 ;  /* 0x000000120e004986 */ /* 0x0009e2000c101510 */
[----:B------:R-:W-:Y:S01]  /*27de0*/  PRMT R19, R41, 0x7632, R19 ;  /* 0x0000763229137816 */ /* 0x000fe20000000013 */
[----:B------:R-:W0:Y:S02]  /*27df0*/  LDCU UR18, c[0x0][0x398] ;  /* 0x00007300ff1277ac */ /* 0x000e240008000800 */
[----:B----4-:R-:W3:Y:S01]  /*27e00*/  LDL.LU R15, [R1+0x198] ;  /* 0x00019800010f7983 */ /* 0x010ee20000300800 */
[----:B------:R-:W-:Y:S01]  /*27e10*/  ISETP.LT.AND P4, PT, R89, UR73, !P3 ;  /* 0x0000004959007c0c */ /* 0x000fe2000df81270 */
[----:B------:R-:W-:-:S02]  /*27e20*/  IMAD.WIDE R10, R0, 0x2, R6 ;  /* 0x00000002000a7825 */ /* 0x000fc400078e0206 */
[----:B------:R-:W-:Y:S04]  /*27e30*/  @P5 STG.E.U16 desc[UR16][R12.64], R17 ;  /* 0x000000110c005986 */ /* 0x000fe8000c101510 */
[----:B------:R4:W-:Y:S04]  /*27e40*/  @P6 STG.E.U16 desc[UR16][R10.64], R41 ;  /* 0x000000290a006986 */ /* 0x0009e8000c101510 */
[----:B----4-:R-:W4:Y:S01]  /*27e50*/  LDL.LU R41, [R1+0x9c] ;  /* 0x00009c0001297983 */ /* 0x010f220000300800 */
[----:B---3--:R-:W-:Y:S01]  /*27e60*/  F2FP.BF16.F32.PACK_AB R11, R15, R16 ;  /* 0x000000100f0b723e */ /* 0x008fe200000010ff */
[----:B------:R-:W-:-:S05]  /*27e70*/  IMAD.WIDE R16, R0, 0x2, R4 ;  /* 0x0000000200107825 */ /* 0x000fca00078e0204 */
[----:B------:R3:W-:Y:S04]  /*27e80*/  @P4 STG.E.U16 desc[UR16][R16.64], R19 ;  /* 0x0000001310004986 */ /* 0x0007e8000c101510 */
[----:B---3--:R-:W3:Y:S01]  /*27e90*/  LDL.LU R17, [R1+0x98] ;  /* 0x0000980001117983 */ /* 0x008ee20000300800 */
[----:B--2---:R-:W-:-:S03]  /*27ea0*/  F2FP.BF16.F32.PACK_AB R16, R40, R39 ;  /* 0x000000272810723e */ /* 0x004fc600000010ff */
[----:B------:R-:W2:Y:S04]  /*27eb0*/  LDL.LU R40, [R1+0x1a0] ;  /* 0x0001a00001287983 */ /* 0x000ea80000300800 */
[----:B------:R-:W2:Y:S01]  /*27ec0*/  LDL.LU R39, [R1+0x2a0] ;  /* 0x0002a00001277983 */ /* 0x000ea20000300800 */
        /* <DEDUP_REMOVED lines=8> */
[----:B------:R-:W-:-:S04]  /*27f50*/  IMAD.WIDE R12, R10, 0x2, R2 ;  /* 0x000000020a0c7825 */ /* 0x000fc800078e0202 */
[----:B------:R0:W-:Y:S01]  /*27f60*/  @P5 STG.E.U16 desc[UR16][R14.64], R11 ;  /* 0x0000000b0e005986 */ /* 0x0001e2000c101510 */
[----:B------:R-:W-:-:S03]  /*27f70*/  ISETP.LT.AND P5, PT, R72, UR66, !P1 ;  /* 0x0000004248007c0c */ /* 0x000fc6000cfa1270 */
[----:B------:R1:W-:Y:S01]  /*27f80*/  @P6 STG.E.U16 desc[UR16][R12.64], R0 ;  /* 0x000000000c006986 */ /* 0x0003e2000c101510 */
[----:B------:R-:W-:Y:S01]  /*27f90*/  ISETP.LT.AND P6, PT, R93, UR11, !P0 ;  /* 0x0000000b5d007c0c */ /* 0x000fe2000c7c1270 */
[----:B------:R-:W2:Y:S01]  /*27fa0*/  LDCU UR11, c[0x0][0x398] ;  /* 0x00007300ff0b77ac */ /* 0x000ea20008000800 */
[----:B------:R-:W-:Y:S02]  /*27fb0*/  ISETP.GE.AND P3, PT, R18, UR45, PT ;  /* 0x0000002d12007c0c */ /* 0x000fe4000bf66270 */
[----:B------:R-:W-:Y:S01]  /*27fc0*/  PRMT R18, R16, 0x7610, R18 ;  /* 0x0000761010127816 */ /* 0x000fe20000000012 */
[----:B------:R-:W2:Y:S01]  /*27fd0*/  LDCU UR45, c[0x0][0x398] ;  /* 0x00007300ff2d77ac */ /* 0x000ea20008000800 */
[----:B0-----:R-:W-:-:S04]  /*27fe0*/  IMAD.WIDE R14, R10, 0x2, R6 ;  /* 0x000000020a0e7825 */ /* 0x001fc800078e0206 */
[C---:B-1----:R-:W-:Y:S02]  /*27ff0*/  VIADD R0, R10.reuse, UR7 ;  /* 0x000000070a007c36 */ /* 0x042fe40008000000 */
[----:B------:R-:W-:-:S04]  /*28000*/  IMAD.WIDE R12, R10, 0x2, R4 ;  /* 0x000000020a0c7825 */ /* 0x000fc800078e0204 */
[----:B------:R-:W-:Y:S01]  /*28010*/  IMAD.WIDE R10, R0, 0x2, R8 ;  /* 0x00000002000a7825 */ /* 0x000fe200078e0208 */
[----:B----4-:R-:W-:Y:S02]  /*28020*/  F2FP.BF16.F32.PACK_AB R43, R43, R41 ;  /* 0x000000292b2b723e */ /* 0x010fe400000010ff */
[----:B---3--:R-:W-:-:S04]  /*28030*/  F2FP.BF16.F32.PACK_AB R42, R42, R17 ;  /* 0x000000112a2a723e */ /* 0x008fc800000010ff */
[----:B------:R-:W-:Y:S01]  /*28040*/  PRMT R16, R42, 0x7632, R16 ;  /* 0x000076322a107816 */ /* 0x000fe20000000010 */
[----:B------:R0:W-:Y:S01]  /*28050*/  @P5 STG.E.U16 desc[UR16][R14.64], R42 ;  /* 0x0000002a0e005986 */ /* 0x0001e2000c101510 */
[----:B------:R-:W-:-:S03]  /*28060*/  ISETP.LT.AND P5, PT, R72, UR77, !P0 ;  /* 0x0000004d48007c0c */ /* 0x000fc6000c7a1270 */
[----:B------:R1:W-:Y:S01]  /*28070*/  @P4 STG.E.U16 desc[UR16][R12.64], R16 ;  /* 0x000000100c004986 */ /* 0x0003e2000c101510 */
[----:B------:R-:W-:-:S03]  /*28080*/  ISETP.LT.AND P4, PT, R76, UR72, !P0 ;  /* 0x000000484c007c0c */ /* 0x000fc6000c781270 */
[----:B------:R3:W-:Y:S01]  /*28090*/  @P6 STG.E.U16 desc[UR16][R10.64], R18 ;  /* 0x000000120a006986 */ /* 0x0007e2000c101510 */
[----:B------:R-:W-:Y:S01]  /*280a0*/  ISETP.LT.AND P6, PT, R89, UR44, !P0 ;  /* 0x0000002c59007c0c */ /* 0x000fe2000c7c1270 */
[----:B------:R-:W-:Y:S01]  /*280b0*/  VIADD R17, R92, 0x2a ;  /* 0x0000002a5c117836 */ /* 0x000fe20000000000 */
[----:B------:R-:W4:Y:S01]  /*280c0*/  LDCU UR44, c[0x0][0x398] ;  /* 0x00007300ff2c77ac */ /* 0x000f220008000800 */
[----:B0-----:R-:W-:-:S04]  /*280d0*/  IMAD.WIDE R14, R0, 0x2, R2 ;  /* 0x00000002000e7825 */ /* 0x001fc800078e0202 */
[----:B-1----:R-:W-:Y:S01]  /*280e0*/  IMAD.WIDE R12, R0, 0x2, R6 ;  /* 0x00000002000c7825 */ /* 0x002fe200078e0206 */
[----:B---3--:R-:W-:-:S03]  /*280f0*/  PRMT R18, R16, 0x7632, R18 ;  /* 0x0000763210127816 */ /* 0x008fc60000000012 */
[----:B------:R-:W-:Y:S01]  /*28100*/  IMAD.WIDE R10, R0, 0x2, R4 ;  /* 0x00000002000a7825 */ /* 0x000fe200078e0204 */
[----:B------:R-:W-:Y:S01]  /*28110*/  PRMT R16, R43, 0x7632, R16 ;  /* 0x000076322b107816 */ /* 0x000fe20000000010 */
[----:B------:R0:W-:Y:S01]  /*28120*/  @P4 STG.E.U16 desc[UR16][R14.64], R18 ;  /* 0x000000120e004986 */ /* 0x0001e2000c101510 */
[----:B------:R-:W-:-:S03]  /*28130*/  ISETP.GE.AND P1, PT, R17, UR55, PT ;  /* 0x0000003711007c0c */ /* 0x000fc6000bf26270 */
[----:B------:R-:W-:Y:S01]  /*28140*/  @P5 STG.E.U16 desc[UR16][R12.64], R43 ;  /* 0x0000002b0c005986 */ /* 0x000fe2000c101510 */
[----:B------:R-:W-:Y:S01]  /*28150*/  ISETP.LT.AND P5, PT, R76, UR46, !P2 ;  /* 0x0000002e4c007c0c */ /* 0x000fe2000d7a1270 */
[----:B------:R-:W-:Y:S01]  /*28160*/  VIADD R17, R92, 0x2b ;  /* 0x0000002b5c117836 */ /* 0x000fe20000000000 */
[----:B------:R-:W-:Y:S01]  /*28170*/  ISETP.LT.AND P4, PT, R72, UR37, !P2 ;  /* 0x0000002548007c0c */ /* 0x000fe2000d781270 */
[----:B------:R2:W-:Y:S01]  /*28180*/  @P6 STG.E.U16 desc[UR16][R10.64], R16 ;  /* 0x000000100a006986 */ /* 0x0005e2000c101510 */
[----:B------:R-:W-:Y:S01]  /*28190*/  ISETP.LT.AND P6, PT, R93, UR43, !P2 ;  /* 0x0000002b5d007c0c */ /* 0x000fe2000d7c1270 */
[----:B------:R-:W-:Y:S01]  /*281a0*/  VIADD R0, R0, UR7 ;  /* 0x0000000700007c36 */ /* 0x000fe20008000000 */
[----:B------:R-:W-:Y:S01]  /*281b0*/  ISETP.LT.AND P2, PT, R89, UR34, !P2 ;  /* 0x0000002259007c0c */ /* 0x000fe2000d741270 */
[----:B------:R-:W1:Y:S01]  /*281c0*/  LDCU UR55, c[0x0][0x398] ;  /* 0x00007300ff3777ac */ /* 0x000e620008000800 */
[----:B------:R-:W-:Y:S01]  /*281d0*/  ISETP.GE.AND P0, PT, R17, UR22, PT ;  /* 0x0000001611007c0c */ /* 0x000fe2000bf06270 */
[----:B0-----:R-:W-:Y:S01]  /*281e0*/  IMAD.WIDE R14, R0, 0x2, R2 ;  /* 0x00000002000e7825 */ /* 0x001fe200078e0202 */
[----:B------:R-:W-:Y:S01]  /*281f0*/  PRMT R18, R44, 0x7632, R18 ;  /* 0x000076322c127816 */ /* 0x000fe20000000012 */
[----:B------:R-:W0:Y:S01]  /*28200*/  LDCU UR22, c[0x0][0x39c] ;  /* 0x00007380ff1677ac */ /* 0x000e220008000800 */
[----:B--2---:R-:W-:Y:S01]  /*28210*/  F2FP.BF16.F32.PACK_AB R10, R40, R39 ;  /* 0x00000027280a723e */ /* 0x004fe200000010ff */
[----:B------:R-:W-:Y:S01]  /*28220*/  IMAD.WIDE R16, R0, 0x2, R8 ;  /* 0x0000000200107825 */ /* 0x000fe200078e0208 */
[----:B------:R-:W-:Y:S01]  /*28230*/  F2FP.BF16.F32.PACK_AB R53, R53, R71 ;  /* 0x000000473535723e */ /* 0x000fe200000010ff */
[----:B------:R-:W2:Y:S01]  /*28240*/  LDCU UR34, c[0x0][0x398] ;  /* 0x00007300ff2277ac */ /* 0x000ea20008000800 */
[----:B------:R-:W-:Y:S01]  /*28250*/  PRMT R20, R10, 0x7610, R20 ;  /* 0x000076100a147816 */ /* 0x000fe20000000014 */
[----:B------:R-:W-:Y:S01]  /*28260*/  IMAD.WIDE R12, R0, 0x2, R6 ;  /* 0x00000002000c7825 */ /* 0x000fe200078e0206 */
[----:B------:R-:W-:Y:S01]  /*28270*/  PRMT R19, R10, 0x7632, R19 ;  /* 0x000076320a137816 */ /* 0x000fe20000000013 */
[----:B------:R-:W3:Y:S02]  /*28280*/  LDCU UR37, c[0x0][0x398] ;  /* 0x00007300ff2577ac */ /* 0x000ee40008000800 */
[----:B------:R-:W-:Y:S01]  /*28290*/  IMAD.WIDE R10, R0, 0x2, R4 ;  /* 0x00000002000a7825 */ /* 0x000fe200078e0204 */
[----:B------:R-:W-:Y:S01]  /*282a0*/  @P6 STG.E.U16 desc[UR16][R16.64], R20 ;  /* 0x0000001410006986 */ /* 0x000fe2000c101510 */
[----:B------:R-:W-:Y:S01]  /*282b0*/  F2FP.BF16.F32.PACK_AB R51, R51, R28 ;  /* 0x0000001c3333723e */ /* 0x000fe200000010ff */
[----:B------:R-:W0:Y:S02]  /*282c0*/  LDCU UR43, c[0x0][0x398] ;  /* 0x00007300ff2b77ac */ /* 0x000e240008000800 */
[----:B------:R-:W-:Y:S04]  /*282d0*/  @P5 STG.E.U16 desc[UR16][R14.64], R19 ;  /* 0x000000130e005986 */ /* 0x000fe8000c101510 */
[----:B------:R-:W-:Y:S04]  /*282e0*/  @P4 STG.E.U16 desc[UR16][R12.64], R44 ;  /* 0x0000002c0c004986 */ /* 0x000fe8000c101510 */
[----:B------:R0:W-:Y:S02]  /*282f0*/  @P2 STG.E.U16 desc[UR16][R10.64], R18 ;  /* 0x000000120a002986 */ /* 0x0001e4000c101510 */
[----:B0-----:R-:W-:-:S02]  /*28300*/  F2FP.BF16.F32.PACK_AB R10, R35, R33 ;  /* 0x00000021230a723e */ /* 0x001fc400000010ff */
[----:B------:R-:W2:Y:S04]  /*28310*/  LDL.LU R33, [R1+0x1ac] ;  /* 0x0001ac0001217983 */ /* 0x000ea80000300800 */
[----:B------:R-:W2:Y:S01]  /*28320*/  LDL.LU R32, [R1+0x2ac] ;  /* 0x0002ac0001207983 */ /* 0x000ea20000300800 */
[----:B------:R-:W-:Y:S01]  /*28330*/  ISETP.LT.AND P4, PT, R93, UR20, !P3 ;  /* 0x000000145d007c0c */ /* 0x000fe2000df81270 */
[----:B------:R-:W-:Y:S01]  /*28340*/  VIADD R0, R0, UR7 ;  /* 0x0000000700007c36 */ /* 0x000fe20008000000 */
[----:B------:R-:W-:Y:S01]  /*28350*/  ISETP.LT.AND P5, PT, R76, UR26, !P3 ;  /* 0x0000001a4c007c0c */ /* 0x000fe2000dfa1270 */
[----:B------:R-:W3:Y:S01]  /*28360*/  LDL.LU R35, [R1+0xa8] ;  /* 0x0000a80001237983 */ /* 0x000ee20000300800 */
[----:B------:R-:W-:Y:S01]  /*28370*/  PRMT R18, R10, 0x7610, R18 ;  /* 0x000076100a127816 */ /* 0x000fe20000000012 */
[----:B------:R-:W-:Y:S01]  /*28380*/  IMAD.WIDE R14, R0, 0x2, R8 ;  /* 0x00000002000e7825 */ /* 0x000fe200078e0208 */
[----:B------:R-:W-:Y:S01]  /*28390*/  ISETP.LT.AND P6, PT, R72, UR49, !P3 ;  /* 0x0000003148007c0c */ /* 0x000fe2000dfc1270 */
[----:B------:R-:W0:Y:S01]  /*283a0*/  LDCU UR20, c[0x0][0x39c] ;  /* 0x00007380ff1477ac */ /* 0x000e220008000800 */
[----:B------:R-:W-:Y:S01]  /*283b0*/  PRMT R17, R10, 0x7632, R17 ;  /* 0x000076320a117816 */ /* 0x000fe20000000011 */
[----:B------:R-:W-:-:S02]  /*283c0*/  VIADD R16, R92, 0x2c ;  /* 0x0000002c5c107836 */ /* 0x000fc40000000000 */
[C---:B------:R-:W-:Y:S01]  /*283d0*/  IMAD.WIDE R12, R0.reuse, 0x2, R2 ;  /* 0x00000002000c7825 */ /* 0x040fe200078e0202 */
[----:B------:R-:W-:Y:S01]  /*283e0*/  PRMT R19, R45, 0x7632, R19 ;  /* 0x000076322d137816 */ /* 0x000fe20000000013 */
[----:B------:R-:W-:Y:S01]  /*283f0*/  @P4 STG.E.U16 desc[UR16][R14.64], R18 ;  /* 0x000000120e004986 */ /* 0x000fe2000c101510 */
[----:B------:R-:W-:Y:S01]  /*28400*/  ISETP.LT.AND P4, PT, R89, UR35, !P3 ;  /* 0x0000002359007c0c */ /* 0x000fe2000df81270 */
[----:B------:R-:W-:Y:S01]  /*28410*/  IMAD.WIDE R10, R0, 0x2, R6 ;  /* 0x00000002000a7825 */ /* 0x000fe200078e0206 */
[----:B------:R-:W-:Y:S01]  /*28420*/  ISETP.GE.AND P2, PT, R16, UR47, PT ;  /* 0x0000002f10007c0c */ /* 0x000fe2000bf46270 */
[----:B------:R0:W-:Y:S01]  /*28430*/  @P5 STG.E.U16 desc[UR16][R12.64], R17 ;  /* 0x000000110c005986 */ /* 0x0001e2000c101510 */
[----:B------:R-:W1:Y:S03]  /*28440*/  LDCU UR26, c[0x0][0x398] ;  /* 0x00007300ff1a77ac */ /* 0x000e660008000800 */
[----:B------:R1:W-:Y:S01]  /*28450*/  @P6 STG.E.U16 desc[UR16][R10.64], R45 ;  /* 0x0000002d0a006986 */ /* 0x0003e2000c101510 */
[----:B------:R-:W-:Y:S01]  /*28460*/  F2FP.BF16.F32.PACK_AB R52, R52, R25 ;  /* 0x000000193434723e */ /* 0x000fe200000010ff */
[----:B------:R-:W2:Y:S01]  /*28470*/  LDCU UR35, c[0x0][0x398] ;  /* 0x00007300ff2377ac */ /* 0x000ea20008000800 */
[----:B0-----:R-:W-:-:S05]  /*28480*/  IMAD.WIDE R16, R0, 0x2, R4 ;  /* 0x0000000200107825 */ /* 0x001fca00078e0204 */
[----:B------:R2:W-:Y:S01]  /*28490*/  @P4 STG.E.U16 desc[UR16][R16.64], R19 ;  /* 0x0000001310004986 */ /* 0x0005e2000c101510 */
[----:B------:R-:W-:Y:S01]  /*284a0*/  ISETP.LT.AND P5, PT, R93, UR24, !P1 ;  /* 0x000000185d007c0c */ /* 0x000fe2000cfa1270 */
[----:B-1----:R-:W-:Y:S01]  /*284b0*/  VIADD R10, R0, UR7 ;  /* 0x00000007000a7c36 */ /* 0x002fe20008000000 */
[----:B------:R-:W-:Y:S01]  /*284c0*/  ISETP.LT.AND P6, PT, R76, UR33, !P1 ;  /* 0x000000214c007c0c */ /* 0x000fe2000cfc1270 */
[----:B------:R-:W-:Y:S01]  /*284d0*/  VIADD R18, R92, 0x2d ;  /* 0x0000002d5c127836 */ /* 0x000fe20000000000 */
[----:B------:R-:W-:Y:S02]  /*284e0*/  F2FP.BF16.F32.PACK_AB R11, R37, R36 ;  /* 0x00000024250b723e */ /* 0x000fe400000010ff */
[----:B--2---:R-:W-:Y:S01]  /*284f0*/  F2FP.BF16.F32.PACK_AB R16, R33, R32 ;  /* 0x000000202110723e */ /* 0x004fe200000010ff */
[C---:B------:R-:W-:Y:S01]  /*28500*/  IMAD.WIDE R14, R10.reuse, 0x2, R8 ;  /* 0x000000020a0e7825 */ /* 0x040fe200078e0208 */
[----:B------:R-:W2:Y:S01]  /*28510*/  LDL.LU R33, [R1+0x1b0] ;  /* 0x0001b00001217983 */ /* 0x000ea20000300800 */
[----:B------:R-:W-:Y:S01]  /*28520*/  ISETP.LT.AND P4, PT, R89, UR8, !P1 ;  /* 0x0000000859007c0c */ /* 0x000fe2000cf81270 */
[----:B------:R-:W0:Y:S02]  /*28530*/  LDCU UR8, c[0x0][0x39c] ;  /* 0x00007380ff0877ac */ /* 0x000e240008000800 */
[----:B------:R-:W2:Y:S01]  /*28540*/  LDL.LU R32, [R1+0x2b0] ;  /* 0x0002b00001207983 */ /* 0x000ea20000300800 */
[----:B------:R-:W-:Y:S01]  /*28550*/  PRMT R0, R11, 0x7632, R0 ;  /* 0x000076320b007816 */ /* 0x000fe20000000000 */
[----:B------:R-:W-:Y:S01]  /*28560*/  IMAD.WIDE R12, R10, 0x2, R2 ;  /* 0x000000020a0c7825 */ /* 0x000fe200078e0202 */
[----:B---3--:R-:W-:Y:S01]  /*28570*/  F2FP.BF16.F32.PACK_AB R46, R46, R35 ;  /* 0x000000232e2e723e */ /* 0x008fe200000010ff */
[----:B------:R1:W-:Y:S01]  /*28580*/  @P5 STG.E.U16 desc[UR16][R14.64], R11 ;  /* 0x0000000b0e005986 */ /* 0x0003e2000c101510 */
[----:B------:R-:W-:Y:S01]  /*28590*/  ISETP.LT.AND P5, PT, R72, UR32, !P1 ;  /* 0x0000002048007c0c */ /* 0x000fe2000cfa1270 */
[----:B------:R-:W-:Y:S01]  /*285a0*/  VIADD R17, R92, 0x2e ;  /* 0x0000002e5c117836 */ /* 0x000fe20000000000 */
[----:B------:R-:W-:Y:S01]  /*285b0*/  ISETP.GE.AND P3, PT, R18, UR14, PT ;  /* 0x0000000e12007c0c */ /* 0x000fe2000bf66270 */
[----:B------:R3:W-:Y:S01]  /*285c0*/  @P6 STG.E.U16 desc[UR16][R12.64], R0 ;  /* 0x000000000c006986 */ /* 0x0007e2000c101510 */
[----:B------:R-:W-:Y:S01]  /*285d0*/  ISETP.LT.AND P6, PT, R93, UR36, !P0 ;  /* 0x000000245d007c0c */ /* 0x000fe2000c7c1270 */
[----:B------:R-:W0:Y:S01]  /*285e0*/  LDCU UR14, c[0x0][0x398] ;  /* 0x00007300ff0e77ac */ /* 0x000e220008000800 */
[----:B------:R-:W-:-:S02]  /*285f0*/  PRMT R18, R16, 0x7610, R18 ;  /* 0x0000761010127816 */ /* 0x000fc40000000012 */
[----:B------:R-:W-:Y:S01]  /*28600*/  PRMT R16, R46, 0x7632, R16 ;  /* 0x000076322e107816 */ /* 0x000fe20000000010 */
[----:B------:R-:W0:Y:S01]  /*28610*/  LDCU UR24, c[0x0][0x398] ;  /* 0x00007300ff1877ac */ /* 0x000e220008000800 */
[C---:B-1----:R-:W-:Y:S01]  /*28620*/  IMAD.WIDE R14, R10.reuse, 0x2, R6 ;  /* 0x000000020a0e7825 */ /* 0x042fe200078e0206 */
[----:B------:R-:W-:Y:S01]  /*28630*/  ISETP.GE.AND P1, PT, R17, UR38, PT ;  /* 0x0000002611007c0c */ /* 0x000fe2000bf26270 */
[----:B------:R-:W1:Y:S02]  /*28640*/  LDCU UR32, c[0x0][0x398] ;  /* 0x00007300ff2077ac */ /* 0x000e640008000800 */
[C---:B---3--:R-:W-:Y:S02]  /*28650*/  VIADD R0, R10.reuse, UR7 ;  /* 0x000000070a007c36 */ /* 0x048fe40008000000 */
[----:B------:R-:W-:Y:S01]  /*28660*/  IMAD.WIDE R12, R10, 0x2, R4 ;  /* 0x000000020a0c7825 */ /* 0x000fe200078e0204 */
[----:B------:R3:W-:Y:S01]  /*28670*/  @P5 STG.E.U16 desc[UR16][R14.64], R46 ;  /* 0x0000002e0e005986 */ /* 0x0007e2000c101510 */
[----:B------:R-:W0:Y:S02]  /*28680*/  LDCU UR33, c[0x0][0x398] ;  /* 0x00007300ff2177ac */ /* 0x000e240008000800 */
[----:B------:R-:W-:Y:S01]  /*28690*/  IMAD.WIDE R10, R0, 0x2, R8 ;  /* 0x00000002000a7825 */ /* 0x000fe200078e0208 */
[----:B------:R1:W-:Y:S01]  /*286a0*/  @P4 STG.E.U16 desc[UR16][R12.64], R16 ;  /* 0x000000100c004986 */ /* 0x0003e2000c101510 */
[----:B------:R-:W-:Y:S01]  /*286b0*/  ISETP.LT.AND P4, PT, R76, UR28, !P0 ;  /* 0x0000001c4c007c0c */ /* 0x000fe2000c781270 */
[----:B------:R-:W0:Y:S01]  /*286c0*/  LDCU UR28, c[0x0][0x398] ;  /* 0x00007300ff1c77ac */ /* 0x000e220008000800 */
[----:B------:R-:W-:Y:S01]  /*286d0*/  ISETP.LT.AND P5, PT, R72, UR40, !P0 ;  /* 0x0000002848007c0c */ /* 0x000fe2000c7a1270 */
[----:B------:R4:W-:Y:S01]  /*286e0*/  @P6 STG.E.U16 desc[UR16][R10.64], R18 ;  /* 0x000000120a006986 */ /* 0x0009e2000c101510 */
[----:B------:R-:W-:Y:S01]  /*286f0*/  ISETP.LT.AND P6, PT, R89, UR30, !P0 ;  /* 0x0000001e59007c0c */ /* 0x000fe2000c7c1270 */
[----:B------:R-:W-:Y:S01]  /*28700*/  VIADD R17, R92, 0x2f ;  /* 0x0000002f5c117836 */ /* 0x000fe20000000000 */
[----:B------:R-:W0:Y:S01]  /*28710*/  LDCU UR30, c[0x0][0x398] ;  /* 0x00007300ff1e77ac */ /* 0x000e220008000800 */
[C---:B---3--:R-:W-:Y:S01]  /*28720*/  IMAD.WIDE R14, R0.reuse, 0x2, R2 ;  /* 0x00000002000e7825 */ /* 0x048fe200078e0202 */
[----:B------:R-:W-:Y:S01]  /*28730*/  F2FP.BF16.F32.PACK_AB R57, R57, R83 ;  /* 0x000000533939723e */ /* 0x000fe200000010ff */
[----:B------:R-:W3:Y:S02]  /*28740*/  LDCU UR36, c[0x0][0x398] ;  /* 0x00007300ff2477ac */ /* 0x000ee40008000800 */
[----:B-1----:R-:W-:Y:S01]  /*28750*/  IMAD.WIDE R12, R0, 0x2, R6 ;  /* 0x00000002000c7825 */ /* 0x002fe200078e0206 */
[----:B------:R-:W-:Y:S01]  /*28760*/  F2FP.BF16.F32.PACK_AB R55, R55, R69 ;  /* 0x000000453737723e */ /* 0x000fe200000010ff */
[----:B------:R-:W1:Y:S01]  /*28770*/  LDCU UR38, c[0x0][0x398] ;  /* 0x00007300ff2677ac */ /* 0x000e620008000800 */
[----:B----4-:R-:W-:Y:S01]  /*28780*/  PRMT R18, R16, 0x7632, R18 ;  /* 0x0000763210127816 */ /* 0x010fe20000000012 */
[----:B------:R-:W-:Y:S01]  /*28790*/  IMAD.WIDE R10, R0, 0x2, R4 ;  /* 0x00000002000a7825 */ /* 0x000fe200078e0204 */
[----:B------:R-:W-:-:S03]  /*287a0*/  PRMT R16, R47, 0x7632, R16 ;  /* 0x000076322f107816 */ /* 0x000fc60000000010 */
[----:B------:R4:W-:Y:S04]  /*287b0*/  @P4 STG.E.U16 desc[UR16][R14.64], R18 ;  /* 0x000000120e004986 */ /* 0x0009e8000c101510 */
[----:B------:R-:W-:Y:S01]  /*287c0*/  @P5 STG.E.U16 desc[UR16][R12.64], R47 ;  /* 0x0000002f0c005986 */ /* 0x000fe2000c101510 */
[----:B------:R-:W-:-:S03]  /*287d0*/  ISETP.LT.AND P5, PT, R76, UR42, !P2 ;  /* 0x0000002a4c007c0c */ /* 0x000fc6000d7a1270 */
[----:B------:R0:W-:Y:S01]  /*287e0*/  @P6 STG.E.U16 desc[UR16][R10.64], R16 ;  /* 0x000000100a006986 */ /* 0x0001e2000c101510 */
[----:B------:R-:W-:Y:S01]  /*287f0*/  ISETP.LT.AND P6, PT, R93, UR12, !P2 ;  /* 0x0000000c5d007c0c */ /* 0x000fe2000d7c1270 */
[----:B------:R-:W-:Y:S01]  /*28800*/  VIADD R0, R0, UR7 ;  /* 0x0000000700007c36 */ /* 0x000fe20008000000 */
[----:B------:R-:W-:Y:S01]  /*28810*/  ISETP.LT.AND P4, PT, R72, UR50, !P2 ;  /* 0x0000003248007c0c */ /* 0x000fe2000d781270 */
[----:B------:R-:W1:Y:S01]  /*28820*/  LDCU UR12, c[0x0][0x398] ;  /* 0x00007300ff0c77ac */ /* 0x000e620008000800 */
[----:B------:R-:W-:Y:S02]  /*28830*/  ISETP.LT.AND P2, PT, R89, UR4, !P2 ;  /* 0x0000000459007c0c */ /* 0x000fe4000d741270 */
[----:B------:R-:W-:Y:S01]  /*28840*/  ISETP.GE.AND P0, PT, R17, UR54, PT ;  /* 0x0000003611007c0c */ /* 0x000fe2000bf06270 */
[----:B----4-:R-:W-:Y:S01]  /*28850*/  IMAD.WIDE R14, R0, 0x2, R2 ;  /* 0x00000002000e7825 */ /* 0x010fe200078e0202 */
[----:B------:R-:W-:Y:S01]  /*28860*/  PRMT R18, R48, 0x7632, R18 ;  /* 0x0000763230127816 */ /* 0x000fe20000000012 */
[----:B------:R-:W4:Y:S02]  /*28870*/  LDCU UR4, c[0x0][0x39c] ;  /* 0x00007380ff0477ac */ /* 0x000f240008000800 */
[----:B0-----:R-:W-:-:S04]  /*28880*/  IMAD.WIDE R16, R0, 0x2, R8 ;  /* 0x0000000200107825 */ /* 0x001fc800078e0208 */
[----:B------:R-:W-:Y:S01]  /*28890*/  IMAD.WIDE R12, R0, 0x2, R6 ;  /* 0x00000002000c7825 */ /* 0x000fe200078e0206 */
[----:B--2---:R-:W-:-:S04]  /*288a0*/  F2FP.BF16.F32.PACK_AB R10, R33, R32 ;  /* 0x00000020210a723e */ /* 0x004fc800000010ff */
[C---:B------:R-:W-:Y:S02]  /*288b0*/  PRMT R20, R10.reuse, 0x7610, R20 ;  /* 0x000076100a147816 */ /* 0x040fe40000000014 */
[----:B------:R-:W-:Y:S01]  /*288c0*/  PRMT R19, R10, 0x7632, R19 ;  /* 0x000076320a137816 */ /* 0x000fe20000000013 */
[----:B------:R-:W-:Y:S02]  /*288d0*/  IMAD.WIDE R10, R0, 0x2, R4 ;  /* 0x00000002000a7825 */ /* 0x000fe400078e0204 */
[----:B------:R-:W-:Y:S04]  /*288e0*/  @P6 STG.E.U16 desc[UR16][R16.64], R20 ;  /* 0x0000001410006986 */ /* 0x000fe8000c101510 */
[----:B------:R-:W-:Y:S04]  /*288f0*/  @P5 STG.E.U16 desc[UR16][R14.64], R19 ;  /* 0x000000130e005986 */ /* 0x000fe8000c101510 */
[----:B------:R-:W-:Y:S04]  /*28900*/  @P4 STG.E.U16 desc[UR16][R12.64], R48 ;  /* 0x000000300c004986 */ /* 0x000fe8000c101510 */
[----:B------:R0:W-:Y:S02]  /*28910*/  @P2 STG.E.U16 desc[UR16][R10.64], R18 ;  /* 0x000000120a002986 */ /* 0x0001e4000c101510 */
[----:B0-----:R-:W-:-:S02]  /*28920*/  F2FP.BF16.F32.PACK_AB R11, R27, R26 ;  /* 0x0000001a1b0b723e */ /* 0x001fc400000010ff */
[----:B------:R-:W2:Y:S04]  /*28930*/  LDL.LU R27, [R1+0x1bc] ;  /* 0x0001bc00011b7983 */ /* 0x000ea80000300800 */
[----:B------:R-:W2:Y:S04]  /*28940*/  LDL.LU R26, [R1+0x2bc] ;  /* 0x0002bc00011a7983 */ /* 0x000ea80000300800 */
[----:B------:R-:W3:Y:S01]  /*28950*/  LDL.LU R21, [R1+0xb8] ;  /* 0x0000b80001157983 */ /* 0x000ee20000300800 */
[----:B------:R-:W-:Y:S02]  /*28960*/  ISETP.LT.AND P4, PT, R93, UR39, !P3 ;  /* 0x000000275d007c0c */ /* 0x000fe4000df81270 */
[----:B------:R-:W-:Y:S01]  /*28970*/  ISETP.LT.AND P5, PT, R76, UR41, !P3 ;  /* 0x000000294c007c0c */ /* 0x000fe2000dfa1270 */
[----:B------:R-:W-:Y:S01]  /*28980*/  VIADD R0, R0, UR7 ;  /* 0x0000000700007c36 */ /* 0x000fe20008000000 */
[----:B------:R-:W-:-:S02]  /*28990*/  ISETP.LT.AND P6, PT, R72, UR53, !P3 ;  /* 0x0000003548007c0c */ /* 0x000fc4000dfc1270 */
[C---:B------:R-:W-:Y:S01]  /*289a0*/  PRMT R18, R11.reuse, 0x7610, R18 ;  /* 0x000076100b127816 */ /* 0x040fe20000000012 */
[----:B------:R-:W-:Y:S01]  /*289b0*/  IMAD.WIDE R14, R0, 0x2, R8 ;  /* 0x00000002000e7825 */ /* 0x000fe200078e0208 */
[----:B------:R-:W-:-:S03]  /*289c0*/  PRMT R17, R11, 0x7632, R17 ;  /* 0x000076320b117816 */ /* 0x000fc60000000011 */
[----:B------:R-:W-:Y:S02]  /*289d0*/  IMAD.WIDE R12, R0, 0x2, R2 ;  /* 0x00000002000c7825 */ /* 0x000fe400078e0202 */
[----:B------:R0:W-:Y:S01]  /*289e0*/  @P4 STG.E.U16 desc[UR16][R14.64], R18 ;  /* 0x000000120e004986 */ /* 0x0001e2000c101510 */
[----:B------:R-:W-:Y:S01]  /*289f0*/  ISETP.LT.AND P4, PT, R89, UR10, !P3 ;  /* 0x0000000a59007c0c */ /* 0x000fe2000df81270 */
[----:B------:R-:W-:Y:S01]  /*28a00*/  VIADD R16, R92, 0x30 ;  /* 0x000000305c107836 */ /* 0x000fe20000000000 */
[----:B------:R-:W-:Y:S01]  /*28a10*/  PRMT R19, R49, 0x7632, R19 ;  /* 0x0000763231137816 */ /* 0x000fe20000000013 */
[----:B------:R-:W-:Y:S01]  /*28a20*/  IMAD.WIDE R10, R0, 0x2, R6 ;  /* 0x00000002000a7825 */ /* 0x000fe200078e0206 */
[----:B------:R1:W-:Y:S01]  /*28a30*/  @P5 STG.E.U16 desc[UR16][R12.64], R17 ;  /* 0x000000110c005986 */ /* 0x0003e2000c101510 */
[----:B------:R-:W-:Y:S01]  /*28a40*/  ISETP.LT.AND P5, PT, R93, UR18, !P1 ;  /* 0x000000125d007c0c */ /* 0x000fe2000cfa1270 */
[----:B------:R-:W1:Y:S01]  /*28a50*/  LDCU UR10, c[0x0][0x398] ;  /* 0x00007300ff0a77ac */ /* 0x000e620008000800 */
[----:B------:R-:W-:Y:S01]  /*28a60*/  ISETP.GE.AND P2, PT, R16, UR22, PT ;  /* 0x0000001610007c0c */ /* 0x000fe2000bf46270 */
[----:B------:R1:W-:Y:S01]  /*28a70*/  @P6 STG.E.U16 desc[UR16][R10.64], R49 ;  /* 0x000000310a006986 */ /* 0x0003e2000c101510 */
[----:B------:R-:W-:Y:S01]  /*28a80*/  VIADD R16, R0, UR7 ;  /* 0x0000000700107c36 */ /* 0x000fe20008000000 */
[----:B------:R-:W-:Y:S01]  /*28a90*/  ISETP.LT.AND P6, PT, R76, UR48, !P1 ;  /* 0x000000304c007c0c */ /* 0x000fe2000cfc1270 */
[----:B0-----:R-:W-:Y:S01]  /*28aa0*/  IMAD.WIDE R14, R0, 0x2, R4 ;  /* 0x00000002000e7825 */ /* 0x001fe200078e0204 */
[----:B------:R-:W0:Y:S01]  /*28ab0*/  LDCU UR22, c[0x0][0x398] ;  /* 0x00007300ff1677ac */ /* 0x000e220008000800 */
[----:B--2---:R-:W-:-:S02]  /*28ac0*/  F2FP.BF16.F32.PACK_AB R20, R27, R26 ;  /* 0x0000001a1b14723e */ /* 0x004fc400000010ff */
[----:B-1----:R-:W-:Y:S01]  /*28ad0*/  VIADD R17, R92, 0x31 ;  /* 0x000000315c117836 */ /* 0x002fe20000000000 */
[----:B------:R-:W2:Y:S01]  /*28ae0*/  LDL.LU R27, [R1+0x1c0] ;  /* 0x0001c000011b7983 */ /* 0x000ea20000300800 */
[----:B------:R-:W1:Y:S03]  /*28af0*/  LDCU UR18, c[0x0][0x398] ;  /* 0x00007300ff1277ac */ /* 0x000e660008000800 */
[----:B------:R-:W2:Y:S01]  /*28b00*/  LDL.LU R26, [R1+0x2c0] ;  /* 0x0002c000011a7983 */ /* 0x000ea20000300800 */
[----:B------:R-:W-:Y:S01]  /*28b10*/  F2FP.BF16.F32.PACK_AB R11, R30, R29 ;  /* 0x0000001d1e0b723e */ /* 0x000fe200000010ff */
[----:B------:R-:W-:-:S03]  /*28b20*/  IMAD.WIDE R12, R16, 0x2, R8 ;  /* 0x00000002100c7825 */ /* 0x000fc600078e0208 */
[C---:B------:R-:W-:Y:S01]  /*28b30*/  PRMT R18, R11.reuse, 0x7610, R18 ;  /* 0x000076100b127816 */ /* 0x040fe20000000012 */
[----:B------:R0:W-:Y:S01]  /*28b40*/  @P4 STG.E.U16 desc[UR16][R14.64], R19 ;  /* 0x000000130e004986 */ /* 0x0001e2000c101510 */
[----:B------:R-:W-:-:S03]  /*28b50*/  PRMT R0, R11, 0x7632, R0 ;  /* 0x000076320b007816 */ /* 0x000fc60000000000 */
[----:B------:R1:W-:Y:S01]  /*28b60*/  @P5 STG.E.U16 desc[UR16][R12.64], R18 ;  /* 0x000000120c005986 */ /* 0x0003e2000c101510 */
[----:B------:R-:W-:Y:S01]  /*28b70*/  ISETP.LT.AND P5, PT, R72, UR51, !P1 ;  /* 0x0000003348007c0c */ /* 0x000fe2000cfa1270 */
[----:B------:R-:W-:Y:S01]  /*28b80*/  IMAD.WIDE R10, R16, 0x2, R2 ;  /* 0x00000002100a7825 */ /* 0x000fe200078e0202 */
[----:B------:R-:W-:Y:S02]  /*28b90*/  ISETP.LT.AND P4, PT, R89, UR45, !P1 ;  /* 0x0000002d59007c0c */ /* 0x000fe4000cf81270 */
[----:B---3--:R-:W-:Y:S02]  /*28ba0*/  F2FP.BF16.F32.PACK_AB R50, R50, R21 ;  /* 0x000000153232723e */ /* 0x008fe400000010ff */
[----:B------:R3:W-:Y:S01]  /*28bb0*/  @P6 STG.E.U16 desc[UR16][R10.64], R0 ;  /* 0x000000000a006986 */ /* 0x0007e2000c101510 */
[----:B------:R-:W-:Y:S01]  /*28bc0*/  ISETP.GE.AND P3, PT, R17, UR20, PT ;  /* 0x0000001411007c0c */ /* 0x000fe2000bf66270 */
[----:B0-----:R-:W-:Y:S01]  /*28bd0*/  VIADD R15, R16, UR7 ;  /* 0x00000007100f7c36 */ /* 0x001fe20008000000 */
[----:B------:R-:W-:-:S02]  /*28be0*/  ISETP.LT.AND P6, PT, R93, UR52, !P0 ;  /* 0x000000345d007c0c */ /* 0x000fc4000c7c1270 */
[----:B-1----:R-:W-:Y:S02]  /*28bf0*/  PRMT R18, R20, 0x7632, R18 ;  /* 0x0000763214127816 */ /* 0x002fe40000000012 */
[----:B------:R-:W-:Y:S01]  /*28c00*/  PRMT R14, R50, 0x7632, R14 ;  /* 0x00007632320e7816 */ /* 0x000fe2000000000e */
[C---:B---3--:R-:W-:Y:S01]  /*28c10*/  IMAD.WIDE R10, R16.reuse, 0x2, R6 ;  /* 0x00000002100a7825 */ /* 0x048fe200078e0206 */
[----:B------:R-:W0:Y:S03]  /*28c20*/  LDCU UR20, c[0x0][0x398] ;  /* 0x00007300ff1477ac */ /* 0x000e260008000800 */
[----:B------:R-:W-:Y:S01]  /*28c30*/  IMAD.WIDE R16, R16, 0x2, R4 ;  /* 0x0000000210107825 */ /* 0x000fe200078e0204 */
[----:B------:R1:W-:Y:S04]  /*28c40*/  @P5 STG.E.U16 desc[UR16][R10.64], R50 ;  /* 0x000000320a005986 */ /* 0x0003e8000c101510 */
[----:B------:R-:W-:Y:S01]  /*28c50*/  @P4 STG.E.U16 desc[UR16][R16.64], R14 ;  /* 0x0000000e10004986 */ /* 0x000fe2000c101510 */
[----:B------:R-:W-:Y:S01]  /*28c60*/  ISETP.LT.AND P4, PT, R76, UR11, !P0 ;  /* 0x0000000b4c007c0c */ /* 0x000fe2000c781270 */
[----:B------:R-:W-:-:S04]  /*28c70*/  IMAD.WIDE R12, R15, 0x2, R8 ;  /* 0x000000020f0c7825 */ /* 0x000fc800078e0208 */
[----:B------:R-:W-:Y:S01]  /*28c80*/  VIADD R0, R92, 0x33 ;  /* 0x000000335c007836 */ /* 0x000fe20000000000 */
[----:B------:R3:W-:Y:S01]  /*28c90*/  @P6 STG.E.U16 desc[UR16][R12.64], R20 ;  /* 0x000000140c006986 */ /* 0x0007e2000c101510 */
[----:B------:R-:W-:Y:S01]  /*28ca0*/  ISETP.LT.AND P5, PT, R72, UR44, !P0 ;  /* 0x0000002c48007c0c */ /* 0x000fe2000c7a1270 */
[----:B-1----:R-:W-:Y:S01]  /*28cb0*/  IMAD.WIDE R10, R15, 0x2, R2 ;  /* 0x000000020f0a7825 */ /* 0x002fe200078e0202 */
[----:B------:R-:W-:Y:S01]  /*28cc0*/  ISETP.LT.AND P6, PT, R89, UR55, !P0 ;  /* 0x0000003759007c0c */ /* 0x000fe2000c7c1270 */
[----:B------:R-:W1:Y:S01]  /*28cd0*/  LDCU UR11, c[0x0][0x398] ;  /* 0x00007300ff0b77ac */ /* 0x000e620008000800 */
[----:B----4-:R-:W-:Y:S02]  /*28ce0*/  ISETP.GE.AND P0, PT, R0, UR4, PT ;  /* 0x0000000400007c0c */ /* 0x010fe4000bf06270 */
[----:B------:R4:W-:Y:S01]  /*28cf0*/  @P4 STG.E.U16 desc[UR16][R10.64], R18 ;  /* 0x000000120a004986 */ /* 0x0009e2000c101510 */
[----:B--2---:R-:W-:Y:S01]  /*28d00*/  F2FP.BF16.F32.PACK_AB R0, R27, R26 ;  /* 0x0000001a1b00723e */ /* 0x004fe200000010ff */
[----:B---3--:R-:W-:Y:S01]  /*28d10*/  IMAD.WIDE R12, R15, 0x2, R6 ;  /* 0x000000020f0c7825 */ /* 0x008fe200078e0206 */
[----:B------:R-:W-:Y:S01]  /*28d20*/  PRMT R14, R51, 0x7632, R14 ;  /* 0x00007632330e7816 */ /* 0x000fe2000000000e */
[----:B------:R-:W2:Y:S01]  /*28d30*/  LDCU UR4, c[0x0][0x398] ;  /* 0x00007300ff0477ac */ /* 0x000ea20008000800 */
[----:B----4-:R-:W-:-:S02]  /*28d40*/  PRMT R18, R0, 0x7610, R18 ;  /* 0x0000761000127816 */ /* 0x010fc40000000012 */
[----:B------:R-:W-:Y:S02]  /*28d50*/  PRMT R20, R0, 0x7632, R20 ;  /* 0x0000763200147816 */ /* 0x000fe40000000014 */
[----:B------:R-:W-:Y:S02]  /*28d60*/  F2FP.BF16.F32.PACK_AB R0, R68, R70 ;  /* 0x000000464400723e */ /* 0x000fe400000010ff */
[----:B------:R-:W3:Y:S04]  /*28d70*/  LDL.LU R70, [R1+0x1cc] ;  /* 0x0001cc0001467983 */ /* 0x000ee80000300800 */
[----:B------:R-:W3:Y:S01]  /*28d80*/  LDL.LU R71, [R1+0x2cc] ;  /* 0x0002cc0001477983 */ /* 0x000ee20000300800 */
[----:B------:R-:W-:-:S03]  /*28d90*/  IMAD.WIDE R16, R15, 0x2, R4 ;  /* 0x000000020f107825 */ /* 0x000fc600078e0204 */
[----:B------:R4:W-:Y:S01]  /*28da0*/  @P5 STG.E.U16 desc[UR16][R12.64], R51 ;  /* 0x000000330c005986 */ /* 0x0009e2000c101510 */
[----:B------:R-:W-:-:S03]  /*28db0*/  ISETP.LT.AND P5, PT, R76, UR37, !P2 ;  /* 0x000000254c007c0c */ /* 0x000fc6000d7a1270 */
[----:B------:R0:W-:Y:S01]  /*28dc0*/  @P6 STG.E.U16 desc[UR16][R16.64], R14 ;  /* 0x0000000e10006986 */ /* 0x0001e2000c101510 */
[----:B------:R-:W-:Y:S01]  /*28dd0*/  ISETP.LT.AND P6, PT, R93, UR34, !P2 ;  /* 0x000000225d007c0c */ /* 0x000fe2000d7c1270 */
[----:B------:R-:W-:Y:S01]  /*28de0*/  VIADD R19, R15, UR7 ;  /* 0x000000070f137c36 */ /* 0x000fe20008000000 */
[----:B------:R-:W-:Y:S01]  /*28df0*/  ISETP.LT.AND P4, PT, R72, UR26, !P2 ;  /* 0x0000001a48007c0c */ /* 0x000fe2000d781270 */
[----:B------:R-:W-:Y:S01]  /*28e00*/  VIADD R21, R92, 0x32 ;  /* 0x000000325c157836 */ /* 0x000fe20000000000 */
[----:B------:R-:W2:Y:S01]  /*28e10*/  LDL.LU R68, [R1+0xc8] ;  /* 0x0000c80001447983 */ /* 0x000ea20000300800 */
[C---:B------:R-:W-:Y:S01]  /*28e20*/  IMAD.WIDE R10, R19.reuse, 0x2, R8 ;  /* 0x00000002130a7825 */ /* 0x040fe200078e0208 */
[----:B------:R-:W-:Y:S01]  /*28e30*/  PRMT R22, R0, 0x7632, R22 ;  /* 0x0000763200167816 */ /* 0x000fe20000000016 */
[----:B------:R-:W1:Y:S02]  /*28e40*/  LDCU UR26, c[0x0][0x398] ;  /* 0x00007300ff1a77ac */ /* 0x000e640008000800 */
[C---:B----4-:R-:W-:Y:S01]  /*28e50*/  IMAD.WIDE R12, R19.reuse, 0x2, R2 ;  /* 0x00000002130c7825 */ /* 0x050fe200078e0202 */
[----:B------:R-:W4:Y:S03]  /*28e60*/  LDCU UR34, c[0x0][0x398] ;  /* 0x00007300ff2277ac */ /* 0x000f260008000800 */
[----:B0-----:R-:W-:Y:S01]  /*28e70*/  IMAD.WIDE R14, R19, 0x2, R6 ;  /* 0x00000002130e7825 */ /* 0x001fe200078e0206 */
[----:B------:R0:W-:Y:S01]  /*28e80*/  @P6 STG.E.U16 desc[UR16][R10.64], R18 ;  /* 0x000000120a006986 */ /* 0x0001e2000c101510 */
[----:B------:R-:W-:-:S03]  /*28e90*/  ISETP.LT.AND P2, PT, R89, UR43, !P2 ;  /* 0x0000002b59007c0c */ /* 0x000fc6000d741270 */
[----:B------:R0:W-:Y:S04]  /*28ea0*/  @P5 STG.E.U16 desc[UR16][R12.64], R20 ;  /* 0x000000140c005986 */ /* 0x0001e8000c101510 */
[----:B------:R1:W-:Y:S01]  /*28eb0*/  @P4 STG.E.U16 desc[UR16][R14.64], R52 ;  /* 0x000000340e004986 */ /* 0x0003e2000c101510 */
[----:B------:R-:W-:Y:S01]  /*28ec0*/  ISETP.LT.AND P4, PT, R93, UR14, !P3 ;  /* 0x0000000e5d007c0c */ /* 0x000fe2000df81270 */
[----:B------:R-:W-:Y:S01]  /*28ed0*/  IMAD.WIDE R16, R19, 0x2, R4 ;  /* 0x0000000213107825 */ /* 0x000fe200078e0204 */
[----:B------:R-:W-:Y:S01]  /*28ee0*/  ISETP.GE.AND P1, PT, R21, UR8, PT ;  /* 0x0000000815007c0c */ /* 0x000fe2000bf26270 */
[----:B------:R-:W4:Y:S02]  /*28ef0*/  LDCU UR8, c[0x0][0x39c] ;  /* 0x00007380ff0877ac */ /* 0x000f240008000800 */
[----:B------:R-:W-:Y:S01]  /*28f00*/  VIADD R19, R19, UR7 ;  /* 0x0000000713137c36 */ /* 0x000fe20008000000 */
[----:B------:R-:W-:Y:S01]  /*28f10*/  PRMT R21, R52, 0x7632, R21 ;  /* 0x0000763234157816 */ /* 0x000fe20000000015 */
[----:B0-----:R-:W-:Y:S01]  /*28f20*/  VIADD R18, R92, 0x34 ;  /* 0x000000345c127836 */ /* 0x001fe20000000000 */
[----:B------:R-:W-:Y:S01]  /*28f30*/  PRMT R20, R0, 0x7610, R20 ;  /* 0x0000761000147816 */ /* 0x000fe20000000014 */
[C---:B------:R-:W-:Y:S01]  /*28f40*/  IMAD.WIDE R10, R19.reuse, 0x2, R8 ;  /* 0x00000002130a7825 */ /* 0x040fe200078e0208 */
[----:B------:R-:W-:Y:S01]  /*28f50*/  F2FP.BF16.F32.PACK_AB R0, R24, R23 ;  /* 0x000000171800723e */ /* 0x000fe200000010ff */
[----:B------:R0:W-:Y:S01]  /*28f60*/  @P2 STG.E.U16 desc[UR16][R16.64], R21 ;  /* 0x0000001510002986 */ /* 0x0001e2000c101510 */
[----:B------:R-:W-:Y:S01]  /*28f70*/  ISETP.LT.AND P5, PT, R76, UR24, !P3 ;  /* 0x000000184c007c0c */ /* 0x000fe2000dfa1270 */
[C---:B------:R-:W-:Y:S01]  /*28f80*/  IMAD.WIDE R12, R19.reuse, 0x2, R2 ;  /* 0x00000002130c7825 */ /* 0x040fe200078e0202 */
[----:B------:R-:W-:Y:S01]  /*28f90*/  ISETP.LT.AND P6, PT, R72, UR32, !P3 ;  /* 0x0000002048007c0c */ /* 0x000fe2000dfc1270 */
[----:B------:R2:W-:Y:S01]  /*28fa0*/  @P4 STG.E.U16 desc[UR16][R10.64], R20 ;  /* 0x000000140a004986 */ /* 0x0005e2000c101510 */
[----:B------:R-:W-:Y:S01]  /*28fb0*/  F2FP.BF16.F32.PACK_AB R56, R56, R88 ;  /* 0x000000583838723e */ /* 0x000fe200000010ff */
[----:B-1----:R-:W-:Y:S01]  /*28fc0*/  IMAD.WIDE R14, R19, 0x2, R6 ;  /* 0x00000002130e7825 */ /* 0x002fe200078e0206 */
[----:B------:R-:W1:Y:S01]  /*28fd0*/  LDCU UR14, c[0x0][0x398] ;  /* 0x00007300ff0e77ac */ /* 0x000e620008000800 */
[----:B0-----:R-:W-:-:S02]  /*28fe0*/  PRMT R21, R0, 0x7632, R21 ;  /* 0x0000763200157816 */ /* 0x001fc40000000015 */
[C---:B------:R-:W-:Y:S01]  /*28ff0*/  VIADD R17, R19.reuse, UR7 ;  /* 0x0000000713117c36 */ /* 0x040fe20008000000 */
[----:B----4-:R-:W-:Y:S02]  /*29000*/  ISETP.GE.AND P2, PT, R18, UR8, PT ;  /* 0x0000000812007c0c */ /* 0x010fe4000bf46270 */
[----:B--2---:R-:W-:Y:S01]  /*29010*/  F2FP.BF16.F32.PACK_AB R54, R54, R68 ;  /* 0x000000443636723e */ /* 0x004fe200000010ff */
[----:B------:R-:W-:Y:S01]  /*29020*/  VIADD R16, R92, 0x35 ;  /* 0x000000355c107836 */ /* 0x000fe20000000000 */
[----:B------:R-:W-:Y:S01]  /*29030*/  PRMT R20, R0, 0x7610, R20 ;  /* 0x0000761000147816 */ /* 0x000fe20000000014 */
[----:B------:R0:W-:Y:S01]  /*29040*/  @P5 STG.E.U16 desc[UR16][R12.64], R22 ;  /* 0x000000160c005986 */ /* 0x0001e2000c101510 */
[----:B---3--:R-:W-:Y:S01]  /*29050*/  F2FP.BF16.F32.PACK_AB R0, R70, R71 ;  /* 0x000000474600723e */ /* 0x008fe200000010ff */
[----:B------:R-:W-:Y:S01]  /*29060*/  IMAD.WIDE R10, R19, 0x2, R4 ;  /* 0x00000002130a7825 */ /* 0x000fe200078e0204 */
[----:B------:R-:W-:Y:S01]  /*29070*/  ISETP.LT.AND P4, PT, R89, UR33, !P3 ;  /* 0x0000002159007c0c */ /* 0x000fe2000df81270 */
[----:B------:R-:W2:Y:S01]  /*29080*/  LDL.LU R70, [R1+0x1d0] ;  /* 0x0001d00001467983 */ /* 0x000ea20000300800 */
[----:B------:R-:W-:Y:S01]  /*29090*/  PRMT R18, R53, 0x7632, R18 ;  /* 0x0000763235127816 */ /* 0x000fe20000000012 */
[----:B------:R-:W3:Y:S02]  /*290a0*/  LDCU UR8, c[0x0][0x398] ;  /* 0x00007300ff0877ac */ /* 0x000ee40008000800 */
[----:B------:R-:W2:Y:S01]  /*290b0*/  LDL.LU R71, [R1+0x2d0] ;  /* 0x0002d00001477983 */ /* 0x000ea20000300800 */
[----:B------:R-:W-:Y:S01]  /*290c0*/  ISETP.LT.AND P5, PT, R93, UR28, !P1 ;  /* 0x0000001c5d007c0c */ /* 0x000fe2000cfa1270 */
[----:B------:R-:W4:Y:S01]  /*290d0*/  LDCU UR24, c[0x0][0x398] ;  /* 0x00007300ff1877ac */ /* 0x000f220008000800 */
[----:B0-----:R-:W-:Y:S01]  /*290e0*/  IMAD.WIDE R12, R17, 0x2, R8 ;  /* 0x00000002110c7825 */ /* 0x001fe200078e0208 */
[----:B------:R0:W-:Y:S01]  /*290f0*/  @P6 STG.E.U16 desc[UR16][R14.64], R53 ;  /* 0x000000350e006986 */ /* 0x0001e2000c101510 */
[----:B------:R-:W-:Y:S01]  /*29100*/  ISETP.LT.AND P6, PT, R76, UR30, !P1 ;  /* 0x0000001e4c007c0c */ /* 0x000fe2000cfc1270 */
[----:B------:R-:W1:Y:S02]  /*29110*/  LDCU UR28, c[0x0][0x398] ;  /* 0x00007300ff1c77ac */ /* 0x000e640008000800 */
[----:B------:R3:W-:Y:S01]  /*29120*/  @P4 STG.E.U16 desc[UR16][R10.64], R18 ;  /* 0x000000120a004986 */ /* 0x0007e2000c101510 */
[----:B------:R-:W-:-:S05]  /*29130*/  ISETP.LT.AND P4, PT, R89, UR35, !P1 ;  /* 0x0000002359007c0c */ /* 0x000fca000cf81270 */
[----:B------:R1:W-:Y:S01]  /*29140*/  @P5 STG.E.U16 desc[UR16][R12.64], R20 ;  /* 0x000000140c005986 */ /* 0x0003e2000c101510 */
[----:B------:R-:W-:Y:S01]  /*29150*/  ISETP.LT.AND P5, PT, R72, UR12, !P1 ;  /* 0x0000000c48007c0c */ /* 0x000fe2000cfa1270 */
[C---:B------:R-:W-:Y:S01]  /*29160*/  VIADD R19, R17.reuse, UR7 ;  /* 0x0000000711137c36 */ /* 0x040fe20008000000 */
[----:B------:R-:W-:Y:S01]  /*29170*/  ISETP.GE.AND P3, PT, R16, UR13, PT ;  /* 0x0000000d10007c0c */ /* 0x000fe2000bf66270 */
[C---:B0-----:R-:W-:Y:S01]  /*29180*/  IMAD.WIDE R14, R17.reuse, 0x2, R2 ;  /* 0x00000002110e7825 */ /* 0x041fe200078e0202 */
[----:B------:R-:W-:Y:S01]  /*29190*/  PRMT R22, R56, 0x7632, R22 ;  /* 0x0000763238167816 */ /* 0x000fe20000000016 */
[----:B------:R-:W0:Y:S01]  /*291a0*/  LDCU UR13, c[0x0][0x398] ;  /* 0x00007300ff0d77ac */ /* 0x000e220008000800 */
[----:B---3--:R-:W-:Y:S01]  /*291b0*/  PRMT R18, R0, 0x7610, R18 ;  /* 0x0000761000127816 */ /* 0x008fe20000000012 */
[----:B------:R-:W-:Y:S01]  /*291c0*/  IMAD.WIDE R10, R17, 0x2, R6 ;  /* 0x00000002110a7825 */ /* 0x000fe200078e0206 */
[----:B------:R-:W-:-:S03]  /*291d0*/  PRMT R0, R54, 0x7632, R0 ;  /* 0x0000763236007816 */ /* 0x000fc60000000000 */
[----:B-1----:R-:W-:Y:S01]  /*291e0*/  IMAD.WIDE R12, R17, 0x2, R4 ;  /* 0x00000002110c7825 */ /* 0x002fe200078e0204 */
[----:B------:R1:W-:Y:S01]  /*291f0*/  @P6 STG.E.U16 desc[UR16][R14.64], R21 ;  /* 0x000000150e006986 */ /* 0x0003e2000c101510 */
[----:B------:R-:W-:Y:S01]  /*29200*/  PRMT R17, R0, 0x7632, R17 ;  /* 0x0000763200117816 */ /* 0x000fe20000000011 */
[----:B------:R-:W3:Y:S02]  /*29210*/  LDCU UR12, c[0x0][0x398] ;  /* 0x00007300ff0c77ac */ /* 0x000ee40008000800 */
[----:B------:R-:W-:Y:S04]  /*29220*/  @P5 STG.E.U16 desc[UR16][R10.64], R54 ;  /* 0x000000360a005986 */ /* 0x000fe8000c101510 */
[----:B------:R2:W-:Y:S01]  /*29230*/  @P4 STG.E.U16 desc[UR16][R12.64], R0 ;  /* 0x000000000c004986 */ /* 0x0005e2000c101510 */
[----:B------:R-:W-:Y:S01]  /*29240*/  ISETP.LT.AND P6, PT, R93, UR22, !P0 ;  /* 0x000000165d007c0c */ /* 0x000fe2000c7c1270 */
[----:B------:R-:W-:-:S02]  /*29250*/  VIADD R16, R92, 0x36 ;  /* 0x000000365c107836 */ /* 0x000fc40000000000 */
[----:B-1----:R-:W-:Y:S01]  /*29260*/  IMAD.WIDE R14, R19, 0x2, R8 ;  /* 0x00000002130e7825 */ /* 0x002fe200078e0208 */
[----:B------:R-:W-:Y:S01]  /*29270*/  ISETP.LT.AND P4, PT, R76, UR10, !P0 ;  /* 0x0000000a4c007c0c */ /* 0x000fe2000c781270 */
[----:B------:R-:W1:Y:S01]  /*29280*/  LDCU UR10, c[0x0][0x398] ;  /* 0x00007300ff0a77ac */ /* 0x000e620008000800 */
[----:B------:R-:W-:Y:S02]  /*29290*/  ISETP.LT.AND P5, PT, R72, UR18, !P0 ;  /* 0x0000001248007c0c */ /* 0x000fe4000c7a1270 */
[----:B--2---:R-:W-:-:S05]  /*292a0*/  F2FP.BF16.F32.PACK_AB R0, R70, R71 ;  /* 0x000000474600723e */ /* 0x004fca00000010ff */
[----:B------:R2:W-:Y:S01]  /*292b0*/  @P6 STG.E.U16 desc[UR16][R14.64], R18 ;  /* 0x000000120e006986 */ /* 0x0005e2000c101510 */
[----:B------:R-:W-:-:S04]  /*292c0*/  IMAD.WIDE R10, R19, 0x2, R2 ;  /* 0x00000002130a7825 */ /* 0x000fc800078e0202 */
[----:B------:R-:W-:Y:S01]  /*292d0*/  IMAD.WIDE R12, R19, 0x2, R6 ;  /* 0x00000002130c7825 */ /* 0x000fe200078e0206 */
[C---:B------:R-:W-:Y:S01]  /*292e0*/  PRMT R20, R0.reuse, 0x7610, R20 ;  /* 0x0000761000147816 */ /* 0x040fe20000000014 */
[----:B------:R-:W0:Y:S01]  /*292f0*/  LDCU UR18, c[0x0][0x398] ;  /* 0x00007300ff1277ac */ /* 0x000e220008000800 */
[----:B------:R-:W-:Y:S02]  /*29300*/  PRMT R21, R0, 0x7632, R21 ;  /* 0x0000763200157816 */ /* 0x000fe40000000015 */
[----:B------:R-:W-:Y:S01]  /*29310*/  F2FP.BF16.F32.PACK_AB R0, R84, R82 ;  /* 0x000000525400723e */ /* 0x000fe200000010ff */
[----:B------:R-:W0:Y:S01]  /*29320*/  LDCU UR22, c[0x0][0x398] ;  /* 0x00007300ff1677ac */ /* 0x000e220008000800 */
[----:B------:R-:W3:Y:S04]  /*29330*/  LDL.LU R82, [R1+0x1dc] ;  /* 0x0001dc0001527983 */ /* 0x000ee80000300800 */
[----:B------:R-:W3:Y:S01]  /*29340*/  LDL.LU R83, [R1+0x2dc] ;  /* 0x0002dc0001537983 */ /* 0x000ee20000300800 */
[----:B------:R-:W-:Y:S01]  /*29350*/  ISETP.LT.AND P6, PT, R89, UR20, !P0 ;  /* 0x0000001459007c0c */ /* 0x000fe2000c7c1270 */
[----:B--2---:R-:W-:Y:S01]  /*29360*/  IMAD.WIDE R14, R19, 0x2, R4 ;  /* 0x00000002130e7825 */ /* 0x004fe200078e0204 */
[----:B------:R-:W-:Y:S01]  /*29370*/  PRMT R18, R55, 0x7632, R18 ;  /* 0x0000763237127816 */ /* 0x000fe20000000012 */
[----:B------:R2:W-:Y:S01]  /*29380*/  @P4 STG.E.U16 desc[UR16][R10.64], R17 ;  /* 0x000000110a004986 */ /* 0x0005e2000c101510 */
[----:B------:R-:W-:Y:S01]  /*29390*/  ISETP.GE.AND P1, PT, R16, UR15, PT ;  /* 0x0000000f10007c0c */ /* 0x000fe2000bf26270 */
[----:B------:R-:W0:Y:S02]  /*293a0*/  LDCU UR20, c[0x0][0x398] ;  /* 0x00007300ff1477ac */ /* 0x000e240008000800 */
[----:B------:R1:W-:Y:S01]  /*293b0*/  @P5 STG.E.U16 desc[UR16][R12.64], R55 ;  /* 0x000000370c005986 */ /* 0x0003e2000c101510 */
[----:B------:R-:W-:-:S02]  /*293c0*/  ISETP.LT.AND P5, PT, R76, UR11, !P2 ;  /* 0x0000000b4c007c0c */ /* 0x000fc4000d7a1270 */
[----:B------:R-:W-:Y:S01]  /*293d0*/  ISETP.LT.AND P4, PT, R72, UR4, !P2 ;  /* 0x0000000448007c0c */ /* 0x000fe2000d781270 */
[----:B------:R-:W-:Y:S01]  /*293e0*/  VIADD R19, R19, UR7 ;  /* 0x0000000713137c36 */ /* 0x000fe20008000000 */
[----:B------:R-:W4:Y:S01]  /*293f0*/  LDL.LU R84, [R1+0xd8] ;  /* 0x0000d80001547983 */ /* 0x000f220000300800 */
[----:B------:R-:W-:Y:S01]  /*29400*/  VIADD R16, R92, 0x37 ;  /* 0x000000375c107836 */ /* 0x000fe20000000000 */
[----:B------:R-:W0:Y:S02]  /*29410*/  LDCU UR15, c[0x0][0x398] ;  /* 0x00007300ff0f77ac */ /* 0x000e240008000800 */
[----:B------:R0:W-:Y:S01]  /*29420*/  @P6 STG.E.U16 desc[UR16][R14.64], R18 ;  /* 0x000000120e006986 */ /* 0x0001e2000c101510 */
[----:B------:R-:W-:Y:S01]  /*29430*/  ISETP.LT.AND P6, PT, R93, UR36, !P2 ;  /* 0x000000245d007c0c */ /* 0x000fe2000d7c1270 */
[C---:B--2---:R-:W-:Y:S01]  /*29440*/  IMAD.WIDE R10, R19.reuse, 0x2, R8 ;  /* 0x00000002130a7825 */ /* 0x044fe200078e0208 */
[----:B------:R-:W2:Y:S03]  /*29450*/  LDCU UR4, c[0x0][0x398] ;  /* 0x00007300ff0477ac */ /* 0x000ea60008000800 */
[----:B-1----:R-:W-:Y:S01]  /*29460*/  IMAD.WIDE R12, R19, 0x2, R2 ;  /* 0x00000002130c7825 */ /* 0x002fe200078e0202 */
[----:B------:R-:W-:Y:S01]  /*29470*/  ISETP.LT.AND P2, PT, R89, UR38, !P2 ;  /* 0x0000002659007c0c */ /* 0x000fe2000d741270 */
[----:B------:R-:W1:Y:S02]  /*29480*/  LDCU UR11, c[0x0][0x398] ;  /* 0x00007300ff0b77ac */ /* 0x000e640008000800 */
[----:B0-----:R-:W-:-:S04]  /*29490*/  IMAD.WIDE R14, R19, 0x2, R6 ;  /* 0x00000002130e7825 */ /* 0x001fc800078e0206 */
[----:B------:R0:W-:Y:S04]  /*294a0*/  @P6 STG.E.U16 desc[UR16][R10.64], R20 ;  /* 0x000000140a006986 */ /* 0x0001e8000c101510 */
[----:B------:R1:W-:Y:S01]  /*294b0*/  @P5 STG.E.U16 desc[UR16][R12.64], R21 ;  /* 0x000000150c005986 */ /* 0x0003e2000c101510 */
[----:B------:R-:W-:-:S03]  /*294c0*/  ISETP.LT.AND P5, PT, R76, UR34, !P3 ;  /* 0x000000224c007c0c */ /* 0x000fc6000dfa1270 */
[----:B------:R-:W-:Y:S01]  /*294d0*/  @P4 STG.E.U16 desc[UR16][R14.64], R56 ;  /* 0x000000380e004986 */ /* 0x000fe2000c101510 */
[----:B------:R-:W-:Y:S02]  /*294e0*/  ISETP.LT.AND P4, PT, R93, UR26, !P3 ;  /* 0x0000001a5d007c0c */ /* 0x000fe4000df81270 */
[----:B------:R-:W-:Y:S01]  /*294f0*/  ISETP.GE.AND P0, PT, R16, UR5, PT ;  /* 0x0000000510007c0c */ /* 0x000fe2000bf06270 */
[C---:B------:R-:W-:Y:S01]  /*29500*/  IMAD.WIDE R16, R19.reuse, 0x2, R4 ;  /* 0x0000000213107825 */ /* 0x040fe200078e0204 */
[C---:B0-----:R-:W-:Y:S01]  /*29510*/  PRMT R20, R0.reuse, 0x7610, R20 ;  /* 0x0000761000147816 */ /* 0x041fe20000000014 */
[----:B------:R-:W0:Y:S02]  /*29520*/  LDCU UR5, c[0x0][0x398] ;  /* 0x00007300ff0577ac */ /* 0x000e240008000800 */
[----:B------:R-:W-:Y:S01]  /*29530*/  VIADD R19, R19, UR7 ;  /* 0x0000000713137c36 */ /* 0x000fe20008000000 */
[----:B-1----:R-:W-:-:S03]  /*29540*/  PRMT R21, R0, 0x7632, R21 ;  /* 0x0000763200157816 */ /* 0x002fc60000000015 */
[----:B------:R-:W-:Y:S01]  /*29550*/  IMAD.WIDE R10, R19, 0x2, R8 ;  /* 0x00000002130a7825 */ /* 0x000fe200078e0208 */
[----:B------:R-:W-:-:S03]  /*29560*/  F2FP.BF16.F32.PACK_AB R0, R85, R87 ;  /* 0x000000575500723e */ /* 0x000fc600000010ff */
[----:B------:R-:W-:Y:S01]  /*29570*/  IMAD.WIDE R12, R19, 0x2, R2 ;  /* 0x00000002130c7825 */ /* 0x000fe200078e0202 */
[----:B------:R-:W-:Y:S04]  /*29580*/  @P2 STG.E.U16 desc[UR16][R16.64], R22 ;  /* 0x0000001610002986 */ /* 0x000fe8000c101510 */
[----:B------:R1:W-:Y:S04]  /*29590*/  @P4 STG.E.U16 desc[UR16][R10.64], R20 ;  /* 0x000000140a004986 */ /* 0x0003e8000c101510 */
[----:B------:R0:W-:Y:S01]  /*295a0*/  @P5 STG.E.U16 desc[UR16][R12.64], R21 ;  /* 0x000000150c005986 */ /* 0x0001e2000c101510 */
[----:B-1----:R-:W-:-:S02]  /*295b0*/  PRMT R20, R0, 0x7610, R20 ;  /* 0x0000761000147816 */ /* 0x002fc40000000014 */
[----:B0-----:R-:W-:Y:S02]  /*295c0*/  PRMT R21, R0, 0x7632, R21 ;  /* 0x0000763200157816 */ /* 0x001fe40000000015 */
[----:B---3--:R-:W-:Y:S02]  /*295d0*/  F2FP.BF16.F32.PACK_AB R0, R82, R83 ;  /* 0x000000535200723e */ /* 0x008fe400000010ff */
[----:B------:R-:W3:Y:S04]  /*295e0*/  LDL.LU R82, [R1+0x1e0] ;  /* 0x0001e00001527983 */ /* 0x000ee80000300800 */
[----:B------:R-:W3:Y:S01]  /*295f0*/  LDL.LU R83, [R1+0x2e0] ;  /* 0x0002e00001537983 */ /* 0x000ee20000300800 */
[----:B------:R-:W-:Y:S01]  /*29600*/  ISETP.LT.AND P6, PT, R72, UR8, !P3 ;  /* 0x0000000848007c0c */ /* 0x000fe2000dfc1270 */
[----:B------:R-:W-:Y:S01]  /*29610*/  IMAD.WIDE R14, R19, 0x2, R6 ;  /* 0x00000002130e7825 */ /* 0x000fe200078e0206 */
[----:B------:R-:W-:Y:S01]  /*29620*/  ISETP.LT.AND P4, PT, R89, UR14, !P3 ;  /* 0x0000000e59007c0c */ /* 0x000fe2000df81270 */
[----:B------:R-:W0:Y:S01]  /*29630*/  LDCU UR8, c[0x0][0x398] ;  /* 0x00007300ff0877ac */ /* 0x000e220008000800 */
[----:B----4-:R-:W-:Y:S01]  /*29640*/  ISETP.LT.AND P5, PT, R93, UR24, !P1 ;  /* 0x000000185d007c0c */ /* 0x010fe2000cfa1270 */
[----:B------:R-:W-:-:S02]  /*29650*/  VIADD R18, R92, 0x38 ;  /* 0x000000385c127836 */ /* 0x000fc40000000000 */
[C---:B------:R-:W-:Y:S01]  /*29660*/  VIADD R17, R19.reuse, UR7 ;  /* 0x0000000713117c36 */ /* 0x040fe20008000000 */
[----:B------:R-:W-:Y:S01]  /*29670*/  F2FP.BF16.F32.PACK_AB R58, R58, R84 ;  /* 0x000000543a3a723e */ /* 0x000fe200000010ff */
[----:B------:R-:W-:-:S04]  /*29680*/  IMAD.WIDE R10, R19, 0x2, R4 ;  /* 0x00000002130a7825 */ /* 0x000fc800078e0204 */
[----:B------:R1:W-:Y:S01]  /*29690*/  @P6 STG.E.U16 desc[UR16][R14.64], R57 ;  /* 0x000000390e006986 */ /* 0x0003e2000c101510 */
[----:B------:R-:W-:Y:S01]  /*296a0*/  ISETP.LT.AND P6, PT, R76, UR13, !P1 ;  /* 0x0000000d4c007c0c */ /* 0x000fe2000cfc1270 */
[----:B------:R-:W4:Y:S01]  /*296b0*/  LDCU UR14, c[0x0][0x398] ;  /* 0x00007300ff0e77ac */ /* 0x000f220008000800 */
[----:B------:R-:W-:Y:S01]  /*296c0*/  ISETP.GE.AND P2, PT, R18, UR31, PT ;  /* 0x0000001f12007c0c */ /* 0x000fe2000bf46270 */
[----:B------:R-:W-:Y:S01]  /*296d0*/  IMAD.WIDE R12, R17, 0x2, R8 ;  /* 0x00000002110c7825 */ /* 0x000fe200078e0208 */
[----:B------:R-:W-:Y:S01]  /*296e0*/  PRMT R18, R57, 0x7632, R18 ;  /* 0x0000763239127816 */ /* 0x000fe20000000012 */
[----:B------:R-:W0:Y:S04]  /*296f0*/  LDCU UR13, c[0x0][0x398] ;  /* 0x00007300ff0d77ac */ /* 0x000e280008000800 */
[----:B------:R2:W-:Y:S01]  /*29700*/  @P4 STG.E.U16 desc[UR16][R10.64], R18 ;  /* 0x000000120a004986 */ /* 0x0005e2000c101510 */
[----:B-1----:R-:W-:-:S03]  /*29710*/  IMAD.WIDE R14, R17, 0x2, R2 ;  /* 0x00000002110e7825 */ /* 0x002fc600078e0202 */
[----:B------:R1:W-:Y:S01]  /*29720*/  @P5 STG.E.U16 desc[UR16][R12.64], R20 ;  /* 0x000000140c005986 */ /* 0x0003e2000c101510 */
[----:B------:R-:W-:Y:S02]  /*29730*/  ISETP.LT.AND P5, PT, R72, UR28, !P1 ;  /* 0x0000001c48007c0c */ /* 0x000fe4000cfa1270 */
[----:B------:R-:W-:Y:S01]  /*29740*/  ISETP.LT.AND P4, PT, R89, UR12, !P1 ;  /* 0x0000000c59007c0c */ /* 0x000fe2000cf81270 */
[----:B------:R0:W-:Y:S01]  /*29750*/  @P6 STG.E.U16 desc[UR16][R14.64], R21 ;  /* 0x000000150e006986 */ /* 0x0001e2000c101510 */
[----:B------:R-:W-:Y:S01]  /*29760*/  ISETP.LT.AND P6, PT, R93, UR15, !P0 ;  /* 0x0000000f5d007c0c */ /* 0x000fe2000c7c1270 */
[----:B------:R-:W-:Y:S01]  /*29770*/  VIADD R19, R17, UR7 ;  /* 0x0000000711137c36 */ /* 0x000fe20008000000 */
[----:B------:R-:W-:Y:S01]  /*29780*/  F2FP.BF16.F32.PACK_AB R59, R59, R86 ;  /* 0x000000563b3b723e */ /* 0x000fe200000010ff */
[C---:B--2---:R-:W-:Y:S01]  /*29790*/  IMAD.WIDE R10, R17.reuse, 0x2, R6 ;  /* 0x00000002110a7825 */ /* 0x044fe200078e0206 */
[----:B------:R-:W-:Y:S01]  /*297a0*/  PRMT R18, R0, 0x7610, R18 ;  /* 0x0000761000127816 */ /* 0x000fe20000000012 */
[----:B------:R-:W2:Y:S01]  /*297b0*/  LDCU UR12, c[0x0][0x398] ;  /* 0x00007300ff0c77ac */ /* 0x000ea20008000800 */
[----:B------:R-:W-:Y:S01]  /*297c0*/  PRMT R0, R58, 0x7632, R0 ;  /* 0x000076323a007816 */ /* 0x000fe20000000000 */
[----:B-1----:R-:W-:Y:S01]  /*297d0*/  IMAD.WIDE R12, R17, 0x2, R4 ;  /* 0x00000002110c7825 */ /* 0x002fe200078e0204 */
[----:B------:R-:W-:Y:S01]  /*297e0*/  F2FP.BF16.F32.PACK_AB R61, R61, R80 ;  /* 0x000000503d3d723e */ /* 0x000fe200000010ff */
[----:B------:R-:W1:Y:S02]  /*297f0*/  LDCU UR15, c[0x0][0x398] ;  /* 0x00007300ff0f77ac */ /* 0x000e640008000800 */
[----:B0-----:R-:W-:Y:S01]  /*29800*/  IMAD.WIDE R14, R19, 0x2, R8 ;  /* 0x00000002130e7825 */ /* 0x001fe200078e0208 */
[----:B------:R0:W-:Y:S01]  /*29810*/  @P5 STG.E.U16 desc[UR16][R10.64], R58 ;  /* 0x0000003a0a005986 */ /* 0x0001e2000c101510 */
[----:B------:R-:W-:Y:S01]  /*29820*/  ISETP.LT.AND P5, PT, R76, UR10, !P0 ;  /* 0x0000000a4c007c0c */ /* 0x000fe2000c7a1270 */
[----:B------:R-:W1:Y:S02]  /*29830*/  LDCU UR10, c[0x0][0x398] ;  /* 0x00007300ff0a77ac */ /* 0x000e640008000800 */
[----:B------:R2:W-:Y:S01]  /*29840*/  @P4 STG.E.U16 desc[UR16][R12.64], R0 ;  /* 0x000000000c004986 */ /* 0x0005e2000c101510 */
[----:B------:R-:W-:-:S03]  /*29850*/  PRMT R17, R0, 0x7632, R17 ;  /* 0x0000763200117816 */ /* 0x000fc60000000011 */
[----:B------:R1:W-:Y:S01]  /*29860*/  @P6 STG.E.U16 desc[UR16][R14.64], R18 ;  /* 0x000000120e006986 */ /* 0x0003e2000c101510 */
[----:B------:R-:W-:Y:S01]  /*29870*/  ISETP.LT.AND P6, PT, R72, UR5, !P0 ;  /* 0x0000000548007c0c */ /* 0x000fe2000c7c1270 */
[----:B------:R-:W-:Y:S01]  /*29880*/  VIADD R16, R92, 0x39 ;  /* 0x000000395c107836 */ /* 0x000fe20000000000 */
[----:B------:R-:W-:Y:S01]  /*29890*/  ISETP.LT.AND P0, PT, R89, UR18, !P0 ;  /* 0x0000001259007c0c */ /* 0x000fe2000c701270 */
[C---:B0-----:R-:W-:Y:S01]  /*298a0*/  IMAD.WIDE R10, R19.reuse, 0x2, R2 ;  /* 0x00000002130a7825 */ /* 0x041fe200078e0202 */
[----:B------:R-:W-:Y:S01]  /*298b0*/  F2FP.BF16.F32.PACK_AB R60, R60, R78 ;  /* 0x0000004e3c3c723e */ /* 0x000fe200000010ff */
[----:B------:R-:W0:Y:S02]  /*298c0*/  LDCU UR5, c[0x0][0x398] ;  /* 0x00007300ff0577ac */ /* 0x000e240008000800 */
[----:B--2---:R-:W-:Y:S01]  /*298d0*/  IMAD.WIDE R12, R19, 0x2, R6 ;  /* 0x00000002130c7825 */ /* 0x004fe200078e0206 */
[----:B------:R2:W-:Y:S01]  /*298e0*/  @P5 STG.E.U16 desc[UR16][R10.64], R17 ;  /* 0x000000110a005986 */ /* 0x0005e2000c101510 */
[----:B-1----:R-:W-:-:S02]  /*298f0*/  PRMT R18, R59, 0x7632, R18 ;  /* 0x000076323b127816 */ /* 0x002fc40000000012 */
[----:B------:R-:W-:Y:S02]  /*29900*/  IMAD.WIDE R14, R19, 0x2, R4 ;  /* 0x00000002130e7825 */ /* 0x000fe400078e0204 */
[----:B------:R1:W-:Y:S01]  /*29910*/  @P6 STG.E.U16 desc[UR16][R12.64], R59 ;  /* 0x0000003b0c006986 */ /* 0x0003e2000c101510 */
[----:B------:R-:W-:Y:S01]  /*29920*/  ISETP.LT.AND P6, PT, R93, UR4, !P2 ;  /* 0x000000045d007c0c */ /* 0x000fe2000d7c1270 */
[----:B------:R-:W0:Y:S01]  /*29930*/  LDCU UR4, c[0x0][0x398] ;  /* 0x00007300ff0477ac */ /* 0x000e220008000800 */
[----:B------:R-:W-:Y:S01]  /*29940*/  ISETP.LT.AND P5, PT, R76, UR11, !P2 ;  /* 0x0000000b4c007c0c */ /* 0x000fe2000d7a1270 */
[----:B------:R4:W-:Y:S01]  /*29950*/  @P0 STG.E.U16 desc[UR16][R14.64], R18 ;  /* 0x000000120e000986 */ /* 0x0009e2000c101510 */
[----:B------:R-:W-:Y:S01]  /*29960*/  ISETP.LT.AND P0, PT, R72, UR8, !P2 ;  /* 0x0000000848007c0c */ /* 0x000fe2000d701270 */
[----:B------:R-:W-:Y:S01]  /*29970*/  VIADD R19, R19, UR7 ;  /* 0x0000000713137c36 */ /* 0x000fe20008000000 */
[----:B------:R-:W-:Y:S01]  /*29980*/  ISETP.GE.AND P3, PT, R16, UR29, PT ;  /* 0x0000001d10007c0c */ /* 0x000fe2000bf66270 */
[----:B------:R-:W-:Y:S01]  /*29990*/  VIADD R16, R92, 0x3a ;  /* 0x0000003a5c107836 */ /* 0x000fe20000000000 */
[----:B------:R-:W-:Y:S01]  /*299a0*/  PRMT R22, R60, 0x7632, R22 ;  /* 0x000076323c167816 */ /* 0x000fe20000000016 */
[----:B--2---:R-:W-:Y:S01]  /*299b0*/  IMAD.WIDE R10, R19, 0x2, R8 ;  /* 0x00000002130a7825 */ /* 0x004fe200078e0208 */
[----:B------:R-:W-:Y:S01]  /*299c0*/  ISETP.LT.AND P2, PT, R89, UR20, !P2 ;  /* 0x0000001459007c0c */ /* 0x000fe2000d741270 */
[----:B------:R-:W2:Y:S02]  /*299d0*/  LDCU UR8, c[0x0][0x398] ;  /* 0x00007300ff0877ac */ /* 0x000ea40008000800 */
[C---:B-1----:R-:W-:Y:S01]  /*299e0*/  IMAD.WIDE R12, R19.reuse, 0x2, R2 ;  /* 0x00000002130c7825 */ /* 0x042fe200078e0202 */
[----:B------:R-:W-:Y:S01]  /*299f0*/  ISETP.GE.AND P1, PT, R16, UR27, PT ;  /* 0x0000001b10007c0c */ /* 0x000fe2000bf26270 */
[----:B------:R-:W1:Y:S02]  /*29a00*/  LDCU UR11, c[0x0][0x398] ;  /* 0x00007300ff0b77ac */ /* 0x000e640008000800 */
[----:B----4-:R-:W-:-:S04]  /*29a10*/  IMAD.WIDE R14, R19, 0x2, R6 ;  /* 0x00000002130e7825 */ /* 0x010fc800078e0206 */
[----:B------:R-:W-:-:S05]  /*29a20*/  VIADD R16, R92, 0x3b ;  /* 0x0000003b5c107836 */ /* 0x000fca0000000000 */
[----:B------:R-:W-:Y:S01]  /*29a30*/  ISETP.GE.AND P4, PT, R16, UR9, PT ;  /* 0x0000000910007c0c */ /* 0x000fe2000bf86270 */
[C---:B------:R-:W-:Y:S01]  /*29a40*/  IMAD.WIDE R16, R19.reuse, 0x2, R4 ;  /* 0x0000000213107825 */ /* 0x040fe200078e0204 */
[----:B------:R-:W4:Y:S03]  /*29a50*/  LDCU UR9, c[0x0][0x398] ;  /* 0x00007300ff0977ac */ /* 0x000f260008000800 */
[----:B------:R-:W-:Y:S02]  /*29a60*/  VIADD R19, R19, UR7 ;  /* 0x0000000713137c36 */ /* 0x000fe40008000000 */
[----:B------:R-:W-:Y:S01]  /*29a70*/  VIADD R18, R92, 0x3c ;  /* 0x0000003c5c127836 */ /* 0x000fe20000000000 */
[----:B---3--:R-:W-:-:S04]  /*29a80*/  F2FP.BF16.F32.PACK_AB R0, R82, R83 ;  /* 0x000000535200723e */ /* 0x008fc800000010ff */
[C---:B------:R-:W-:Y:S02]  /*29a90*/  PRMT R20, R0.reuse, 0x7610, R20 ;  /* 0x0000761000147816 */ /* 0x040fe40000000014 */
[----:B------:R-:W-:Y:S02]  /*29aa0*/  PRMT R21, R0, 0x7632, R21 ;  /* 0x0000763200157816 */ /* 0x000fe40000000015 */
[----:B------:R-:W-:Y:S02]  /*29ab0*/  F2FP.BF16.F32.PACK_AB R0, R74, R73 ;  /* 0x000000494a00723e */ /* 0x000fe400000010ff */
[----:B------:R-:W3:Y:S04]  /*29ac0*/  LDL.LU R74, [R1+0x1ec] ;  /* 0x0001ec00014a7983 */ /* 0x000ee80000300800 */
[----:B------:R-:W3:Y:S04]  /*29ad0*/  LDL.LU R73, [R1+0x2ec] ;  /* 0x0002ec0001497983 */ /* 0x000ee80000300800 */
[----:B------:R-:W2:Y:S04]  /*29ae0*/  LDL.LU R80, [R1+0xe8] ;  /* 0x0000e80001507983 */ /* 0x000ea80000300800 */
[----:B------:R0:W-:Y:S04]  /*29af0*/  @P6 STG.E.U16 desc[UR16][R10.64], R20 ;  /* 0x000000140a006986 */ /* 0x0001e8000c101510 */
[----:B------:R1:W-:Y:S04]  /*29b00*/  @P5 STG.E.U16 desc[UR16][R12.64], R21 ;  /* 0x000000150c005986 */ /* 0x0003e8000c101510 */
[----:B------:R-:W-:Y:S01]  /*29b10*/  @P0 STG.E.U16 desc[UR16][R14.64], R60 ;  /* 0x0000003c0e000986 */ /* 0x000fe2000c101510 */
[----:B------:R-:W-:Y:S01]  /*29b20*/  ISETP.LT.AND P0, PT, R93, UR14, !P3 ;  /* 0x0000000e5d007c0c */ /* 0x000fe2000df01270 */
[----:B------:R-:W2:Y:S01]  /*29b30*/  LDCU UR14, c[0x0][0x398] ;  /* 0x00007300ff0e77ac */ /* 0x000ea20008000800 */
[----:B0-----:R-:W-:-:S02]  /*29b40*/  PRMT R20, R0, 0x7610, R20 ;  /* 0x0000761000147816 */ /* 0x001fc40000000014 */
[----:B-1----:R-:W-:Y:S02]  /*29b50*/  PRMT R21, R0, 0x7632, R21 ;  /* 0x0000763200157816 */ /* 0x002fe40000000015 */
[----:B------:R-:W-:Y:S02]  /*29b60*/  F2FP.BF16.F32.PACK_AB R0, R81, R77 ;  /* 0x0000004d5100723e */ /* 0x000fe400000010ff */
[----:B------:R-:W2:Y:S01]  /*29b70*/  LDL.LU R81, [R1+0x1f0] ;  /* 0x0001f00001517983 */ /* 0x000ea20000300800 */
[----:B------:R-:W-:-:S03]  /*29b80*/  IMAD.WIDE R10, R19, 0x2, R8 ;  /* 0x00000002130a7825 */ /* 0x000fc600078e0208 */
[----:B------:R-:W2:Y:S04]  /*29b90*/  LDL.LU R77, [R1+0x2f0] ;  /* 0x0002f000014d7983 */ /* 0x000ea80000300800 */
[----:B------:R0:W-:Y:S01]  /*29ba0*/  @P2 STG.E.U16 desc[UR16][R16.64], R22 ;  /* 0x0000001610002986 */ /* 0x0001e2000c101510 */
[----:B------:R-:W-:Y:S02]  /*29bb0*/  ISETP.LT.AND P2, PT, R76, UR13, !P3 ;  /* 0x0000000d4c007c0c */ /* 0x000fe4000df41270 */
[----:B------:R-:W-:Y:S01]  /*29bc0*/  ISETP.LT.AND P6, PT, R72, UR22, !P3 ;  /* 0x0000001648007c0c */ /* 0x000fe2000dfc1270 */
[----:B------:R1:W-:Y:S01]  /*29bd0*/  @P0 STG.E.U16 desc[UR16][R10.64], R20 ;  /* 0x000000140a000986 */ /* 0x0003e2000c101510 */
[----:B------:R-:W-:Y:S01]  /*29be0*/  ISETP.LT.AND P3, PT, R89, UR12, !P3 ;  /* 0x0000000c59007c0c */ /* 0x000fe2000df61270 */
[----:B------:R-:W-:Y:S01]  /*29bf0*/  IMAD.WIDE R12, R19, 0x2, R2 ;  /* 0x00000002130c7825 */ /* 0x000fe200078e0202 */
[----:B------:R-:W-:Y:S01]  /*29c00*/  ISETP.LT.AND P0, PT, R93, UR15, !P1 ;  /* 0x0000000f5d007c0c */ /* 0x000fe2000cf01270 */
[----:B------:R-:W2:Y:S01]  /*29c10*/  LDCU UR13, c[0x0][0x398] ;  /* 0x00007300ff0d77ac */ /* 0x000ea20008000800 */
[----:B------:R-:W-:Y:S01]  /*29c20*/  ISETP.GE.AND P5, PT, R18, UR25, PT ;  /* 0x0000001912007c0c */ /* 0x000fe2000bfa6270 */
[----:B0-----:R-:W-:-:S02]  /*29c30*/  VIADD R16, R92, 0x3d ;  /* 0x0000003d5c107836 */ /* 0x001fc40000000000 */
[C---:B------:R-:W-:Y:S02]  /*29c40*/  VIADD R17, R19.reuse, UR7 ;  /* 0x0000000713117c36 */ /* 0x040fe40008000000 */
[----:B------:R0:W-:Y:S01]  /*29c50*/  @P2 STG.E.U16 desc[UR16][R12.64], R21 ;  /* 0x000000150c002986 */ /* 0x0001e2000c101510 */
[----:B------:R-:W-:Y:S01]  /*29c60*/  IMAD.WIDE R14, R19, 0x2, R6 ;  /* 0x00000002130e7825 */ /* 0x000fe200078e0206 */
[----:B------:R-:W-:Y:S01]  /*29c70*/  PRMT R18, R61, 0x7632, R18 ;  /* 0x000076323d127816 */ /* 0x000fe20000000012 */
[----:B------:R-:W2:Y:S01]  /*29c80*/  LDCU UR12, c[0x0][0x398] ;  /* 0x00007300ff0c77ac */ /* 0x000ea20008000800 */
[----:B-1----:R-:W-:Y:S01]  /*29c90*/  PRMT R20, R0, 0x7610, R20 ;  /* 0x0000761000147816 */ /* 0x002fe20000000014 */
[----:B------:R-:W-:Y:S01]  /*29ca0*/  IMAD.WIDE R10, R19, 0x2, R4 ;  /* 0x00000002130a7825 */ /* 0x000fe200078e0204 */
[----:B------:R-:W-:Y:S01]  /*29cb0*/  ISETP.GE.AND P2, PT, R16, UR23, PT ;  /* 0x0000001710007c0c */ /* 0x000fe2000bf46270 */
[----:B------:R1:W-:Y:S02]  /*29cc0*/  @P6 STG.E.U16 desc[UR16][R14.64], R61 ;  /* 0x0000003d0e006986 */ /* 0x0003e4000c101510 */
[----:B------:R-:W-:-:S02]  /*29cd0*/  VIADD R16, R92, 0x3e ;  /* 0x0000003e5c107836 */ /* 0x000fc40000000000 */
[C---:B0-----:R-:W-:Y:S01]  /*29ce0*/  IMAD.WIDE R12, R17.reuse, 0x2, R8 ;  /* 0x00000002110c7825 */ /* 0x041fe200078e0208 */
[----:B------:R0:W-:Y:S04]  /*29cf0*/  @P3 STG.E.U16 desc[UR16][R10.64], R18 ;  /* 0x000000120a003986 */ /* 0x0001e8000c101510 */
[----:B------:R0:W-:Y:S01]  /*29d00*/  @P0 STG.E.U16 desc[UR16][R12.64], R20 ;  /* 0x000000140c000986 */ /* 0x0001e2000c101510 */
[----:B------:R-:W-:Y:S01]  /*29d10*/  ISETP.GE.AND P0, PT, R16, UR21, PT ;  /* 0x0000001510007c0c */ /* 0x000fe2000bf06270 */
[----:B------:R-:W-:Y:S02]  /*29d20*/  VIADD R16, R92, 0x3f ;  /* 0x0000003f5c107836 */ /* 0x000fe40000000000 */
[----:B------:R-:W2:Y:S01]  /*29d30*/  LDL.LU R92, [R1+0xf04] ;  /* 0x000f0400015c7983 */ /* 0x000ea20000300800 */
[----:B------:R-:W-:Y:S01]  /*29d40*/  ISETP.LT.AND P6, PT, R76, UR5, !P1 ;  /* 0x000000054c007c0c */ /* 0x000fe2000cfc1270 */
[C---:B-1----:R-:W-:Y:S01]  /*29d50*/  IMAD.WIDE R14, R17.reuse, 0x2, R2 ;  /* 0x00000002110e7825 */ /* 0x042fe200078e0202 */
[----:B----4-:R-:W-:Y:S01]  /*29d60*/  ISETP.LT.AND P3, PT, R72, UR9, !P1 ;  /* 0x0000000948007c0c */ /* 0x010fe2000cf61270 */
[----:B------:R-:W1:Y:S01]  /*29d70*/  LDCU UR5, c[0x0][0x398] ;  /* 0x00007300ff0577ac */ /* 0x000e620008000800 */
[----:B------:R-:W-:Y:S01]  /*29d80*/  PRMT R21, R0, 0x7632, R21 ;  /* 0x0000763200157816 */ /* 0x000fe20000000015 */
[----:B0-----:R-:W-:Y:S01]  /*29d90*/  IMAD.WIDE R10, R17, 0x2, R6 ;  /* 0x00000002110a7825 */ /* 0x001fe200078e0206 */
[----:B------:R-:W-:Y:S01]  /*29da0*/  ISETP.LT.AND P1, PT, R89, UR10, !P1 ;  /* 0x0000000a59007c0c */ /* 0x000fe2000cf21270 */
[----:B------:R-:W0:Y:S02]  /*29db0*/  LDCU UR9, c[0x0][0x398] ;  /* 0x00007300ff0977ac */ /* 0x000e240008000800 */
[----:B------:R-:W-:-:S02]  /*29dc0*/  VIADD R19, R17, UR7 ;  /* 0x0000000711137c36 */ /* 0x000fc40008000000 */
[----:B------:R-:W-:Y:S01]  /*29dd0*/  IMAD.WIDE R12, R17, 0x2, R4 ;  /* 0x00000002110c7825 */ /* 0x000fe200078e0204 */
[----:B------:R-:W-:Y:S01]  /*29de0*/  F2FP.BF16.F32.PACK_AB R63, R63, R75 ;  /* 0x0000004b3f3f723e */ /* 0x000fe200000010ff */
[----:B------:R4:W-:Y:S01]  /*29df0*/  @P6 STG.E.U16 desc[UR16][R14.64], R21 ;  /* 0x000000150e006986 */ /* 0x0009e2000c101510 */
[----:B------:R-:W-:Y:S01]  /*29e00*/  ISETP.LT.AND P6, PT, R93, UR4, !P4 ;  /* 0x000000045d007c0c */ /* 0x000fe2000e7c1270 */
[----:B------:R-:W0:Y:S01]  /*29e10*/  LDCU UR4, c[0x0][0x398] ;  /* 0x00007300ff0477ac */ /* 0x000e220008000800 */
[----:B------:R-:W-:Y:S01]  /*29e20*/  F2FP.BF16.F32.PACK_AB R64, R64, R79 ;  /* 0x0000004f4040723e */ /* 0x000fe200000010ff */
[----:B------:R-:W0:Y:S01]  /*29e30*/  LDCU UR10, c[0x0][0x398] ;  /* 0x00007300ff0a77ac */ /* 0x000e220008000800 */
[----:B----4-:R-:W-:-:S04]  /*29e40*/  IMAD.WIDE R14, R19, 0x2, R8 ;  /* 0x00000002130e7825 */ /* 0x010fc800078e0208 */
[----:B------:R-:W-:Y:S01]  /*29e50*/  VIADD R17, R19, UR7 ;  /* 0x0000000713117c36 */ /* 0x000fe20008000000 */
[----:B---3--:R-:W-:Y:S02]  /*29e60*/  F2FP.BF16.F32.PACK_AB R0, R74, R73 ;  /* 0x000000494a00723e */ /* 0x008fe400000010ff */
[----:B------:R-:W3:Y:S01]  /*29e70*/  LDL.LU R74, [R1+0x1f4] ;  /* 0x0001f400014a7983 */ /* 0x000ee20000300800 */
[----:B--2---:R-:W-:Y:S02]  /*29e80*/  F2FP.BF16.F32.PACK_AB R62, R62, R80 ;  /* 0x000000503e3e723e */ /* 0x004fe400000010ff */
[----:B------:R-:W-:Y:S01]  /*29e90*/  PRMT R18, R0, 0x7610, R18 ;  /* 0x0000761000127816 */ /* 0x000fe20000000012 */
[----:B------:R-:W3:Y:S01]  /*29ea0*/  LDL.LU R73, [R1+0x2f4] ;  /* 0x0002f40001497983 */ /* 0x000ee20000300800 */
[----:B------:R-:W-:-:S03]  /*29eb0*/  PRMT R0, R62, 0x7632, R0 ;  /* 0x000076323e007816 */ /* 0x000fc60000000000 */
[----:B------:R2:W-:Y:S01]  /*29ec0*/  @P3 STG.E.U16 desc[UR16][R10.64], R62 ;  /* 0x0000003e0a003986 */ /* 0x0005e2000c101510 */
[----:B------:R-:W-:Y:S01]  /*29ed0*/  ISETP.LT.AND P3, PT, R76, UR8, !P4 ;  /* 0x000000084c007c0c */ /* 0x000fe2000e761270 */
[----:B------:R-:W4:Y:S02]  /*29ee0*/  LDCU UR8, c[0x0][0x398] ;  /* 0x00007300ff0877ac */ /* 0x000f240008000800 */
[----:B------:R0:W-:Y:S01]  /*29ef0*/  @P1 STG.E.U16 desc[UR16][R12.64], R0 ;  /* 0x000000000c001986 */ /* 0x0001e2000c101510 */
[----:B------:R-:W-:-:S03]  /*29f00*/  PRMT R20, R0, 0x7632, R20 ;  /* 0x0000763200147816 */ /* 0x000fc60000000014 */
[----:B------:R0:W-:Y:S01]  /*29f10*/  @P6 STG.E.U16 desc[UR16][R14.64], R18 ;  /* 0x000000120e006986 */ /* 0x0001e2000c101510 */
[----:B------:R-:W-:Y:S01]  /*29f20*/  ISETP.LT.AND P6, PT, R72, UR11, !P4 ;  /* 0x0000000b48007c0c */ /* 0x000fe2000e7c1270 */
[----:B------:R-:W2:Y:S02]  /*29f30*/  LDCU UR11, c[0x0][0x398] ;  /* 0x00007300ff0b77ac */ /* 0x000ea40008000800 */
[----:B--2---:R-:W-:Y:S01]  /*29f40*/  IMAD.WIDE R10, R19, 0x2, R2 ;  /* 0x00000002130a7825 */ /* 0x004fe200078e0202 */
[----:B------:R-:W-:Y:S01]  /*29f50*/  ISETP.LT.AND P4, PT, R89, UR13, !P4 ;  /* 0x0000000d59007c0c */ /* 0x000fe2000e781270 */
[----:B------:R-:W2:Y:S01]  /*29f60*/  LDL.LU R80, [R1+0x1f8] ;  /* 0x0001f80001507983 */ /* 0x000ea20000300800 */
[----:B------:R-:W4:Y:S03]  /*29f70*/  LDCU UR13, c[0x0][0x398] ;  /* 0x00007300ff0d77ac */ /* 0x000f260008000800 */
[----:B------:R1:W-:Y:S01]  /*29f80*/  @P3 STG.E.U16 desc[UR16][R10.64], R20 ;  /* 0x000000140a003986 */ /* 0x0003e2000c101510 */
[----:B------:R-:W-:Y:S01]  /*29f90*/  ISETP.LT.AND P3, PT, R93, UR12, !P5 ;  /* 0x0000000c5d007c0c */ /* 0x000fe2000ef61270 */
[----:B0-----:R-:W-:Y:S01]  /*29fa0*/  IMAD.WIDE R12, R19, 0x2, R6 ;  /* 0x00000002130c7825 */ /* 0x001fe200078e0206 */
[----:B------:R-:W-:Y:S01]  /*29fb0*/  F2FP.BF16.F32.PACK_AB R0, R81, R77 ;  /* 0x0000004d5100723e */ /* 0x000fe200000010ff */
[----:B------:R-:W2:Y:S01]  /*29fc0*/  LDL.LU R75, [R1+0x2f8] ;  /* 0x0002f800014b7983 */ /* 0x000ea20000300800 */
[----:B------:R-:W-:Y:S01]  /*29fd0*/  PRMT R18, R63, 0x7632, R18 ;  /* 0x000076323f127816 */ /* 0x000fe20000000012 */
[----:B------:R-:W-:Y:S01]  /*29fe0*/  IMAD.WIDE R14, R19, 0x2, R4 ;  /* 0x00000002130e7825 */ /* 0x000fe200078e0204 */
[----:B------:R-:W-:Y:S01]  /*29ff0*/  ISETP.GE.AND P1, PT, R16, UR19, PT ;  /* 0x0000001310007c0c */ /* 0x000fe2000bf26270 */
[----:B------:R0:W-:Y:S01]  /*2a000*/  @P6 STG.E.U16 desc[UR16][R12.64], R63 ;  /* 0x0000003f0c006986 */ /* 0x0001e2000c101510 */
[----:B-1----:R-:W-:Y:S01]  /*2a010*/  ISETP.LT.AND P6, PT, R76, UR5, !P5 ;  /* 0x000000054c007c0c */ /* 0x002fe2000efc1270 */
[----:B------:R-:W1:Y:S01]  /*2a020*/  LDCU UR5, c[0x0][0x398] ;  /* 0x00007300ff0577ac */ /* 0x000e620008000800 */
[----:B------:R-:W-:Y:S01]  /*2a030*/  PRMT R20, R0, 0x7610, R20 ;  /* 0x0000761000147816 */ /* 0x000fe20000000014 */
[----:B------:R-:W-:Y:S01]  /*2a040*/  IMAD.WIDE R10, R17, 0x2, R8 ;  /* 0x00000002110a7825 */ /* 0x000fe200078e0208 */
[----:B------:R4:W-:Y:S01]  /*2a050*/  @P4 STG.E.U16 desc[UR16][R14.64], R18 ;  /* 0x000000120e004986 */ /* 0x0009e2000c101510 */
[----:B------:R-:W-:Y:S01]  /*2a060*/  ISETP.LT.AND P4, PT, R72, UR14, !P5 ;  /* 0x0000000e48007c0c */ /* 0x000fe2000ef81270 */
[----:B------:R-:W1:Y:S02]  /*2a070*/  LDCU UR12, c[0x0][0x398] ;  /* 0x00007300ff0c77ac */ /* 0x000e640008000800 */
[----:B------:R-:W-:Y:S01]  /*2a080*/  @P3 STG.E.U16 desc[UR16][R10.64], R20 ;  /* 0x000000140a003986 */ /* 0x000fe2000c101510 */
[----:B------:R-:W-:Y:S01]  /*2a090*/  ISETP.LT.AND P3, PT, R89, UR4, !P5 ;  /* 0x0000000459007c0c */ /* 0x000fe2000ef61270 */
[C---:B0-----:R-:W-:Y:S01]  /*2a0a0*/  IMAD.WIDE R12, R17.reuse, 0x2, R2 ;  /* 0x00000002110c7825 */ /* 0x041fe200078e0202 */
[----:B------:R-:W-:Y:S01]  /*2a0b0*/  PRMT R21, R0, 0x7632, R21 ;  /* 0x0000763200157816 */ /* 0x000fe20000000015 */
[----:B------:R-:W0:Y:S02]  /*2a0c0*/  LDCU UR4, c[0x0][0x398] ;  /* 0x00007300ff0477ac */ /* 0x000e240008000800 */
[----:B------:R-:W-:-:S02]  /*2a0d0*/  VIADD R19, R17, UR7 ;  /* 0x0000000711137c36 */ /* 0x000fc40008000000 */
[C---:B----4-:R-:W-:Y:S01]  /*2a0e0*/  IMAD.WIDE R14, R17.reuse, 0x2, R6 ;  /* 0x00000002110e7825 */ /* 0x050fe200078e0206 */
[----:B------:R4:W-:Y:S03]  /*2a0f0*/  @P6 STG.E.U16 desc[UR16][R12.64], R21 ;  /* 0x000000150c006986 */ /* 0x0009e6000c101510 */
[----:B------:R-:W-:Y:S01]  /*2a100*/  IMAD.WIDE R16, R17, 0x2, R4 ;  /* 0x0000000211107825 */ /* 0x000fe200078e0204 */
[----:B------:R-:W-:Y:S01]  /*2a110*/  @P4 STG.E.U16 desc[UR16][R14.64], R64 ;  /* 0x000000400e004986 */ /* 0x000fe2000c101510 */
[C---:B------:R-:W-:Y:S01]  /*2a120*/  ISETP.LT.AND P5, PT, R93.reuse, UR9, !P2 ;  /* 0x000000095d007c0c */ /* 0x040fe2000d7a1270 */
[----:B------:R-:W0:Y:S01]  /*2a130*/  LDCU UR9, c[0x0][0x398] ;  /* 0x00007300ff0977ac */ /* 0x000e220008000800 */
[----:B----4-:R-:W-:Y:S02]  /*2a140*/  PRMT R13, R64, 0x7632, R13 ;  /* 0x00007632400d7816 */ /* 0x010fe4000000000d */
[----:B------:R-:W-:-:S03]  /*2a150*/  ISETP.LT.AND P4, PT, R93, UR13, !P1 ;  /* 0x0000000d5d007c0c */ /* 0x000fc6000cf81270 */
[----:B------:R4:W-:Y:S01]  /*2a160*/  @P3 STG.E.U16 desc[UR16][R16.64], R13 ;  /* 0x0000000d10003986 */ /* 0x0009e2000c101510 */
[----:B-1----:R-:W-:Y:S02]  /*2a170*/  ISETP.LT.AND P3, PT, R93, UR5, !P0 ;  /* 0x000000055d007c0c */ /* 0x002fe4000c761270 */
[----:B------:R-:W-:Y:S01]  /*2a180*/  F2FP.BF16.F32.PACK_AB R65, R65, R92 ;  /* 0x0000005c4141723e */ /* 0x000fe200000010ff */
[----:B------:R-:W2:Y:S01]  /*2a190*/  LDL.LU R93, [R1+0xf00] ;  /* 0x000f0000015d7983 */ /* 0x000ea20000300800 */
[----:B------:R-:W-:Y:S01]  /*2a1a0*/  ISETP.LT.AND P6, PT, R76, UR8, !P2 ;  /* 0x000000084c007c0c */ /* 0x000fe2000d7c1270 */
[C---:B------:R-:W-:Y:S01]  /*2a1b0*/  IMAD.WIDE R10, R19.reuse, 0x2, R8 ;  /* 0x00000002130a7825 */ /* 0x040fe200078e0208 */
[----:B------:R-:W1:Y:S01]  /*2a1c0*/  LDCU UR8, c[0x0][0x398] ;  /* 0x00007300ff0877ac */ /* 0x000e620008000800 */
[----:B------:R-:W2:Y:S01]  /*2a1d0*/  LDL.LU R92, [R1+0xefc] ;  /* 0x000efc00015c7983 */ /* 0x000ea20000300800 */
[----:B------:R-:W0:Y:S01]  /*2a1e0*/  LDCU UR5, c[0x0][0x398] ;  /* 0x00007300ff0577ac */ /* 0x000e220008000800 */
[----:B----4-:R-:W-:-:S04]  /*2a1f0*/  IMAD.WIDE R12, R19, 0x2, R2 ;  /* 0x00000002130c7825 */ /* 0x010fc800078e0202 */
[----:B------:R-:W-:-:S04]  /*2a200*/  VIADD R21, R19, UR7 ;  /* 0x0000000713157c36 */ /* 0x000fc80008000000 */
[----:B------:R-:W-:Y:S01]  /*2a210*/  IMAD.WIDE R16, R21, 0x2, R8 ;  /* 0x0000000215107825 */ /* 0x000fe200078e0208 */
[----:B------:R-:W-:Y:S02]  /*2a220*/  F2FP.BF16.F32.PACK_AB R66, R66, R91 ;  /* 0x0000005b4242723e */ /* 0x000fe400000010ff */
[----:B------:R-:W-:Y:S02]  /*2a230*/  F2FP.BF16.F32.PACK_AB R67, R67, R90 ;  /* 0x0000005a4343723e */ /* 0x000fe400000010ff */
[----:B---3--:R-:W-:-:S04]  /*2a240*/  F2FP.BF16.F32.PACK_AB R0, R74, R73 ;  /* 0x000000494a00723e */ /* 0x008fc800000010ff */
[----:B------:R-:W-:-:S05]  /*2a250*/  PRMT R15, R0, 0x7610, R15 ;  /* 0x00007610000f7816 */ /* 0x000fca000000000f */
[----:B------:R3:W-:Y:S01]  /*2a260*/  @P5 STG.E.U16 desc[UR16][R10.64], R15 ;  /* 0x0000000f0a005986 */ /* 0x0007e2000c101510 */
[----:B------:R-:W-:Y:S01]  /*2a270*/  ISETP.LT.AND P5, PT, R72, UR10, !P2 ;  /* 0x0000000a48007c0c */ /* 0x000fe2000d7a1270 */
[----:B------:R-:W4:Y:S01]  /*2a280*/  LDCU UR10, c[0x0][0x398] ;  /* 0x00007300ff0a77ac */ /* 0x000f220008000800 */
[----:B------:R-:W-:Y:S02]  /*2a290*/  ISETP.LT.AND P2, PT, R89, UR11, !P2 ;  /* 0x0000000b59007c0c */ /* 0x000fe4000d741270 */
[----:B---3--:R-:W-:Y:S02]  /*2a2a0*/  PRMT R11, R0, 0x7632, R11 ;  /* 0x00007632000b7816 */ /* 0x008fe4000000000b */
[----:B--2---:R-:W-:-:S03]  /*2a2b0*/  F2FP.BF16.F32.PACK_AB R0, R80, R75 ;  /* 0x0000004b5000723e */ /* 0x004fc600000010ff */
[----:B------:R2:W-:Y:S01]  /*2a2c0*/  @P6 STG.E.U16 desc[UR16][R12.64], R11 ;  /* 0x0000000b0c006986 */ /* 0x0005e2000c101510 */
[----:B------:R-:W-:-:S04]  /*2a2d0*/  IMAD.WIDE R14, R19, 0x2, R4 ;  /* 0x00000002130e7825 */ /* 0x000fc800078e0204 */
[----:B--2---:R-:W-:Y:S01]  /*2a2e0*/  IMAD.WIDE R10, R19, 0x2, R6 ;  /* 0x00000002130a7825 */ /* 0x004fe200078e0206 */
[----:B------:R-:W-:Y:S02]  /*2a2f0*/  PRMT R13, R0, 0x7610, R13 ;  /* 0x00007610000d7816 */ /* 0x000fe4000000000d */
[----:B------:R-:W-:Y:S02]  /*2a300*/  PRMT R0, R65, 0x7632, R0 ;  /* 0x0000763241007816 */ /* 0x000fe40000000000 */
[----:B------:R2:W-:Y:S01]  /*2a310*/  @P5 STG.E.U16 desc[UR16][R10.64], R65 ;  /* 0x000000410a005986 */ /* 0x0005e2000c101510 */
[----:B0-----:R-:W-:-:S03]  /*2a320*/  ISETP.LT.AND P5, PT, R76, UR4, !P0 ;  /* 0x000000044c007c0c */ /* 0x001fc6000c7a1270 */
[----:B------:R-:W-:Y:S04]  /*2a330*/  @P2 STG.E.U16 desc[UR16][R14.64], R0 ;  /* 0x000000000e002986 */ /* 0x000fe8000c101510 */
[----:B------:R0:W-:Y:S01]  /*2a340*/  @P3 STG.E.U16 desc[UR16][R16.64], R13 ;  /* 0x0000000d10003986 */ /* 0x0001e2000c101510 */
[----:B------:R-:W-:Y:S02]  /*2a350*/  ISETP.LT.AND P3, PT, R72, UR9, !P0 ;  /* 0x0000000948007c0c */ /* 0x000fe4000c761270 */
[----:B------:R-:W-:Y:S02]  /*2a360*/  ISETP.LT.AND P0, PT, R89, UR12, !P0 ;  /* 0x0000000c59007c0c */ /* 0x000fe4000c701270 */
[----:B-1----:R-:W-:Y:S01]  /*2a370*/  ISETP.LT.AND P6, PT, R76, UR8, !P1 ;  /* 0x000000084c007c0c */ /* 0x002fe2000cfc1270 */
[----:B--2---:R-:W-:Y:S01]  /*2a380*/  IMAD.WIDE R10, R21, 0x2, R2 ;  /* 0x00000002150a7825 */ /* 0x004fe200078e0202 */
[----:B------:R-:W-:-:S02]  /*2a390*/  ISETP.LT.AND P2, PT, R72, UR5, !P1 ;  /* 0x0000000548007c0c */ /* 0x000fc4000cf41270 */
[----:B----4-:R-:W-:Y:S01]  /*2a3a0*/  ISETP.LT.AND P1, PT, R89, UR10, !P1 ;  /* 0x0000000a59007c0c */ /* 0x010fe2000cf21270 */
[C---:B------:R-:W-:Y:S01]  /*2a3b0*/  VIADD R19, R21.reuse, UR7 ;  /* 0x0000000715137c36 */ /* 0x040fe20008000000 */
[----:B------:R-:W-:Y:S01]  /*2a3c0*/  PRMT R18, R0, 0x7632, R18 ;  /* 0x0000763200127816 */ /* 0x000fe20000000012 */
[----:B0-----:R-:W-:Y:S01]  /*2a3d0*/  IMAD.WIDE R12, R21, 0x2, R6 ;  /* 0x00000002150c7825 */ /* 0x001fe200078e0206 */
[----:B------:R-:W-:-:S03]  /*2a3e0*/  PRMT R0, R66, 0x7632, R0 ;  /* 0x0000763242007816 */ /* 0x000fc60000000000 */
[----:B------:R-:W-:Y:S01]  /*2a3f0*/  IMAD.WIDE R14, R21, 0x2, R4 ;  /* 0x00000002150e7825 */ /* 0x000fe200078e0204 */
[----:B------:R0:W-:Y:S01]  /*2a400*/  @P5 STG.E.U16 desc[UR16][R10.64], R18 ;  /* 0x000000120a005986 */ /* 0x0001e2000c101510 */
[----:B------:R-:W-:Y:S02]  /*2a410*/  F2FP.BF16.F32.PACK_AB R17, R93, R92 ;  /* 0x0000005c5d11723e */ /* 0x000fe400000010ff */
[C---:B------:R-:W-:Y:S01]  /*2a420*/  IMAD.WIDE R8, R19.reuse, 0x2, R8 ;  /* 0x0000000213087825 */ /* 0x040fe200078e0208 */
[----:B------:R1:W-:Y:S03]  /*2a430*/  @P3 STG.E.U16 desc[UR16][R12.64], R66 ;  /* 0x000000420c003986 */ /* 0x0003e6000c101510 */
[----:B------:R-:W-:Y:S01]  /*2a440*/  IMAD.WIDE R2, R19, 0x2, R2 ;  /* 0x0000000213027825 */ /* 0x000fe200078e0202 */
[----:B0-----:R-:W-:-:S03]  /*2a450*/  PRMT R11, R17, 0x7632, R11 ;  /* 0x00007632110b7816 */ /* 0x001fc6000000000b */
[C---:B------:R-:W-:Y:S01]  /*2a460*/  IMAD.WIDE R6, R19.reuse, 0x2, R6 ;  /* 0x0000000213067825 */ /* 0x040fe200078e0206 */
[----:B------:R0:W-:Y:S03]  /*2a470*/  @P0 STG.E.U16 desc[UR16][R14.64], R0 ;  /* 0x000000000e000986 */ /* 0x0001e6000c101510 */
[----:B------:R-:W-:Y:S01]  /*2a480*/  IMAD.WIDE R4, R19, 0x2, R4 ;  /* 0x0000000213047825 */ /* 0x000fe200078e0204 */
[----:B-1----:R-:W-:Y:S01]  /*2a490*/  PRMT R13, R67, 0x7632, R13 ;  /* 0x00007632430d7816 */ /* 0x002fe2000000000d */
[----:B------:R0:W-:Y:S04]  /*2a4a0*/  @P4 STG.E.U16 desc[UR16][R8.64], R17 ;  /* 0x0000001108004986 */ /* 0x0001e8000c101510 */
[----:B------:R0:W-:Y:S04]  /*2a4b0*/  @P6 STG.E.U16 desc[UR16][R2.64], R11 ;  /* 0x0000000b02006986 */ /* 0x0001e8000c101510 */
[----:B------:R0:W-:Y:S04]  /*2a4c0*/  @P2 STG.E.U16 desc[UR16][R6.64], R67 ;  /* 0x0000004306002986 */ /* 0x0001e8000c101510 */
[----:B------:R0:W-:Y:S01]  /*2a4d0*/  @P1 STG.E.U16 desc[UR16][R4.64], R13 ;  /* 0x0000000d04001986 */ /* 0x0001e2000c101510 */
[----:B------:R-:W-:Y:S06]  /*2a4e0*/  BAR.SYNC.DEFER_BLOCKING 0x0 ;  /* 0x0000000000007b1d */ /* 0x000fec0000010000 */
[----:B------:R-:W-:Y:S05]  /*2a4f0*/  BRA.U UP0, `(.L_x_13) ;  /* 0x0000000100a07547 */ /* 0x000fea000b800000 */
[----:B------:R-:W1:Y:S01]  /*2a500*/  S2UR UR5, SR_CgaCtaId ;  /* 0x00000000000579c3 */ /* 0x000e620000008800 */
[----:B------:R-:W-:Y:S01]  /*2a510*/  NOP ;  /* 0x0000000000007918 */ /* 0x000fe20000000000 */
[----:B------:R-:W-:Y:S01]  /*2a520*/  UMOV UR4, 0x50 ;  /* 0x0000005000047882 */ /* 0x000fe20000000000 */
[----:B0-----:R-:W-:Y:S02]  /*2a530*/  IMAD.U32 R0, RZ, RZ, UR6 ;  /* 0x00000006ff007e24 */ /* 0x001fe4000f8e00ff */
[----:B------:R-:W-:Y:S02]  /*2a540*/  IMAD.MOV.U32 R3, RZ, RZ, 0xff ;  /* 0x000000ffff037424 */ /* 0x000fe400078e00ff */
[----:B------:R-:W-:Y:S01]  /*2a550*/  IMAD.MOV.U32 R7, RZ, RZ, 0x1 ;  /* 0x00000001ff077424 */ /* 0x000fe200078e00ff */
[----:B------:R-:W-:-:S04]  /*2a560*/  LOP3.LUT R0, R0, 0xffff, RZ, 0xc0, !PT ;  /* 0x0000ffff00007812 */ /* 0x000fc800078ec0ff */
[----:B------:R-:W-:-:S05]  /*2a570*/  SHF.R.U32.HI R0, RZ, 0x5, R0 ;  /* 0x00000005ff007819 */ /* 0x000fca0000011600 */
[----:B------:R-:W-:Y:S01]  /*2a580*/  VIADD R2, R0, 0x10 ;  /* 0x0000001000027836 */ /* 0x000fe20000000000 */
[----:B------:R-:W-:Y:S01]  /*2a590*/  SHF.L.U32 R0, R3, R0, RZ ;  /* 0x0000000003007219 */ /* 0x000fe200000006ff */
[----:B-1----:R-:W-:-:S03]  /*2a5a0*/  ULEA UR7, UR5, UR4, 0x18 ;  /* 0x0000000405077291 */ /* 0x002fc6000f8ec0ff */
[----:B------:R-:W-:-:S04]  /*2a5b0*/  SHF.L.U32 R3, R7, R2, RZ ;  /* 0x0000000207037219 */ /* 0x000fc800000006ff */
[----:B------:R-:W-:Y:S02]  /*2a5c0*/  LOP3.LUT R0, R3, R0, RZ, 0xfc, !PT ;  /* 0x0000000003007212 */ /* 0x000fe400078efcff */
[----:B------:R-:W0:Y:S02]  /*2a5d0*/  LDS R5, [UR7] ;  /* 0x00000007ff057984 */ /* 0x000e240008000800 */
[C---:B------:R-:W-:Y:S02]  /*2a5e0*/  LOP3.LUT R2, R0.reuse, 0xffff, RZ, 0xc0, !PT ;  /* 0x0000ffff00027812 */ /* 0x040fe400078ec0ff */
[----:B0-----:R-:W-:-:S04]  /*2a5f0*/  LOP3.LUT R3, R0, 0xffff, R5, 0x80, !PT ;  /* 0x0000ffff00037812 */ /* 0x001fc800078e8005 */
[----:B------:R-:W-:-:S13]  /*2a600*/  ISETP.NE.AND P0, PT, R3, R2, PT ;  /* 0x000000020300720c */ /* 0x000fda0003f05270 */
[----:B------:R-:W-:Y:S05]  /*2a610*/  @P0 BRA `(.L_x_14) ;  /* 0x0000000000500947 */ /* 0x000fea0003800000 */
[----:B------:R-:W-:Y:S02]  /*2a620*/  SHF.R.U32.HI R5, RZ, 0x10, R5 ;  /* 0x00000010ff057819 */ /* 0x000fe40000011605 */
[----:B------:R-:W-:-:S04]  /*2a630*/  SHF.R.U32.HI R2, RZ, 0x10, R0 ;  /* 0x00000010ff027819 */ /* 0x000fc80000011600 */
[----:B------:R-:W-:-:S04]  /*2a640*/  LOP3.LUT R5, R5, R2, RZ, 0xc0, !PT ;  /* 0x0000000205057212 */ /* 0x000fc800078ec0ff */
[----:B------:R-:W-:-:S13]  /*2a650*/  ISETP.NE.AND P0, PT, R5, R2, PT ;  /* 0x000000020500720c */ /* 0x000fda0003f05270 */
[----:B------:R-:W-:Y:S05]  /*2a660*/  @P0 BRA `(.L_x_15) ;  /* 0x0000000000300947 */ /* 0x000fea0003800000 */
[----:B------:R-:W-:Y:S01]  /*2a670*/  R2UR UR4, R0 ;  /* 0x00000000000472ca */ /* 0x000fe200000e0000 */
[----:B------:R-:W-:Y:S01]  /*2a680*/  VOTEU.ANY UR5, UPT, PT ;  /* 0x0000000000057886 */ /* 0x000fe200038e0100 */
[----:B------:R-:W0:Y:S01]  /*2a690*/  S2R R0, SR_LANEID ;  /* 0x0000000000007919 */ /* 0x000e220000000000 */
[----:B------:R-:W-:-:S10]  /*2a6a0*/  UFLO.U32 UR5, UR5 ;  /* 0x00000005000572bd */ /* 0x000fd400080e0000 */
[----:B------:R-:W-:-:S06]  /*2a6b0*/  ULOP3.LUT UR4, URZ, UR4, URZ, 0x33, !UPT ;  /* 0x00000004ff047292 */ /* 0x000fcc000f8e33ff */
[----:B------:R-:W-:-:S04]  /*2a6c0*/  IMAD.U32 R2, RZ, RZ, UR4 ;  /* 0x00000004ff027e24 */ /* 0x000fc8000f8e00ff */
[----:B------:R-:W1:Y:S02]  /*2a6d0*/  REDUX UR6, R2 ;  /* 0x00000000020673c4 */ /* 0x000e640000000000 */
[----:B------:R2:W-:Y:S01]  /*2a6e0*/  UTCATOMSWS.AND URZ, UR4 ;  /* 0x0000000400ff79e3 */ /* 0x0005e20008000000 */
[----:B0-----:R-:W-:Y:S01]  /*2a6f0*/  ISETP.EQ.U32.AND P0, PT, R0, UR5, PT ;  /* 0x0000000500007c0c */ /* 0x001fe2000bf02070 */
[----:B-1----:R-:W-:-:S12]  /*2a700*/  IMAD.U32 R0, RZ, RZ, UR6 ;  /* 0x00000006ff007e24 */ /* 0x002fd8000f8e00ff */
[----:B------:R2:W-:Y:S01]  /*2a710*/  @P0 ATOMS.AND RZ, [UR7], R0 ;  /* 0x00000000ffff098c */ /* 0x0005e2000a800007 */
[----:B------:R-:W-:Y:S05]  /*2a720*/  BRA `(.L_x_13) ;  /* 0x0000000000147947 */ /* 0x000fea0003800000 */
.L_x_15:
[----:B------:R-:W-:-:S07]  /*2a730*/  MOV R2, 0x2a750 ;  /* 0x0002a75000027802 */ /* 0x000fce0000000f00 */
[----:B------:R-:W-:Y:S05]  /*2a740*/  CALL.REL.NOINC `($__internal_0_$__cuda_sm10x_tcgen05_guardrail_trap_col_being_dealloced_not_returned_by_alloc) ;  /* 0x00000000002c7944 */ /* 0x000fea0003c00000 */
[----:B------:R-:W-:Y:S05]  /*2a750*/  BRA `(.L_x_13) ;  /* 0x0000000000087947 */ /* 0x000fea0003800000 */
.L_x_14:
[----:B------:R-:W-:-:S07]  /*2a760*/  MOV R2, 0x2a780 ;  /* 0x0002a78000027802 */ /* 0x000fce0000000f00 */
[----:B------:R-:W-:Y:S05]  /*2a770*/  CALL.REL.NOINC `($__internal_2_$__cuda_sm10x_tcgen05_guardrail_trap_unallocated_columns_being_dealloced) ;  /* 0x0000000000387944 */ /* 0x000fea0003c00000 */
.L_x_13:
[----:B------:R-:W-:Y:S01]  /*2a780*/  NOP ;  /* 0x0000000000007918 */ /* 0x000fe20000000000 */
[----:B--2---:R-:W-:Y:S05]  /*2a790*/  EXIT ;  /* 0x000000000000794d */ /* 0x004fea0003800000 */
.L_x_8:
[----:B------:R-:W1:Y:S02]  /*2a7a0*/  SYNCS.PHASECHK.TRANS64.TRYWAIT P2, [UR8], R4 ;  /* 0x00000004ff0075a7 */ /* 0x000e640008041108 */
[----:B-1----:R-:W-:Y:S05]  /*2a7b0*/  @!P2 BRA `(.L_x_8) ;  /* 0xfffffffc00f8a947 */ /* 0x002fea000383ffff */
[----:B------:R-:W-:Y:S05]  /*2a7c0*/  BRA `(.L_x_16) ;  /* 0xfffffe8800607947 */ /* 0x000fea000383ffff */
.L_x_12:
[----:B------:R-:W0:Y:S02]  /*2a7d0*/  SYNCS.PHASECHK.TRANS64.TRYWAIT P0, [UR8], R0 ;  /* 0x00000000ff0075a7 */ /* 0x000e240008001108 */
[----:B0-----:R-:W-:Y:S05]  /*2a7e0*/  @!P0 BRA `(.L_x_12) ;  /* 0xfffffffc00f88947 */ /* 0x001fea000383ffff */
[----:B------:R-:W-:Y:S05]  /*2a7f0*/  BRA `(.L_x_11) ;  /* 0xffffff8400a07947 */ /* 0x000fea000383ffff */
        .weak           $__internal_0_$__cuda_sm10x_tcgen05_guardrail_trap_col_being_dealloced_not_returned_by_alloc
        .type           $__internal_0_$__cuda_sm10x_tcgen05_guardrail_trap_col_being_dealloced_not_returned_by_alloc,@function
        .size           $__internal_0_$__cuda_sm10x_tcgen05_guardrail_trap_col_being_dealloced_not_returned_by_alloc,($__internal_1_$__cuda_sm10x_tcgen05_guardrail_trap_phase_invalid_during_alloc - $__internal_0_$__cuda_sm10x_tcgen05_guardrail_trap_col_being_dealloced_not_returned_by_alloc)
$__internal_0_$__cuda_sm10x_tcgen05_guardrail_trap_col_being_dealloced_not_returned_by_alloc:
[----:B------:R-:W-:Y:S05]  /*2a800*/  BPT.TRAP 0x1 ;  /* 0x000000040000795c */ /* 0x000fea0000300000 */
[----:B------:R-:W-:-:S04]  /*2a810*/  IMAD.MOV.U32 R3, RZ, RZ, 0x0 ;  /* 0x00000000ff037424 */ /* 0x000fc800078e00ff */
[----:B------:R-:W-:Y:S05]  /*2a820*/  RET.REL.NODEC R2 `(matmul_kernel) ;  /* 0xfffffd5402f47950 */ /* 0x000fea0003c3ffff */
        .weak           $__internal_1_$__cuda_sm10x_tcgen05_guardrail_trap_phase_invalid_during_alloc
        .type           $__internal_1_$__cuda_sm10x_tcgen05_guardrail_trap_phase_invalid_during_alloc,@function
        .size           $__internal_1_$__cuda_sm10x_tcgen05_guardrail_trap_phase_invalid_during_alloc,($__internal_2_$__cuda_sm10x_tcgen05_guardrail_trap_unallocated_columns_being_dealloced - $__internal_1_$__cuda_sm10x_tcgen05_guardrail_trap_phase_invalid_during_alloc)
$__internal_1_$__cuda_sm10x_tcgen05_guardrail_trap_phase_invalid_during_alloc:
[----:B------:R-:W-:Y:S05]  /*2a830*/  BPT.TRAP 0x1 ;  /* 0x000000040000795c */ /* 0x000fea0000300000 */
[----:B------:R-:W-:-:S04]  /*2a840*/  IMAD.MOV.U32 R3, RZ, RZ, 0x0 ;  /* 0x00000000ff037424 */ /* 0x000fc800078e00ff */
[----:B------:R-:W-:Y:S05]  /*2a850*/  RET.REL.NODEC R2 `(matmul_kernel) ;  /* 0xfffffd5402e87950 */ /* 0x000fea0003c3ffff */
        .weak           $__internal_2_$__cuda_sm10x_tcgen05_guardrail_trap_unallocated_columns_being_dealloced
        .type           $__internal_2_$__cuda_sm10x_tcgen05_guardrail_trap_unallocated_columns_being_dealloced,@function
        .size           $__internal_2_$__cuda_sm10x_tcgen05_guardrail_trap_unallocated_columns_being_dealloced,(.L_x_20 - $__internal_2_$__cuda_sm10x_tcgen05_guardrail_trap_unallocated_columns_being_dealloced)
$__internal_2_$__cuda_sm10x_tcgen05_guardrail_trap_unallocated_columns_being_dealloced:
[----:B------:R-:W-:Y:S05]  /*2a860*/  BPT.TRAP 0x1 ;  /* 0x000000040000795c */ /* 0x000fea0000300000 */
[----:B------:R-:W-:-:S04]  /*2a870*/  IMAD.MOV.U32 R3, RZ, RZ, 0x0 ;  /* 0x00000000ff037424 */ /* 0x000fc800078e00ff */
[----:B------:R-:W-:Y:S05]  /*2a880*/  RET.REL.NODEC R2 `(matmul_kernel) ;  /* 0xfffffd5402dc7950 */ /* 0x000fea0003c3ffff */
.L_x_17:
[----:B------:R-:W-:-:S00]  /*2a890*/  BRA `(.L_x_17) ;  /* 0xfffffffc00fc7947 */ /* 0x000fc0000383ffff */
[----:B------:R-:W-:-:S00]  /*2a8a0*/  NOP ;  /* 0x0000000000007918 */ /* 0x000fc00000000000 */
        /* <DEDUP_REMOVED lines=13> */
.L_x_20:


//--------------------- .nv.shared.matmul_kernel  --------------------------
	.section	.nv.shared.matmul_kernel,"aw",@nobits
	.sectionflags	@""
	.align	16
	.zero		1024


//--------------------- .nv.shared.reserved.0     --------------------------
	.section	.nv.shared.reserved.0,"aw",@nobits
	.align	8
	.weak		__nv_reservedSMEM_offset_0_alias
	.size		__nv_reservedSMEM_offset_0_alias, 0, 64
	.other		__nv_reservedSMEM_offset_0_alias,@"STO_CUDA_RESERVED_SHARED STV_DEFAULT"
__nv_reservedSMEM_offset_0_alias:
	.zero		0
.nv.shared.reserved.0:
	.zero		64
	.weak		__nv_reservedSMEM_allocation_phase
	.type		__nv_reservedSMEM_allocation_phase,@object
	.size		__nv_reservedSMEM_allocation_phase,(.L_0 - __nv_reservedSMEM_allocation_phase)
__nv_reservedSMEM_allocation_phase:
	.zero		1
.L_0:
	.zero		7
	.weak		__nv_reservedSMEM_devtool_atexit_pc
	.type		__nv_reservedSMEM_devtool_atexit_pc,@object
	.size		__nv_reservedSMEM_devtool_atexit_pc,(__nv_reservedSMEM_allocation_mask - __nv_reservedSMEM_devtool_atexit_pc)
__nv_reservedSMEM_devtool_atexit_pc:
	.zero		8
	.weak		__nv_reservedSMEM_allocation_mask
	.type		__nv_reservedSMEM_allocation_mask,@object
	.size		__nv_reservedSMEM_allocation_mask,(.L_2 - __nv_reservedSMEM_allocation_mask)
__nv_reservedSMEM_allocation_mask:
	.zero		4
.L_2:


//--------------------- .nv.constant0.matmul_kernel --------------------------
	.section	.nv.constant0.matmul_kernel,"a",@progbits
	.sectionflags	@""
	.align	4
.nv.constant0.matmul_kernel:
	.zero		976


//--------------------- SYMBOLS --------------------------

	.type		.nv.reservedSmem.offset0,@object
	.size		.nv.reservedSmem.offset0,0x4
	.type		.nv.reservedSmem.cap,@object
	.size		.nv.reservedSmem.cap,0x4
